	.target	sm_90a

	.elftype	@"ET_EXEC"


//--------------------- .note.nv.tkinfo           --------------------------
	.section	.note.nv.tkinfo,"",@"SHT_NOTE"
	.sectionflags	@"SHF_NOTE_NV_TKINFO"
	.tkinfo
        /*0018*/ 	.word	0x00000002
        /*0030*/ 	.string	""
        /*0030*/ 	.string	"ptxas"
        /*0030*/ 	.string	"Cuda compilation tools, release 13.0, V13.0.88"
        /*0030*/ 	.string	"Build cuda_13.0.r13.0/compiler.36424714_0"
        /*0030*/ 	.string	"-arch sm_90a -m 64 "



//--------------------- .note.nv.cuinfo           --------------------------
	.section	.note.nv.cuinfo,"",@"SHT_NOTE"
	.sectionflags	@"SHF_NOTE_NV_CUINFO"
        /*0018*/ 	.short	0x0002
        /*001a*/ 	.short	0x005a
        /*001c*/ 	.short	0x0082
	.zero		2


//--------------------- .nv.info                  --------------------------
	.section	.nv.info,"",@"SHT_CUDA_INFO"
	.align	4


	//----- nvinfo : EIATTR_REGCOUNT
	.align		4
        /*0000*/ 	.byte	0x04, 0x2f
        /*0002*/ 	.short	(.L_18 - .L_17)
	.align		4
.L_17:
        /*0004*/ 	.word	index@(_ZN7cutlass13device_kernelINS_4gemm6kernel13GemmUniversalIN4cute5tupleIJiiiiEEENS1_10collective13CollectiveMmaINS1_34MainloopSm90TmaGmmaWarpSpecializedILi4ENS5_IJNS4_1CILi1EEESB_SB_EEENS1_35KernelTmaWarpSpecializedCooperativeEEENS5_IJNSA_ILi256EEENSA_ILi64EEESG_EEENS_10bfloat16_tENS5_IJlSB_lEEESI_SJ_NS4_8TiledMMAINS4_8MMA_AtomIJNS4_4SM904GMMA27MMA_64x64x16_F32BF16BF16_SSILNSN_5MajorE0ELSP_0ELNSN_7ScaleInE1ELSQ_1EEEEEENS4_6LayoutINS5_IJNSA_ILi2EEESB_SB_EEENS5_IJSB_NSA_ILi0EEESW_EEEEENS5_IJNS4_10UnderscoreESZ_SZ_EEEEENS4_13SM90_TMA_LOADENS4_14ComposedLayoutINS4_7SwizzleILi3ELi4ELi3EEENS4_18smem_ptr_flag_bitsILi16EEENST_INS5_IJNSA_ILi8EEESG_EEENS5_IJSG_SB_EEEEEEEvNS4_8identityES12_S1C_vS1D_EENS_8epilogue10collective18CollectiveEpilogueINS1F_22Sm90TmaWarpSpecializedILi4ELi2ELi16ELb1ELb0EEEJSH_NS5_IJNSA_ILi128EEENSA_ILi32EEEEEESI_SJ_SI_SJ_NS1F_6fusion15FusionCallbacksIS1J_NS1N_13LinCombEltActINS1F_6thread4GELUESI_fSI_fLNS_15FloatRoundStyleE2EEESH_S1M_JEEES12_NS13_INS14_ILi2ELi4ELi3EEES17_NST_INS5_IJS18_S1L_EEENS5_IJS1L_SB_EEEEEEENS4_17SM75_U32x4_LDSM_NENS4_14SM90_TMA_STOREES1Z_NS4_17SM90_U32x4_STSM_NENS4_9Copy_AtomIJS22_NS_6half_tEEEEvEEEvvEEEEvNT_6ParamsE)
        /*0008*/ 	.word	0x000000a8


	//----- nvinfo : EIATTR_FRAME_SIZE
	.align		4
.L_18:
        /*000c*/ 	.byte	0x04, 0x11
        /*000e*/ 	.short	(.L_20 - .L_19)
	.align		4
.L_19:
        /*0010*/ 	.word	index@(_ZN7cutlass13device_kernelINS_4gemm6kernel13GemmUniversalIN4cute5tupleIJiiiiEEENS1_10collective13CollectiveMmaINS1_34MainloopSm90TmaGmmaWarpSpecializedILi4ENS5_IJNS4_1CILi1EEESB_SB_EEENS1_35KernelTmaWarpSpecializedCooperativeEEENS5_IJNSA_ILi256EEENSA_ILi64EEESG_EEENS_10bfloat16_tENS5_IJlSB_lEEESI_SJ_NS4_8TiledMMAINS4_8MMA_AtomIJNS4_4SM904GMMA27MMA_64x64x16_F32BF16BF16_SSILNSN_5MajorE0ELSP_0ELNSN_7ScaleInE1ELSQ_1EEEEEENS4_6LayoutINS5_IJNSA_ILi2EEESB_SB_EEENS5_IJSB_NSA_ILi0EEESW_EEEEENS5_IJNS4_10UnderscoreESZ_SZ_EEEEENS4_13SM90_TMA_LOADENS4_14ComposedLayoutINS4_7SwizzleILi3ELi4ELi3EEENS4_18smem_ptr_flag_bitsILi16EEENST_INS5_IJNSA_ILi8EEESG_EEENS5_IJSG_SB_EEEEEEEvNS4_8identityES12_S1C_vS1D_EENS_8epilogue10collective18CollectiveEpilogueINS1F_22Sm90TmaWarpSpecializedILi4ELi2ELi16ELb1ELb0EEEJSH_NS5_IJNSA_ILi128EEENSA_ILi32EEEEEESI_SJ_SI_SJ_NS1F_6fusion15FusionCallbacksIS1J_NS1N_13LinCombEltActINS1F_6thread4GELUESI_fSI_fLNS_15FloatRoundStyleE2EEESH_S1M_JEEES12_NS13_INS14_ILi2ELi4ELi3EEES17_NST_INS5_IJS18_S1L_EEENS5_IJS1L_SB_EEEEEEENS4_17SM75_U32x4_LDSM_NENS4_14SM90_TMA_STOREES1Z_NS4_17SM90_U32x4_STSM_NENS4_9Copy_AtomIJS22_NS_6half_tEEEEvEEEvvEEEEvNT_6ParamsE)
        /*0014*/ 	.word	0x00000000


	//----- nvinfo : EIATTR_MIN_STACK_SIZE
	.align		4
.L_20:
        /*0018*/ 	.byte	0x04, 0x12
        /*001a*/ 	.short	(.L_22 - .L_21)
	.align		4
.L_21:
        /*001c*/ 	.word	index@(_ZN7cutlass13device_kernelINS_4gemm6kernel13GemmUniversalIN4cute5tupleIJiiiiEEENS1_10collective13CollectiveMmaINS1_34MainloopSm90TmaGmmaWarpSpecializedILi4ENS5_IJNS4_1CILi1EEESB_SB_EEENS1_35KernelTmaWarpSpecializedCooperativeEEENS5_IJNSA_ILi256EEENSA_ILi64EEESG_EEENS_10bfloat16_tENS5_IJlSB_lEEESI_SJ_NS4_8TiledMMAINS4_8MMA_AtomIJNS4_4SM904GMMA27MMA_64x64x16_F32BF16BF16_SSILNSN_5MajorE0ELSP_0ELNSN_7ScaleInE1ELSQ_1EEEEEENS4_6LayoutINS5_IJNSA_ILi2EEESB_SB_EEENS5_IJSB_NSA_ILi0EEESW_EEEEENS5_IJNS4_10UnderscoreESZ_SZ_EEEEENS4_13SM90_TMA_LOADENS4_14ComposedLayoutINS4_7SwizzleILi3ELi4ELi3EEENS4_18smem_ptr_flag_bitsILi16EEENST_INS5_IJNSA_ILi8EEESG_EEENS5_IJSG_SB_EEEEEEEvNS4_8identityES12_S1C_vS1D_EENS_8epilogue10collective18CollectiveEpilogueINS1F_22Sm90TmaWarpSpecializedILi4ELi2ELi16ELb1ELb0EEEJSH_NS5_IJNSA_ILi128EEENSA_ILi32EEEEEESI_SJ_SI_SJ_NS1F_6fusion15FusionCallbacksIS1J_NS1N_13LinCombEltActINS1F_6thread4GELUESI_fSI_fLNS_15FloatRoundStyleE2EEESH_S1M_JEEES12_NS13_INS14_ILi2ELi4ELi3EEES17_NST_INS5_IJS18_S1L_EEENS5_IJS1L_SB_EEEEEEENS4_17SM75_U32x4_LDSM_NENS4_14SM90_TMA_STOREES1Z_NS4_17SM90_U32x4_STSM_NENS4_9Copy_AtomIJS22_NS_6half_tEEEEvEEEvvEEEEvNT_6ParamsE)
        /*0020*/ 	.word	0x00000000
.L_22:


//--------------------- .nv.compat                --------------------------
	.section	.nv.compat,"",@"SHT_CUDA_COMPAT_INFO"
	.align	4
        /*0000*/ 	.byte	0x02, 0x09, 0x01, 0x00, 0x02, 0x02, 0x04, 0x00, 0x02, 0x05, 0x05, 0x00, 0x03, 0x07, 0x01, 0x01
        /*0010*/ 	.byte	0x02, 0x03, 0x01, 0x00, 0x02, 0x06, 0x01, 0x00, 0x04, 0x0b, 0x08, 0x00, 0x00, 0x00, 0x00, 0x00
        /*0020*/ 	.byte	0x00, 0x00, 0x00, 0x00


//--------------------- .nv.info._ZN7cutlass13device_kernelINS_4gemm6kernel13GemmUniversalIN4cute5tupleIJiiiiEEENS1_10collective13CollectiveMmaINS1_34MainloopSm90TmaGmmaWarpSpecializedILi4ENS5_IJNS4_1CILi1EEESB_SB_EEENS1_35KernelTmaWarpSpecializedCooperativeEEENS5_IJNSA_ILi256EEENSA_ILi64EEESG_EEENS_10bfloat16_tENS5_IJlSB_lEEESI_SJ_NS4_8TiledMMAINS4_8MMA_AtomIJNS4_4SM904GMMA27MMA_64x64x16_F32BF16BF16_SSILNSN_5MajorE0ELSP_0ELNSN_7ScaleInE1ELSQ_1EEEEEENS4_6LayoutINS5_IJNSA_ILi2EEESB_SB_EEENS5_IJSB_NSA_ILi0EEESW_EEEEENS5_IJNS4_10UnderscoreESZ_SZ_EEEEENS4_13SM90_TMA_LOADENS4_14ComposedLayoutINS4_7SwizzleILi3ELi4ELi3EEENS4_18smem_ptr_flag_bitsILi16EEENST_INS5_IJNSA_ILi8EEESG_EEENS5_IJSG_SB_EEEEEEEvNS4_8identityES12_S1C_vS1D_EENS_8epilogue10collective18CollectiveEpilogueINS1F_22Sm90TmaWarpSpecializedILi4ELi2ELi16ELb1ELb0EEEJSH_NS5_IJNSA_ILi128EEENSA_ILi32EEEEEESI_SJ_SI_SJ_NS1F_6fusion15FusionCallbacksIS1J_NS1N_13LinCombEltActINS1F_6thread4GELUESI_fSI_fLNS_15FloatRoundStyleE2EEESH_S1M_JEEES12_NS13_INS14_ILi2ELi4ELi3EEES17_NST_INS5_IJS18_S1L_EEENS5_IJS1L_SB_EEEEEEENS4_17SM75_U32x4_LDSM_NENS4_14SM90_TMA_STOREES1Z_NS4_17SM90_U32x4_STSM_NENS4_9Copy_AtomIJS22_NS_6half_tEEEEvEEEvvEEEEvNT_6ParamsE --------------------------
	.section	.nv.info._ZN7cutlass13device_kernelINS_4gemm6kernel13GemmUniversalIN4cute5tupleIJiiiiEEENS1_10collective13CollectiveMmaINS1_34MainloopSm90TmaGmmaWarpSpecializedILi4ENS5_IJNS4_1CILi1EEESB_SB_EEENS1_35KernelTmaWarpSpecializedCooperativeEEENS5_IJNSA_ILi256EEENSA_ILi64EEESG_EEENS_10bfloat16_tENS5_IJlSB_lEEESI_SJ_NS4_8TiledMMAINS4_8MMA_AtomIJNS4_4SM904GMMA27MMA_64x64x16_F32BF16BF16_SSILNSN_5MajorE0ELSP_0ELNSN_7ScaleInE1ELSQ_1EEEEEENS4_6LayoutINS5_IJNSA_ILi2EEESB_SB_EEENS5_IJSB_NSA_ILi0EEESW_EEEEENS5_IJNS4_10UnderscoreESZ_SZ_EEEEENS4_13SM90_TMA_LOADENS4_14ComposedLayoutINS4_7SwizzleILi3ELi4ELi3EEENS4_18smem_ptr_flag_bitsILi16EEENST_INS5_IJNSA_ILi8EEESG_EEENS5_IJSG_SB_EEEEEEEvNS4_8identityES12_S1C_vS1D_EENS_8epilogue10collective18CollectiveEpilogueINS1F_22Sm90TmaWarpSpecializedILi4ELi2ELi16ELb1ELb0EEEJSH_NS5_IJNSA_ILi128EEENSA_ILi32EEEEEESI_SJ_SI_SJ_NS1F_6fusion15FusionCallbacksIS1J_NS1N_13LinCombEltActINS1F_6thread4GELUESI_fSI_fLNS_15FloatRoundStyleE2EEESH_S1M_JEEES12_NS13_INS14_ILi2ELi4ELi3EEES17_NST_INS5_IJS18_S1L_EEENS5_IJS1L_SB_EEEEEEENS4_17SM75_U32x4_LDSM_NENS4_14SM90_TMA_STOREES1Z_NS4_17SM90_U32x4_STSM_NENS4_9Copy_AtomIJS22_NS_6half_tEEEEvEEEvvEEEEvNT_6ParamsE,"",@"SHT_CUDA_INFO"
	.sectionflags	@""
	.align	4


	//----- nvinfo : EIATTR_CUDA_API_VERSION
	.align		4
        /*0000*/ 	.byte	0x04, 0x37
        /*0002*/ 	.short	(.L_24 - .L_23)
.L_23:
        /*0004*/ 	.word	0x00000082


	//----- nvinfo : EIATTR_KPARAM_INFO
	.align		4
.L_24:
        /*0008*/ 	.byte	0x04, 0x17
        /*000a*/ 	.short	(.L_26 - .L_25)
.L_25:
        /*000c*/ 	.word	0x00000000
        /*0010*/ 	.short	0x0000
        /*0012*/ 	.short	0x0070
        /*0014*/ 	.byte	0x00, 0xf0, 0x01, 0x1c


	//----- nvinfo : EIATTR_SPARSE_MMA_MASK
	.align		4
.L_26:
        /*0018*/ 	.byte	0x03, 0x50
        /*001a*/ 	.short	0x0000


	//----- nvinfo : EIATTR_MAXREG_COUNT
	.align		4
        /*001c*/ 	.byte	0x03, 0x1b
        /*001e*/ 	.short	0x00a8


	//----- nvinfo : EIATTR_NUM_BARRIERS
	.align		4
        /*0020*/ 	.byte	0x02, 0x4c
        /*0022*/ 	.byte	0x02
	.zero		1


	//----- nvinfo : EIATTR_EXTERNS
	.align		4
        /*0024*/ 	.byte	0x04, 0x0f
        /*0026*/ 	.short	(.L_28 - .L_27)


	//   ....[0]....
	.align		4
.L_27:
        /*0028*/ 	.word	index@(__assertfail)


	//----- nvinfo : EIATTR_MERCURY_ISA_VERSION
	.align		4
.L_28:
        /*002c*/ 	.byte	0x03, 0x5f
        /*002e*/ 	.short	0x0101


	//----- nvinfo : EIATTR_INT_WARP_WIDE_INSTR_OFFSETS
	.align		4
        /*0030*/ 	.byte	0x04, 0x31
        /*0032*/ 	.short	(.L_30 - .L_29)


	//   ....[0]....
.L_29:
        /*0034*/ 	.word	0x000008c0


	//   ....[1]....
        /*0038*/ 	.word	0x000008d0


	//   ....[2]....
        /*003c*/ 	.word	0x00000950


	//----- nvinfo : EIATTR_COOP_GROUP_MASK_REGIDS
	.align		4
.L_30:
        /*0040*/ 	.byte	0x04, 0x29
        /*0042*/ 	.short	(.L_32 - .L_31)


	//   ....[0]....
.L_31:
        /*0044*/ 	.word	0xffffffff


	//   ....[1]....
        /*0048*/ 	.word	0xffffffff


	//   ....[2]....
        /*004c*/ 	.word	0xffffffff


	//   ....[3]....
        /*0050*/ 	.word	0xffffffff


	//   ....[4]....
        /*0054*/ 	.word	0xffffffff


	//   ....[5]....
        /*0058*/ 	.word	0xffffffff


	//----- nvinfo : EIATTR_COOP_GROUP_INSTR_OFFSETS
	.align		4
.L_32:
        /*005c*/ 	.byte	0x04, 0x28
        /*005e*/ 	.short	(.L_34 - .L_33)


	//   ....[0]....
.L_33:
        /*0060*/ 	.word	0x00000070


	//   ....[1]....
        /*0064*/ 	.word	0x00000080


	//   ....[2]....
        /*0068*/ 	.word	0x00000440


	//   ....[3]....
        /*006c*/ 	.word	0x000005d0


	//   ....[4]....
        /*0070*/ 	.word	0x00000780


	//   ....[5]....
        /*0074*/ 	.word	0x00001480


	//----- nvinfo : EIATTR_REG_RECONFIG
	.align		4
.L_34:
        /*0078*/ 	.byte	0x01, 0x54
	.zero		2


	//----- nvinfo : EIATTR_SYSCALL_OFFSETS
	.align		4
        /*007c*/ 	.byte	0x04, 0x46
        /*007e*/ 	.short	(.L_36 - .L_35)


	//   ....[0]....
.L_35:
        /*0080*/ 	.word	0x00001650


	//   ....[1]....
        /*0084*/ 	.word	0x00002340


	//   ....[2]....
        /*0088*/ 	.word	0x00002430


	//----- nvinfo : EIATTR_MBARRIER_INSTR_OFFSETS
	.align		4
.L_36:
        /*008c*/ 	.byte	0x04, 0x39
        /*008e*/ 	.short	(.L_38 - .L_37)


	//   ....[0]....
.L_37:
        /*0090*/ 	.word	0x00000540
        /*0094*/ 	.word	0x000000ff
        /*0098*/ 	.word	0x00000000
        /*009c*/ 	.short	0x0100
        /*009e*/ 	.byte	0x08
	.zero		1


	//   ....[1]....
        /*00a0*/ 	.word	0x00000550
        /*00a4*/ 	.word	0x000000ff
        /*00a8*/ 	.word	0x00000020
        /*00ac*/ 	.short	0x0100
        /*00ae*/ 	.byte	0x08
	.zero		1


	//   ....[2]....
        /*00b0*/ 	.word	0x00000560
        /*00b4*/ 	.word	0x000000ff
        /*00b8*/ 	.word	0x00000008
        /*00bc*/ 	.short	0x0100
        /*00be*/ 	.byte	0x08
	.zero		1


	//   ....[3]....
        /*00c0*/ 	.word	0x00000570
        /*00c4*/ 	.word	0x000000ff
        /*00c8*/ 	.word	0x00000028
        /*00cc*/ 	.short	0x0100
        /*00ce*/ 	.byte	0x08
	.zero		1


	//   ....[4]....
        /*00d0*/ 	.word	0x00000580
        /*00d4*/ 	.word	0x000000ff
        /*00d8*/ 	.word	0x00000010
        /*00dc*/ 	.short	0x0100
        /*00de*/ 	.byte	0x08
	.zero		1


	//   ....[5]....
        /*00e0*/ 	.word	0x00000590
        /*00e4*/ 	.word	0x000000ff
        /*00e8*/ 	.word	0x00000030
        /*00ec*/ 	.short	0x0100
        /*00ee*/ 	.byte	0x08
	.zero		1


	//   ....[6]....
        /*00f0*/ 	.word	0x000005a0
        /*00f4*/ 	.word	0x000000ff
        /*00f8*/ 	.word	0x00000018
        /*00fc*/ 	.short	0x0100
        /*00fe*/ 	.byte	0x08
	.zero		1


	//   ....[7]....
        /*0100*/ 	.word	0x000005b0
        /*0104*/ 	.word	0x000000ff
        /*0108*/ 	.word	0x00000038
        /*010c*/ 	.short	0x0100
        /*010e*/ 	.byte	0x08
	.zero		1


	//   ....[8]....
        /*0110*/ 	.word	0x000006f0
        /*0114*/ 	.word	0x000000ff
        /*0118*/ 	.word	0x00000040
        /*011c*/ 	.short	0x0100
        /*011e*/ 	.byte	0x08
	.zero		1


	//   ....[9]....
        /*0120*/ 	.word	0x00000700
        /*0124*/ 	.word	0x000000ff
        /*0128*/ 	.word	0x00000060
        /*012c*/ 	.short	0x0100
        /*012e*/ 	.byte	0x08
	.zero		1


	//   ....[10]....
        /*0130*/ 	.word	0x00000710
        /*0134*/ 	.word	0x000000ff
        /*0138*/ 	.word	0x00000048
        /*013c*/ 	.short	0x0100
        /*013e*/ 	.byte	0x08
	.zero		1


	//   ....[11]....
        /*0140*/ 	.word	0x00000720
        /*0144*/ 	.word	0x000000ff
        /*0148*/ 	.word	0x00000068
        /*014c*/ 	.short	0x0100
        /*014e*/ 	.byte	0x08
	.zero		1


	//   ....[12]....
        /*0150*/ 	.word	0x00000730
        /*0154*/ 	.word	0x000000ff
        /*0158*/ 	.word	0x00000050
        /*015c*/ 	.short	0x0100
        /*015e*/ 	.byte	0x08
	.zero		1


	//   ....[13]....
        /*0160*/ 	.word	0x00000740
        /*0164*/ 	.word	0x000000ff
        /*0168*/ 	.word	0x00000070
        /*016c*/ 	.short	0x0100
        /*016e*/ 	.byte	0x08
	.zero		1


	//   ....[14]....
        /*0170*/ 	.word	0x00000750
        /*0174*/ 	.word	0x000000ff
        /*0178*/ 	.word	0x00000058
        /*017c*/ 	.short	0x0100
        /*017e*/ 	.byte	0x08
	.zero		1


	//   ....[15]....
        /*0180*/ 	.word	0x00000760
        /*0184*/ 	.word	0x000000ff
        /*0188*/ 	.word	0x00000078
        /*018c*/ 	.short	0x0100
        /*018e*/ 	.byte	0x08
	.zero		1


	//   ....[16]....
        /*0190*/ 	.word	0x000009f0
        /*0194*/ 	.word	0x000000ff
        /*0198*/ 	.word	0x00000080
        /*019c*/ 	.short	0x0100
        /*019e*/ 	.byte	0x08
	.zero		1


	//   ....[17]....
        /*01a0*/ 	.word	0x00000a50
        /*01a4*/ 	.word	0x000000ff
        /*01a8*/ 	.word	0x00000088
        /*01ac*/ 	.short	0x0100
        /*01ae*/ 	.byte	0x08
	.zero		1


	//   ....[18]....
        /*01b0*/ 	.word	0x000016c0
        /*01b4*/ 	.word	0x00000003
        /*01b8*/ 	.word	0x00000000
        /*01bc*/ 	.short	0x010a
        /*01be*/ 	.byte	0x3f
	.zero		1


	//   ....[19]....
        /*01c0*/ 	.word	0x00001700
        /*01c4*/ 	.word	0x00000003
        /*01c8*/ 	.word	0x00000000
        /*01cc*/ 	.short	0x010a
        /*01ce*/ 	.byte	0x3f
	.zero		1


	//   ....[20]....
        /*01d0*/ 	.word	0x00001bd0
        /*01d4*/ 	.word	0x000000ff
        /*01d8*/ 	.word	0x00000000
        /*01dc*/ 	.short	0x010a
        /*01de*/ 	.byte	0x04
	.zero		1


	//   ....[21]....
        /*01e0*/ 	.word	0x00001c10
        /*01e4*/ 	.word	0x000000ff
        /*01e8*/ 	.word	0x00000000
        /*01ec*/ 	.short	0x010a
        /*01ee*/ 	.byte	0x04
	.zero		1


	//   ....[22]....
        /*01f0*/ 	.word	0x00001ff0
        /*01f4*/ 	.word	0x000000ff
        /*01f8*/ 	.word	0x00000000
        /*01fc*/ 	.short	0x0101
        /*01fe*/ 	.byte	0x04
	.zero		1


	//   ....[23]....
        /*0200*/ 	.word	0x000021a0
        /*0204*/ 	.word	0x000000ff
        /*0208*/ 	.word	0x00000000
        /*020c*/ 	.short	0x0101
        /*020e*/ 	.byte	0x04
	.zero		1


	//   ....[24]....
        /*0210*/ 	.word	0x00002900
        /*0214*/ 	.word	0x000000ff
        /*0218*/ 	.word	0x00000040
        /*021c*/ 	.short	0x010a
        /*021e*/ 	.byte	0x33
	.zero		1


	//   ....[25]....
        /*0220*/ 	.word	0x00004ba0
        /*0224*/ 	.word	0x000000ff
        /*0228*/ 	.word	0x00000000
        /*022c*/ 	.short	0x0101
        /*022e*/ 	.byte	0x04
	.zero		1


	//   ....[26]....
        /*0230*/ 	.word	0x00004c70
        /*0234*/ 	.word	0x00000004
        /*0238*/ 	.word	0x00000040
        /*023c*/ 	.short	0x010a
        /*023e*/ 	.byte	0x3f
	.zero		1


	//   ....[27]....
        /*0240*/ 	.word	0x00006bb0
        /*0244*/ 	.word	0x000000ff
        /*0248*/ 	.word	0x00000000
        /*024c*/ 	.short	0x0101
        /*024e*/ 	.byte	0x04
	.zero		1


	//   ....[28]....
        /*0250*/ 	.word	0x00006ca0
        /*0254*/ 	.word	0x00000004
        /*0258*/ 	.word	0x00000040
        /*025c*/ 	.short	0x010a
        /*025e*/ 	.byte	0x3f
	.zero		1


	//   ....[29]....
        /*0260*/ 	.word	0x00008c10
        /*0264*/ 	.word	0x000000ff
        /*0268*/ 	.word	0x00000000
        /*026c*/ 	.short	0x0101
        /*026e*/ 	.byte	0x04
	.zero		1


	//   ....[30]....
        /*0270*/ 	.word	0x00008ce0
        /*0274*/ 	.word	0x00000005
        /*0278*/ 	.word	0x00000040
        /*027c*/ 	.short	0x010a
        /*027e*/ 	.byte	0x3f
	.zero		1


	//   ....[31]....
        /*0280*/ 	.word	0x0000ac10
        /*0284*/ 	.word	0x000000ff
        /*0288*/ 	.word	0x00000000
        /*028c*/ 	.short	0x0101
        /*028e*/ 	.byte	0x04
	.zero		1


	//   ....[32]....
        /*0290*/ 	.word	0x0000b530
        /*0294*/ 	.word	0x000000ff
        /*0298*/ 	.word	0x00000000
        /*029c*/ 	.short	0x0101
        /*029e*/ 	.byte	0x04
	.zero		1


	//   ....[33]....
        /*02a0*/ 	.word	0x0000bc10
        /*02a4*/ 	.word	0x000000ff
        /*02a8*/ 	.word	0x00000088
        /*02ac*/ 	.short	0x010a
        /*02ae*/ 	.byte	0x04
	.zero		1


	//   ....[34]....
        /*02b0*/ 	.word	0x0000c020
        /*02b4*/ 	.word	0x000000ff
        /*02b8*/ 	.word	0x00000060
        /*02bc*/ 	.short	0x010a
        /*02be*/ 	.byte	0x05
	.zero		1


	//   ....[35]....
        /*02c0*/ 	.word	0x0000c110
        /*02c4*/ 	.word	0x000000ff
        /*02c8*/ 	.word	0x00000040
        /*02cc*/ 	.short	0x010b
        /*02ce*/ 	.byte	0x05
	.zero		1


	//   ....[36]....
        /*02d0*/ 	.word	0x0000c170
        /*02d4*/ 	.word	0x000000ff
        /*02d8*/ 	.word	0x00000000
        /*02dc*/ 	.short	0x0101
        /*02de*/ 	.byte	0x04
	.zero		1


	//   ....[37]....
        /*02e0*/ 	.word	0x0000c1a0
        /*02e4*/ 	.word	0x000000ff
        /*02e8*/ 	.word	0x00000068
        /*02ec*/ 	.short	0x010a
        /*02ee*/ 	.byte	0x05
	.zero		1


	//   ....[38]....
        /*02f0*/ 	.word	0x0000c2b0
        /*02f4*/ 	.word	0x000000ff
        /*02f8*/ 	.word	0x00000048
        /*02fc*/ 	.short	0x010b
        /*02fe*/ 	.byte	0x05
	.zero		1


	//   ....[39]....
        /*0300*/ 	.word	0x0000c320
        /*0304*/ 	.word	0x000000ff
        /*0308*/ 	.word	0x00000000
        /*030c*/ 	.short	0x0101
        /*030e*/ 	.byte	0x04
	.zero		1


	//   ....[40]....
        /*0310*/ 	.word	0x0000c350
        /*0314*/ 	.word	0x000000ff
        /*0318*/ 	.word	0x00000070
        /*031c*/ 	.short	0x010a
        /*031e*/ 	.byte	0x05
	.zero		1


	//   ....[41]....
        /*0320*/ 	.word	0x0000c450
        /*0324*/ 	.word	0x000000ff
        /*0328*/ 	.word	0x00000050
        /*032c*/ 	.short	0x010b
        /*032e*/ 	.byte	0x05
	.zero		1


	//   ....[42]....
        /*0330*/ 	.word	0x0000c4b0
        /*0334*/ 	.word	0x000000ff
        /*0338*/ 	.word	0x00000000
        /*033c*/ 	.short	0x0101
        /*033e*/ 	.byte	0x04
	.zero		1


	//   ....[43]....
        /*0340*/ 	.word	0x0000c4e0
        /*0344*/ 	.word	0x000000ff
        /*0348*/ 	.word	0x00000078
        /*034c*/ 	.short	0x010a
        /*034e*/ 	.byte	0x05
	.zero		1


	//   ....[44]....
        /*0350*/ 	.word	0x0000c5e0
        /*0354*/ 	.word	0x000000ff
        /*0358*/ 	.word	0x00000058
        /*035c*/ 	.short	0x010b
        /*035e*/ 	.byte	0x05
	.zero		1


	//   ....[45]....
        /*0360*/ 	.word	0x0000c6d0
        /*0364*/ 	.word	0x000000ff
        /*0368*/ 	.word	0x00000000
        /*036c*/ 	.short	0x0101
        /*036e*/ 	.byte	0x04
	.zero		1


	//   ....[46]....
        /*0370*/ 	.word	0x0000cd10
        /*0374*/ 	.word	0x00000003
        /*0378*/ 	.word	0x00000060
        /*037c*/ 	.short	0x010a
        /*037e*/ 	.byte	0x3f
	.zero		1


	//   ....[47]....
        /*0380*/ 	.word	0x0000cd50
        /*0384*/ 	.word	0x00000003
        /*0388*/ 	.word	0x00000068
        /*038c*/ 	.short	0x010a
        /*038e*/ 	.byte	0x3f
	.zero		1


	//   ....[48]....
        /*0390*/ 	.word	0x0000cd90
        /*0394*/ 	.word	0x00000003
        /*0398*/ 	.word	0x00000070
        /*039c*/ 	.short	0x010a
        /*039e*/ 	.byte	0x3f
	.zero		1


	//   ....[49]....
        /*03a0*/ 	.word	0x0000cde0
        /*03a4*/ 	.word	0x00000003
        /*03a8*/ 	.word	0x00000078
        /*03ac*/ 	.short	0x010a
        /*03ae*/ 	.byte	0x3f
	.zero		1


	//   ....[50]....
        /*03b0*/ 	.word	0x0000d110
        /*03b4*/ 	.word	0x0000000f
        /*03b8*/ 	.word	0x00000020
        /*03bc*/ 	.short	0x010a
        /*03be*/ 	.byte	0x3f
	.zero		1


	//   ....[51]....
        /*03c0*/ 	.word	0x0000d4d0
        /*03c4*/ 	.word	0x00000005
        /*03c8*/ 	.word	0x00000088
        /*03cc*/ 	.short	0x0101
        /*03ce*/ 	.byte	0x3f
	.zero		1


	//   ....[52]....
        /*03d0*/ 	.word	0x0000dbe0
        /*03d4*/ 	.word	0x00000007
        /*03d8*/ 	.word	0x00000000
        /*03dc*/ 	.short	0x010a
        /*03de*/ 	.byte	0x3f
	.zero		1


	//   ....[53]....
        /*03e0*/ 	.word	0x0000dc60
        /*03e4*/ 	.word	0x00000006
        /*03e8*/ 	.word	0x00000000
        /*03ec*/ 	.short	0x010a
        /*03ee*/ 	.byte	0x3f
	.zero		1


	//   ....[54]....
        /*03f0*/ 	.word	0x0000dcf0
        /*03f4*/ 	.word	0x00000007
        /*03f8*/ 	.word	0x00000000
        /*03fc*/ 	.short	0x010a
        /*03fe*/ 	.byte	0x3f
	.zero		1


	//   ....[55]....
        /*0400*/ 	.word	0x0000dd80
        /*0404*/ 	.word	0x00000005
        /*0408*/ 	.word	0x00000000
        /*040c*/ 	.short	0x010a
        /*040e*/ 	.byte	0x3f
	.zero		1


	//   ....[56]....
        /*0410*/ 	.word	0x0000dde0
        /*0414*/ 	.word	0x00000003
        /*0418*/ 	.word	0x00000000
        /*041c*/ 	.short	0x010a
        /*041e*/ 	.byte	0x3f
	.zero		1


	//   ....[57]....
        /*0420*/ 	.word	0x0000de40
        /*0424*/ 	.word	0x00000004
        /*0428*/ 	.word	0x00000000
        /*042c*/ 	.short	0x010a
        /*042e*/ 	.byte	0x3f
	.zero		1


	//   ....[58]....
        /*0430*/ 	.word	0x0000dea0
        /*0434*/ 	.word	0x00000003
        /*0438*/ 	.word	0x00000040
        /*043c*/ 	.short	0x010a
        /*043e*/ 	.byte	0x3f
	.zero		1


	//   ....[59]....
        /*0440*/ 	.word	0x0000def0
        /*0444*/ 	.word	0x00000004
        /*0448*/ 	.word	0x00000040
        /*044c*/ 	.short	0x010a
        /*044e*/ 	.byte	0x3f
	.zero		1


	//   ....[60]....
        /*0450*/ 	.word	0x0000df40
        /*0454*/ 	.word	0x00000004
        /*0458*/ 	.word	0x00000040
        /*045c*/ 	.short	0x010a
        /*045e*/ 	.byte	0x3f
	.zero		1


	//   ....[61]....
        /*0460*/ 	.word	0x0000df90
        /*0464*/ 	.word	0x00000005
        /*0468*/ 	.word	0x00000040
        /*046c*/ 	.short	0x010a
        /*046e*/ 	.byte	0x3f
	.zero		1


	//   ....[62]....
        /*0470*/ 	.word	0x0000dff0
        /*0474*/ 	.word	0x00000003
        /*0478*/ 	.word	0x00000088
        /*047c*/ 	.short	0x010a
        /*047e*/ 	.byte	0x3f
	.zero		1


	//   ....[63]....
        /*0480*/ 	.word	0x0000e050
        /*0484*/ 	.word	0x00000005
        /*0488*/ 	.word	0x00000060
        /*048c*/ 	.short	0x010a
        /*048e*/ 	.byte	0x3f
	.zero		1


	//   ....[64]....
        /*0490*/ 	.word	0x0000e0b0
        /*0494*/ 	.word	0x00000005
        /*0498*/ 	.word	0x00000068
        /*049c*/ 	.short	0x010a
        /*049e*/ 	.byte	0x3f
	.zero		1


	//   ....[65]....
        /*04a0*/ 	.word	0x0000e110
        /*04a4*/ 	.word	0x00000005
        /*04a8*/ 	.word	0x00000070
        /*04ac*/ 	.short	0x010a
        /*04ae*/ 	.byte	0x3f
	.zero		1


	//   ....[66]....
        /*04b0*/ 	.word	0x0000e170
        /*04b4*/ 	.word	0x00000005
        /*04b8*/ 	.word	0x00000078
        /*04bc*/ 	.short	0x010a
        /*04be*/ 	.byte	0x3f
	.zero		1


	//   ....[67]....
        /*04c0*/ 	.word	0x0000e1c0
        /*04c4*/ 	.word	0x00000003
        /*04c8*/ 	.word	0x00000060
        /*04cc*/ 	.short	0x010a
        /*04ce*/ 	.byte	0x3f
	.zero		1


	//   ....[68]....
        /*04d0*/ 	.word	0x0000e210
        /*04d4*/ 	.word	0x00000003
        /*04d8*/ 	.word	0x00000068
        /*04dc*/ 	.short	0x010a
        /*04de*/ 	.byte	0x3f
	.zero		1


	//   ....[69]....
        /*04e0*/ 	.word	0x0000e260
        /*04e4*/ 	.word	0x00000003
        /*04e8*/ 	.word	0x00000070
        /*04ec*/ 	.short	0x010a
        /*04ee*/ 	.byte	0x3f
	.zero		1


	//   ....[70]....
        /*04f0*/ 	.word	0x0000e330
        /*04f4*/ 	.word	0x0000000f
        /*04f8*/ 	.word	0x00000020
        /*04fc*/ 	.short	0x010a
        /*04fe*/ 	.byte	0x3f
	.zero		1


	//   ....[71]....
        /*0500*/ 	.word	0x0000e400
        /*0504*/ 	.word	0x00000007
        /*0508*/ 	.word	0x00000000
        /*050c*/ 	.short	0x010a
        /*050e*/ 	.byte	0x3f
	.zero		1


	//   ....[72]....
        /*0510*/ 	.word	0x0000e450
        /*0514*/ 	.word	0x00000006
        /*0518*/ 	.word	0x00000000
        /*051c*/ 	.short	0x010a
        /*051e*/ 	.byte	0x3f
	.zero		1


	//   ....[73]....
        /*0520*/ 	.word	0x0000e4a0
        /*0524*/ 	.word	0x00000007
        /*0528*/ 	.word	0x00000000
        /*052c*/ 	.short	0x010a
        /*052e*/ 	.byte	0x3f
	.zero		1


	//----- nvinfo : EIATTR_NUM_MBARRIERS
	.align		4
.L_38:
        /*0530*/ 	.byte	0x03, 0x38
        /*0532*/ 	.short	0x0012


	//----- nvinfo : EIATTR_EXIT_INSTR_OFFSETS
	.align		4
        /*0534*/ 	.byte	0x04, 0x1c
        /*0536*/ 	.short	(.L_40 - .L_39)


	//   ....[0]....
.L_39:
        /*0538*/ 	.word	0x0000ddd0


	//----- nvinfo : EIATTR_MAX_THREADS
	.align		4
.L_40:
        /*053c*/ 	.byte	0x04, 0x05
        /*053e*/ 	.short	(.L_42 - .L_41)
.L_41:
        /*0540*/ 	.word	0x00000180
        /*0544*/ 	.word	0x00000001
        /*0548*/ 	.word	0x00000001


	//----- nvinfo : EIATTR_CRS_STACK_SIZE
	.align		4
.L_42:
        /*054c*/ 	.byte	0x04, 0x1e
        /*054e*/ 	.short	(.L_44 - .L_43)
.L_43:
        /*0550*/ 	.word	0x00000000


	//----- nvinfo : EIATTR_CBANK_PARAM_SIZE
	.align		4
.L_44:
        /*0554*/ 	.byte	0x03, 0x19
        /*0556*/ 	.short	0x0770


	//----- nvinfo : EIATTR_PARAM_CBANK
	.align		4
        /*0558*/ 	.byte	0x04, 0x0a
        /*055a*/ 	.short	(.L_46 - .L_45)
	.align		4
.L_45:
        /*055c*/ 	.word	index@(.nv.constant0._ZN7cutlass13device_kernelINS_4gemm6kernel13GemmUniversalIN4cute5tupleIJiiiiEEENS1_10collective13CollectiveMmaINS1_34MainloopSm90TmaGmmaWarpSpecializedILi4ENS5_IJNS4_1CILi1EEESB_SB_EEENS1_35KernelTmaWarpSpecializedCooperativeEEENS5_IJNSA_ILi256EEENSA_ILi64EEESG_EEENS_10bfloat16_tENS5_IJlSB_lEEESI_SJ_NS4_8TiledMMAINS4_8MMA_AtomIJNS4_4SM904GMMA27MMA_64x64x16_F32BF16BF16_SSILNSN_5MajorE0ELSP_0ELNSN_7ScaleInE1ELSQ_1EEEEEENS4_6LayoutINS5_IJNSA_ILi2EEESB_SB_EEENS5_IJSB_NSA_ILi0EEESW_EEEEENS5_IJNS4_10UnderscoreESZ_SZ_EEEEENS4_13SM90_TMA_LOADENS4_14ComposedLayoutINS4_7SwizzleILi3ELi4ELi3EEENS4_18smem_ptr_flag_bitsILi16EEENST_INS5_IJNSA_ILi8EEESG_EEENS5_IJSG_SB_EEEEEEEvNS4_8identityES12_S1C_vS1D_EENS_8epilogue10collective18CollectiveEpilogueINS1F_22Sm90TmaWarpSpecializedILi4ELi2ELi16ELb1ELb0EEEJSH_NS5_IJNSA_ILi128EEENSA_ILi32EEEEEESI_SJ_SI_SJ_NS1F_6fusion15FusionCallbacksIS1J_NS1N_13LinCombEltActINS1F_6thread4GELUESI_fSI_fLNS_15FloatRoundStyleE2EEESH_S1M_JEEES12_NS13_INS14_ILi2ELi4ELi3EEES17_NST_INS5_IJS18_S1L_EEENS5_IJS1L_SB_EEEEEEENS4_17SM75_U32x4_LDSM_NENS4_14SM90_TMA_STOREES1Z_NS4_17SM90_U32x4_STSM_NENS4_9Copy_AtomIJS22_NS_6half_tEEEEvEEEvvEEEEvNT_6ParamsE)
        /*0560*/ 	.short	0x0210
        /*0562*/ 	.short	0x0770


	//----- nvinfo : EIATTR_SW_WAR
	.align		4
.L_46:
        /*0564*/ 	.byte	0x04, 0x36
        /*0566*/ 	.short	(.L_48 - .L_47)
.L_47:
        /*0568*/ 	.word	0x00000008
.L_48:


//--------------------- .nv.callgraph             --------------------------
	.section	.nv.callgraph,"",@"SHT_CUDA_CALLGRAPH"
	.align	4
	.sectionentsize	8
	.align		4
        /*0000*/ 	.word	0x00000000
	.align		4
        /*0004*/ 	.word	0xffffffff
	.align		4
        /*0008*/ 	.word	index@(_ZN7cutlass13device_kernelINS_4gemm6kernel13GemmUniversalIN4cute5tupleIJiiiiEEENS1_10collective13CollectiveMmaINS1_34MainloopSm90TmaGmmaWarpSpecializedILi4ENS5_IJNS4_1CILi1EEESB_SB_EEENS1_35KernelTmaWarpSpecializedCooperativeEEENS5_IJNSA_ILi256EEENSA_ILi64EEESG_EEENS_10bfloat16_tENS5_IJlSB_lEEESI_SJ_NS4_8TiledMMAINS4_8MMA_AtomIJNS4_4SM904GMMA27MMA_64x64x16_F32BF16BF16_SSILNSN_5MajorE0ELSP_0ELNSN_7ScaleInE1ELSQ_1EEEEEENS4_6LayoutINS5_IJNSA_ILi2EEESB_SB_EEENS5_IJSB_NSA_ILi0EEESW_EEEEENS5_IJNS4_10UnderscoreESZ_SZ_EEEEENS4_13SM90_TMA_LOADENS4_14ComposedLayoutINS4_7SwizzleILi3ELi4ELi3EEENS4_18smem_ptr_flag_bitsILi16EEENST_INS5_IJNSA_ILi8EEESG_EEENS5_IJSG_SB_EEEEEEEvNS4_8identityES12_S1C_vS1D_EENS_8epilogue10collective18CollectiveEpilogueINS1F_22Sm90TmaWarpSpecializedILi4ELi2ELi16ELb1ELb0EEEJSH_NS5_IJNSA_ILi128EEENSA_ILi32EEEEEESI_SJ_SI_SJ_NS1F_6fusion15FusionCallbacksIS1J_NS1N_13LinCombEltActINS1F_6thread4GELUESI_fSI_fLNS_15FloatRoundStyleE2EEESH_S1M_JEEES12_NS13_INS14_ILi2ELi4ELi3EEES17_NST_INS5_IJS18_S1L_EEENS5_IJS1L_SB_EEEEEEENS4_17SM75_U32x4_LDSM_NENS4_14SM90_TMA_STOREES1Z_NS4_17SM90_U32x4_STSM_NENS4_9Copy_AtomIJS22_NS_6half_tEEEEvEEEvvEEEEvNT_6ParamsE)
	.align		4
        /*000c*/ 	.word	index@(__assertfail)
	.align		4
        /*0010*/ 	.word	0x00000000
	.align		4
        /*0014*/ 	.word	0xfffffffe
	.align		4
        /*0018*/ 	.word	0x00000000
	.align		4
        /*001c*/ 	.word	0xfffffffd
	.align		4
        /*0020*/ 	.word	0x00000000
	.align		4
        /*0024*/ 	.word	0xfffffffc


//--------------------- .nv.constant4             --------------------------
	.section	.nv.constant4,"a",@progbits
	.align	8
	.align		8
.nv.constant4:
        /*0000*/ 	.dword	__assertfail
	.align		8
        /*0008*/ 	.dword	__unnamed_1
	.align		8
        /*0010*/ 	.dword	__unnamed_2
	.align		8
        /*0018*/ 	.dword	_ZN39_INTERNAL_3b5b2a8d_4_k_cu_2f23f714_27844cuda3std3__45__cpo5beginE
	.align		8
        /*0020*/ 	.dword	_ZN39_INTERNAL_3b5b2a8d_4_k_cu_2f23f714_27844cuda3std3__45__cpo3endE
	.align		8
        /*0028*/ 	.dword	_ZN39_INTERNAL_3b5b2a8d_4_k_cu_2f23f714_27844cuda3std3__45__cpo6cbeginE
	.align		8
        /*0030*/ 	.dword	_ZN39_INTERNAL_3b5b2a8d_4_k_cu_2f23f714_27844cuda3std3__45__cpo4cendE
	.align		8
        /*0038*/ 	.dword	_ZN39_INTERNAL_3b5b2a8d_4_k_cu_2f23f714_27844cuda3std3__441_GLOBAL__N__3b5b2a8d_4_k_cu_2f23f714_27846ignoreE
	.align		8
        /*0040*/ 	.dword	_ZN39_INTERNAL_3b5b2a8d_4_k_cu_2f23f714_27844cuda3std3__419piecewise_constructE
	.align		8
        /*0048*/ 	.dword	_ZN39_INTERNAL_3b5b2a8d_4_k_cu_2f23f714_27844cuda3std3__48in_placeE
	.align		8
        /*0050*/ 	.dword	_ZN39_INTERNAL_3b5b2a8d_4_k_cu_2f23f714_27844cuda3std6ranges3__45__cpo4swapE
	.align		8
        /*0058*/ 	.dword	_ZN39_INTERNAL_3b5b2a8d_4_k_cu_2f23f714_27844cuda3std6ranges3__45__cpo9iter_moveE
	.align		8
        /*0060*/ 	.dword	_ZN39_INTERNAL_3b5b2a8d_4_k_cu_2f23f714_27844cute7productE
	.align		8
        /*0068*/ 	.dword	_ZN39_INTERNAL_3b5b2a8d_4_k_cu_2f23f714_27844cute1_E
	.align		8
        /*0070*/ 	.dword	$str$22
	.align		8
        /*0078*/ 	.dword	$str$23
	.align		8
        /*0080*/ 	.dword	$str$26
	.align		8
        /*0088*/ 	.dword	$str$27


//--------------------- .text._ZN7cutlass13device_kernelINS_4gemm6kernel13GemmUniversalIN4cute5tupleIJiiiiEEENS1_10collective13CollectiveMmaINS1_34MainloopSm90TmaGmmaWarpSpecializedILi4ENS5_IJNS4_1CILi1EEESB_SB_EEENS1_35KernelTmaWarpSpecializedCooperativeEEENS5_IJNSA_ILi256EEENSA_ILi64EEESG_EEENS_10bfloat16_tENS5_IJlSB_lEEESI_SJ_NS4_8TiledMMAINS4_8MMA_AtomIJNS4_4SM904GMMA27MMA_64x64x16_F32BF16BF16_SSILNSN_5MajorE0ELSP_0ELNSN_7ScaleInE1ELSQ_1EEEEEENS4_6LayoutINS5_IJNSA_ILi2EEESB_SB_EEENS5_IJSB_NSA_ILi0EEESW_EEEEENS5_IJNS4_10UnderscoreESZ_SZ_EEEEENS4_13SM90_TMA_LOADENS4_14ComposedLayoutINS4_7SwizzleILi3ELi4ELi3EEENS4_18smem_ptr_flag_bitsILi16EEENST_INS5_IJNSA_ILi8EEESG_EEENS5_IJSG_SB_EEEEEEEvNS4_8identityES12_S1C_vS1D_EENS_8epilogue10collective18CollectiveEpilogueINS1F_22Sm90TmaWarpSpecializedILi4ELi2ELi16ELb1ELb0EEEJSH_NS5_IJNSA_ILi128EEENSA_ILi32EEEEEESI_SJ_SI_SJ_NS1F_6fusion15FusionCallbacksIS1J_NS1N_13LinCombEltActINS1F_6thread4GELUESI_fSI_fLNS_15FloatRoundStyleE2EEESH_S1M_JEEES12_NS13_INS14_ILi2ELi4ELi3EEES17_NST_INS5_IJS18_S1L_EEENS5_IJS1L_SB_EEEEEEENS4_17SM75_U32x4_LDSM_NENS4_14SM90_TMA_STOREES1Z_NS4_17SM90_U32x4_STSM_NENS4_9Copy_AtomIJS22_NS_6half_tEEEEvEEEvvEEEEvNT_6ParamsE --------------------------
	.section	.text._ZN7cutlass13device_kernelINS_4gemm6kernel13GemmUniversalIN4cute5tupleIJiiiiEEENS1_10collective13CollectiveMmaINS1_34MainloopSm90TmaGmmaWarpSpecializedILi4ENS5_IJNS4_1CILi1EEESB_SB_EEENS1_35KernelTmaWarpSpecializedCooperativeEEENS5_IJNSA_ILi256EEENSA_ILi64EEESG_EEENS_10bfloat16_tENS5_IJlSB_lEEESI_SJ_NS4_8TiledMMAINS4_8MMA_AtomIJNS4_4SM904GMMA27MMA_64x64x16_F32BF16BF16_SSILNSN_5MajorE0ELSP_0ELNSN_7ScaleInE1ELSQ_1EEEEEENS4_6LayoutINS5_IJNSA_ILi2EEESB_SB_EEENS5_IJSB_NSA_ILi0EEESW_EEEEENS5_IJNS4_10UnderscoreESZ_SZ_EEEEENS4_13SM90_TMA_LOADENS4_14ComposedLayoutINS4_7SwizzleILi3ELi4ELi3EEENS4_18smem_ptr_flag_bitsILi16EEENST_INS5_IJNSA_ILi8EEESG_EEENS5_IJSG_SB_EEEEEEEvNS4_8identityES12_S1C_vS1D_EENS_8epilogue10collective18CollectiveEpilogueINS1F_22Sm90TmaWarpSpecializedILi4ELi2ELi16ELb1ELb0EEEJSH_NS5_IJNSA_ILi128EEENSA_ILi32EEEEEESI_SJ_SI_SJ_NS1F_6fusion15FusionCallbacksIS1J_NS1N_13LinCombEltActINS1F_6thread4GELUESI_fSI_fLNS_15FloatRoundStyleE2EEESH_S1M_JEEES12_NS13_INS14_ILi2ELi4ELi3EEES17_NST_INS5_IJS18_S1L_EEENS5_IJS1L_SB_EEEEEEENS4_17SM75_U32x4_LDSM_NENS4_14SM90_TMA_STOREES1Z_NS4_17SM90_U32x4_STSM_NENS4_9Copy_AtomIJS22_NS_6half_tEEEEvEEEvvEEEEvNT_6ParamsE,"ax",@progbits
	.align	128
.text._ZN7cutlass13device_kernelINS_4gemm6kernel13GemmUniversalIN4cute5tupleIJiiiiEEENS1_10collective13CollectiveMmaINS1_34MainloopSm90TmaGmmaWarpSpecializedILi4ENS5_IJNS4_1CILi1EEESB_SB_EEENS1_35KernelTmaWarpSpecializedCooperativeEEENS5_IJNSA_ILi256EEENSA_ILi64EEESG_EEENS_10bfloat16_tENS5_IJlSB_lEEESI_SJ_NS4_8TiledMMAINS4_8MMA_AtomIJNS4_4SM904GMMA27MMA_64x64x16_F32BF16BF16_SSILNSN_5MajorE0ELSP_0ELNSN_7ScaleInE1ELSQ_1EEEEEENS4_6LayoutINS5_IJNSA_ILi2EEESB_SB_EEENS5_IJSB_NSA_ILi0EEESW_EEEEENS5_IJNS4_10UnderscoreESZ_SZ_EEEEENS4_13SM90_TMA_LOADENS4_14ComposedLayoutINS4_7SwizzleILi3ELi4ELi3EEENS4_18smem_ptr_flag_bitsILi16EEENST_INS5_IJNSA_ILi8EEESG_EEENS5_IJSG_SB_EEEEEEEvNS4_8identityES12_S1C_vS1D_EENS_8epilogue10collective18CollectiveEpilogueINS1F_22Sm90TmaWarpSpecializedILi4ELi2ELi16ELb1ELb0EEEJSH_NS5_IJNSA_ILi128EEENSA_ILi32EEEEEESI_SJ_SI_SJ_NS1F_6fusion15FusionCallbacksIS1J_NS1N_13LinCombEltActINS1F_6thread4GELUESI_fSI_fLNS_15FloatRoundStyleE2EEESH_S1M_JEEES12_NS13_INS14_ILi2ELi4ELi3EEES17_NST_INS5_IJS18_S1L_EEENS5_IJS1L_SB_EEEEEEENS4_17SM75_U32x4_LDSM_NENS4_14SM90_TMA_STOREES1Z_NS4_17SM90_U32x4_STSM_NENS4_9Copy_AtomIJS22_NS_6half_tEEEEvEEEvvEEEEvNT_6ParamsE:
        .type           _ZN7cutlass13device_kernelINS_4gemm6kernel13GemmUniversalIN4cute5tupleIJiiiiEEENS1_10collective13CollectiveMmaINS1_34MainloopSm90TmaGmmaWarpSpecializedILi4ENS5_IJNS4_1CILi1EEESB_SB_EEENS1_35KernelTmaWarpSpecializedCooperativeEEENS5_IJNSA_ILi256EEENSA_ILi64EEESG_EEENS_10bfloat16_tENS5_IJlSB_lEEESI_SJ_NS4_8TiledMMAINS4_8MMA_AtomIJNS4_4SM904GMMA27MMA_64x64x16_F32BF16BF16_SSILNSN_5MajorE0ELSP_0ELNSN_7ScaleInE1ELSQ_1EEEEEENS4_6LayoutINS5_IJNSA_ILi2EEESB_SB_EEENS5_IJSB_NSA_ILi0EEESW_EEEEENS5_IJNS4_10UnderscoreESZ_SZ_EEEEENS4_13SM90_TMA_LOADENS4_14ComposedLayoutINS4_7SwizzleILi3ELi4ELi3EEENS4_18smem_ptr_flag_bitsILi16EEENST_INS5_IJNSA_ILi8EEESG_EEENS5_IJSG_SB_EEEEEEEvNS4_8identityES12_S1C_vS1D_EENS_8epilogue10collective18CollectiveEpilogueINS1F_22Sm90TmaWarpSpecializedILi4ELi2ELi16ELb1ELb0EEEJSH_NS5_IJNSA_ILi128EEENSA_ILi32EEEEEESI_SJ_SI_SJ_NS1F_6fusion15FusionCallbacksIS1J_NS1N_13LinCombEltActINS1F_6thread4GELUESI_fSI_fLNS_15FloatRoundStyleE2EEESH_S1M_JEEES12_NS13_INS14_ILi2ELi4ELi3EEES17_NST_INS5_IJS18_S1L_EEENS5_IJS1L_SB_EEEEEEENS4_17SM75_U32x4_LDSM_NENS4_14SM90_TMA_STOREES1Z_NS4_17SM90_U32x4_STSM_NENS4_9Copy_AtomIJS22_NS_6half_tEEEEvEEEvvEEEEvNT_6ParamsE,@function
        .size           _ZN7cutlass13device_kernelINS_4gemm6kernel13GemmUniversalIN4cute5tupleIJiiiiEEENS1_10collective13CollectiveMmaINS1_34MainloopSm90TmaGmmaWarpSpecializedILi4ENS5_IJNS4_1CILi1EEESB_SB_EEENS1_35KernelTmaWarpSpecializedCooperativeEEENS5_IJNSA_ILi256EEENSA_ILi64EEESG_EEENS_10bfloat16_tENS5_IJlSB_lEEESI_SJ_NS4_8TiledMMAINS4_8MMA_AtomIJNS4_4SM904GMMA27MMA_64x64x16_F32BF16BF16_SSILNSN_5MajorE0ELSP_0ELNSN_7ScaleInE1ELSQ_1EEEEEENS4_6LayoutINS5_IJNSA_ILi2EEESB_SB_EEENS5_IJSB_NSA_ILi0EEESW_EEEEENS5_IJNS4_10UnderscoreESZ_SZ_EEEEENS4_13SM90_TMA_LOADENS4_14ComposedLayoutINS4_7SwizzleILi3ELi4ELi3EEENS4_18smem_ptr_flag_bitsILi16EEENST_INS5_IJNSA_ILi8EEESG_EEENS5_IJSG_SB_EEEEEEEvNS4_8identityES12_S1C_vS1D_EENS_8epilogue10collective18CollectiveEpilogueINS1F_22Sm90TmaWarpSpecializedILi4ELi2ELi16ELb1ELb0EEEJSH_NS5_IJNSA_ILi128EEENSA_ILi32EEEEEESI_SJ_SI_SJ_NS1F_6fusion15FusionCallbacksIS1J_NS1N_13LinCombEltActINS1F_6thread4GELUESI_fSI_fLNS_15FloatRoundStyleE2EEESH_S1M_JEEES12_NS13_INS14_ILi2ELi4ELi3EEES17_NST_INS5_IJS18_S1L_EEENS5_IJS1L_SB_EEEEEEENS4_17SM75_U32x4_LDSM_NENS4_14SM90_TMA_STOREES1Z_NS4_17SM90_U32x4_STSM_NENS4_9Copy_AtomIJS22_NS_6half_tEEEEvEEEvvEEEEvNT_6ParamsE,(.L_x_188 - _ZN7cutlass13device_kernelINS_4gemm6kernel13GemmUniversalIN4cute5tupleIJiiiiEEENS1_10collective13CollectiveMmaINS1_34MainloopSm90TmaGmmaWarpSpecializedILi4ENS5_IJNS4_1CILi1EEESB_SB_EEENS1_35KernelTmaWarpSpecializedCooperativeEEENS5_IJNSA_ILi256EEENSA_ILi64EEESG_EEENS_10bfloat16_tENS5_IJlSB_lEEESI_SJ_NS4_8TiledMMAINS4_8MMA_AtomIJNS4_4SM904GMMA27MMA_64x64x16_F32BF16BF16_SSILNSN_5MajorE0ELSP_0ELNSN_7ScaleInE1ELSQ_1EEEEEENS4_6LayoutINS5_IJNSA_ILi2EEESB_SB_EEENS5_IJSB_NSA_ILi0EEESW_EEEEENS5_IJNS4_10UnderscoreESZ_SZ_EEEEENS4_13SM90_TMA_LOADENS4_14ComposedLayoutINS4_7SwizzleILi3ELi4ELi3EEENS4_18smem_ptr_flag_bitsILi16EEENST_INS5_IJNSA_ILi8EEESG_EEENS5_IJSG_SB_EEEEEEEvNS4_8identityES12_S1C_vS1D_EENS_8epilogue10collective18CollectiveEpilogueINS1F_22Sm90TmaWarpSpecializedILi4ELi2ELi16ELb1ELb0EEEJSH_NS5_IJNSA_ILi128EEENSA_ILi32EEEEEESI_SJ_SI_SJ_NS1F_6fusion15FusionCallbacksIS1J_NS1N_13LinCombEltActINS1F_6thread4GELUESI_fSI_fLNS_15FloatRoundStyleE2EEESH_S1M_JEEES12_NS13_INS14_ILi2ELi4ELi3EEES17_NST_INS5_IJS18_S1L_EEENS5_IJS1L_SB_EEEEEEENS4_17SM75_U32x4_LDSM_NENS4_14SM90_TMA_STOREES1Z_NS4_17SM90_U32x4_STSM_NENS4_9Copy_AtomIJS22_NS_6half_tEEEEvEEEvvEEEEvNT_6ParamsE)
        .other          _ZN7cutlass13device_kernelINS_4gemm6kernel13GemmUniversalIN4cute5tupleIJiiiiEEENS1_10collective13CollectiveMmaINS1_34MainloopSm90TmaGmmaWarpSpecializedILi4ENS5_IJNS4_1CILi1EEESB_SB_EEENS1_35KernelTmaWarpSpecializedCooperativeEEENS5_IJNSA_ILi256EEENSA_ILi64EEESG_EEENS_10bfloat16_tENS5_IJlSB_lEEESI_SJ_NS4_8TiledMMAINS4_8MMA_AtomIJNS4_4SM904GMMA27MMA_64x64x16_F32BF16BF16_SSILNSN_5MajorE0ELSP_0ELNSN_7ScaleInE1ELSQ_1EEEEEENS4_6LayoutINS5_IJNSA_ILi2EEESB_SB_EEENS5_IJSB_NSA_ILi0EEESW_EEEEENS5_IJNS4_10UnderscoreESZ_SZ_EEEEENS4_13SM90_TMA_LOADENS4_14ComposedLayoutINS4_7SwizzleILi3ELi4ELi3EEENS4_18smem_ptr_flag_bitsILi16EEENST_INS5_IJNSA_ILi8EEESG_EEENS5_IJSG_SB_EEEEEEEvNS4_8identityES12_S1C_vS1D_EENS_8epilogue10collective18CollectiveEpilogueINS1F_22Sm90TmaWarpSpecializedILi4ELi2ELi16ELb1ELb0EEEJSH_NS5_IJNSA_ILi128EEENSA_ILi32EEEEEESI_SJ_SI_SJ_NS1F_6fusion15FusionCallbacksIS1J_NS1N_13LinCombEltActINS1F_6thread4GELUESI_fSI_fLNS_15FloatRoundStyleE2EEESH_S1M_JEEES12_NS13_INS14_ILi2ELi4ELi3EEES17_NST_INS5_IJS18_S1L_EEENS5_IJS1L_SB_EEEEEEENS4_17SM75_U32x4_LDSM_NENS4_14SM90_TMA_STOREES1Z_NS4_17SM90_U32x4_STSM_NENS4_9Copy_AtomIJS22_NS_6half_tEEEEvEEEvvEEEEvNT_6ParamsE,@"STO_CUDA_ENTRY STV_DEFAULT"
_ZN7cutlass13device_kernelINS_4gemm6kernel13GemmUniversalIN4cute5tupleIJiiiiEEENS1_10collective13CollectiveMmaINS1_34MainloopSm90TmaGmmaWarpSpecializedILi4ENS5_IJNS4_1CILi1EEESB_SB_EEENS1_35KernelTmaWarpSpecializedCooperativeEEENS5_IJNSA_ILi256EEENSA_ILi64EEESG_EEENS_10bfloat16_tENS5_IJlSB_lEEESI_SJ_NS4_8TiledMMAINS4_8MMA_AtomIJNS4_4SM904GMMA27MMA_64x64x16_F32BF16BF16_SSILNSN_5MajorE0ELSP_0ELNSN_7ScaleInE1ELSQ_1EEEEEENS4_6LayoutINS5_IJNSA_ILi2EEESB_SB_EEENS5_IJSB_NSA_ILi0EEESW_EEEEENS5_IJNS4_10UnderscoreESZ_SZ_EEEEENS4_13SM90_TMA_LOADENS4_14ComposedLayoutINS4_7SwizzleILi3ELi4ELi3EEENS4_18smem_ptr_flag_bitsILi16EEENST_INS5_IJNSA_ILi8EEESG_EEENS5_IJSG_SB_EEEEEEEvNS4_8identityES12_S1C_vS1D_EENS_8epilogue10collective18CollectiveEpilogueINS1F_22Sm90TmaWarpSpecializedILi4ELi2ELi16ELb1ELb0EEEJSH_NS5_IJNSA_ILi128EEENSA_ILi32EEEEEESI_SJ_SI_SJ_NS1F_6fusion15FusionCallbacksIS1J_NS1N_13LinCombEltActINS1F_6thread4GELUESI_fSI_fLNS_15FloatRoundStyleE2EEESH_S1M_JEEES12_NS13_INS14_ILi2ELi4ELi3EEES17_NST_INS5_IJS18_S1L_EEENS5_IJS1L_SB_EEEEEEENS4_17SM75_U32x4_LDSM_NENS4_14SM90_TMA_STOREES1Z_NS4_17SM90_U32x4_STSM_NENS4_9Copy_AtomIJS22_NS_6half_tEEEEvEEEvvEEEEvNT_6ParamsE:
[----:B------:R-:W1:Y:S01]  /*0000*/  LDC R1, c[0x0][0x28] ;  /* 0x00000a00ff017b82 */ /* 0x000e620000000800 */
[----:B------:R-:W2:Y:S07]  /*0010*/  S2R R18, SR_TID.X ;  /* 0x0000000000127919 */ /* 0x000eae0000002100 */
[----:B------:R-:W3:Y:S01]  /*0020*/  LDC.64 R4, c[0x0][0x588] ;  /* 0x00016200ff047b82 */ /* 0x000ee20000000a00 */
[----:B------:R-:W-:Y:S01]  /*0030*/  ELECT P0, URZ, PT ;  /* 0x00000000003f782f */ /* 0x000fe20003800000 */
[----:B------:R-:W-:Y:S01]  /*0040*/  BSSY B0, `(.L_x_0) ;  /* 0x0000016000007945 */ /* 0x000fe20003800000 */
[----:B--2---:R-:W-:-:S02]  /*0050*/  SHF.R.U32.HI R6, RZ, 0x5, R18 ;  /* 0x00000005ff067819 */ /* 0x004fc40000011612 */
[----:B------:R-:W-:-:S03]  /*0060*/  SHF.R.U32.HI R2, RZ, 0x7, R18 ;  /* 0x00000007ff027819 */ /* 0x000fc60000011612 */
[----:B------:R-:W2:Y:S04]  /*0070*/  SHFL.IDX PT, R0, R6, RZ, 0x1f ;  /* 0x00001fff06007589 */ /* 0x000ea800000e0000 */
[----:B------:R4:W1:Y:S01]  /*0080*/  SHFL.IDX PT, R10, R2, RZ, 0x1f ;  /* 0x00001fff020a7589 */ /* 0x00086200000e0000 */
[----:B--2---:R-:W-:Y:S02]  /*0090*/  ISETP.NE.OR P0, PT, R0, RZ, !P0 ;  /* 0x000000ff0000720c */ /* 0x004fe40004705670 */
[----:B------:R-:W-:-:S11]  /*00a0*/  SHF.R.S32.HI R3, RZ, 0x1f, R0 ;  /* 0x0000001fff037819 */ /* 0x000fd60000011400 */
[----:B-1-34-:R-:W-:Y:S05]  /*00b0*/  @P0 BRA `(.L_x_1) ;  /* 0x0000000000380947 */ /* 0x01afea0003800000 */
[----:B------:R-:W-:Y:S02]  /*00c0*/  ULDC.64 UR4, c[0x0][0x198] ;  /* 0x0000660000047ab9 */ /* 0x000fe40000000a00 */
[----:B------:R-:W-:Y:S02]  /*00d0*/  UIADD3 UR6, UP0, UR4, 0xf0, URZ ;  /* 0x000000f004067890 */ /* 0x000fe4000ff1e03f */
[----:B------:R-:W-:Y:S02]  /*00e0*/  UIADD3 UR8, UP1, UR4, 0x1f0, URZ ;  /* 0x000001f004087890 */ /* 0x000fe4000ff3e03f */
[----:B------:R-:W-:Y:S02]  /*00f0*/  UIADD3 UR10, UP2, UR4, 0x3f0, URZ ;  /* 0x000003f0040a7890 */ /* 0x000fe4000ff5e03f */
[----:B------:R-:W-:Y:S02]  /*0100*/  UIADD3 UR4, UP3, UR4, 0x4f0, URZ ;  /* 0x000004f004047890 */ /* 0x000fe4000ff7e03f */
[----:B------:R-:W-:-:S02]  /*0110*/  UIADD3.X UR7, URZ, UR5, URZ, UP0, !UPT ;  /* 0x000000053f077290 */ /* 0x000fc400087fe43f */
[----:B------:R-:W-:Y:S02]  /*0120*/  UIADD3.X UR9, URZ, UR5, URZ, UP1, !UPT ;  /* 0x000000053f097290 */ /* 0x000fe40008ffe43f */
[----:B------:R-:W-:Y:S02]  /*0130*/  UIADD3.X UR11, URZ, UR5, URZ, UP2, !UPT ;  /* 0x000000053f0b7290 */ /* 0x000fe400097fe43f */
[----:B------:R-:W-:-:S03]  /*0140*/  UIADD3.X UR5, URZ, UR5, URZ, UP3, !UPT ;  /* 0x000000053f057290 */ /* 0x000fc60009ffe43f */
[----:B------:R1:W-:Y:S02]  /*0150*/  UTMACCTL.PF [UR6] ;  /* 0x00000000060079b9 */ /* 0x0003e40008040000 */
[----:B------:R1:W-:Y:S02]  /*0160*/  UTMACCTL.PF [UR8] ;  /* 0x00000000080079b9 */ /* 0x0003e40008040000 */
[----:B------:R1:W-:Y:S02]  /*0170*/  UTMACCTL.PF [UR10] ;  /* 0x000000000a0079b9 */ /* 0x0003e40008040000 */
[----:B------:R1:W-:Y:S02]  /*0180*/  UTMACCTL.PF [UR4] ;  /* 0x00000000040079b9 */ /* 0x0003e40008040000 */
[----:B-1----:R-:W-:Y:S01]  /*0190*/  NOP ;  /* 0x0000000000007918 */ /* 0x002fe20000000000 */
.L_x_1:
[----:B------:R-:W-:Y:S05]  /*01a0*/  BSYNC B0 ;  /* 0x0000000000007941 */ /* 0x000fea0003800000 */
.L_x_0:
[----:B------:R-:W-:Y:S01]  /*01b0*/  ULDC.64 UR4, c[0x0][0x590] ;  /* 0x0001640000047ab9 */ /* 0x000fe20000000a00 */
[----:B------:R-:W-:Y:S01]  /*01c0*/  LEA.HI R3, R3, R0, RZ, 0x2 ;  /* 0x0000000003037211 */ /* 0x000fe200078f10ff */
[----:B------:R-:W-:Y:S01]  /*01d0*/  ULDC.64 UR40, c[0x0][0x208] ;  /* 0x0000820000287ab9 */ /* 0x000fe20000000a00 */
[----:B------:R-:W-:Y:S01]  /*01e0*/  ISETP.NE.U32.AND P2, PT, RZ, UR4, PT ;  /* 0x00000004ff007c0c */ /* 0x000fe2000bf45070 */
[----:B------:R-:W-:Y:S01]  /*01f0*/  IMAD.MOV.U32 R2, RZ, RZ, R4 ;  /* 0x000000ffff027224 */ /* 0x000fe200078e0004 */
[----:B------:R-:W-:Y:S02]  /*0200*/  LOP3.LUT R3, R3, 0xfffffffc, RZ, 0xc0, !PT ;  /* 0xfffffffc03037812 */ /* 0x000fe400078ec0ff */
[----:B------:R-:W-:Y:S02]  /*0210*/  ISETP.NE.AND.EX P3, PT, RZ, UR5, PT, P2 ;  /* 0x00000005ff007c0c */ /* 0x000fe4000bf65320 */
[----:B------:R-:W-:Y:S01]  /*0220*/  PRMT R7, RZ, 0x7610, R7 ;  /* 0x00007610ff077816 */ /* 0x000fe20000000007 */
[----:B------:R-:W-:-:S02]  /*0230*/  IMAD.IADD R0, R0, 0x1, -R3 ;  /* 0x0000000100007824 */ /* 0x000fc400078e0a03 */
[----:B------:R-:W-:-:S08]  /*0240*/  IMAD.MOV.U32 R3, RZ, RZ, R5 ;  /* 0x000000ffff037224 */ /* 0x000fd000078e0005 */
[----:B------:R-:W-:Y:S05]  /*0250*/  @P3 BRA `(.L_x_2) ;  /* 0x0000000000303947 */ /* 0x000fea0003800000 */
[----:B------:R-:W-:Y:S02]  /*0260*/  ULDC.64 UR6, c[0x0][0x588] ;  /* 0x0001620000067ab9 */ /* 0x000fe40000000a00 */
[----:B------:R-:W-:-:S04]  /*0270*/  ISETP.NE.U32.AND P0, PT, RZ, UR6, PT ;  /* 0x00000006ff007c0c */ /* 0x000fc8000bf05070 */
[----:B------:R-:W-:-:S13]  /*0280*/  ISETP.NE.AND.EX P0, PT, RZ, UR7, PT, P0 ;  /* 0x00000007ff007c0c */ /* 0x000fda000bf05300 */
[----:B------:R-:W-:Y:S05]  /*0290*/  @!P0 BRA `(.L_x_3) ;  /* 0x0000000000108947 */ /* 0x000fea0003800000 */
[----:B------:R-:W2:Y:S02]  /*02a0*/  LDG.E R7, desc[UR40][R2.64] ;  /* 0x0000002802077981 */ /* 0x000ea4000c1e1900 */
[----:B--2---:R-:W-:Y:S01]  /*02b0*/  FSETP.NEU.AND P1, PT, R7, RZ, PT ;  /* 0x000000ff0700720b */ /* 0x004fe20003f2d000 */
[----:B------:R-:W-:Y:S01]  /*02c0*/  IMAD.MOV.U32 R7, RZ, RZ, 0x1 ;  /* 0x00000001ff077424 */ /* 0x000fe200078e00ff */
[----:B------:R-:W-:Y:S11]  /*02d0*/  BRA `(.L_x_2) ;  /* 0x0000000000107947 */ /* 0x000ff60003800000 */
.L_x_3:
[----:B------:R-:W-:Y:S01]  /*02e0*/  ULDC UR6, c[0x0][0x580] ;  /* 0x0001600000067ab9 */ /* 0x000fe20000000800 */
[----:B------:R-:W-:Y:S02]  /*02f0*/  MOV R7, 0x1 ;  /* 0x0000000100077802 */ /* 0x000fe40000000f00 */
[----:B------:R-:W-:Y:S02]  /*0300*/  CS2R R2, SRZ ;  /* 0x0000000000027805 */ /* 0x000fe4000001ff00 */
[----:B------:R-:W-:-:S13]  /*0310*/  FSETP.NEU.AND P1, PT, RZ, UR6, PT ;  /* 0x00000006ff007c0b */ /* 0x000fda000bf2d000 */
.L_x_2:
[----:B------:R-:W-:Y:S02]  /*0320*/  ISETP.NE.U32.AND P4, PT, R2, RZ, PT ;  /* 0x000000ff0200720c */ /* 0x000fe40003f85070 */
[----:B------:R-:W-:Y:S02]  /*0330*/  ISETP.NE.AND.EX P5, PT, RZ, UR5, PT, P2 ;  /* 0x00000005ff007c0c */ /* 0x000fe4000bfa5320 */
[----:B------:R-:W-:Y:S02]  /*0340*/  ISETP.NE.AND.EX P2, PT, R3, RZ, PT, P4 ;  /* 0x000000ff0300720c */ /* 0x000fe40003f45340 */
[----:B------:R-:W-:-:S11]  /*0350*/  PLOP3.LUT P0, PT, PT, PT, PT, 0x8, 0x0 ;  /* 0x000000000000781c */ /* 0x000fd60003f0e170 */
[----:B------:R-:W-:Y:S05]  /*0360*/  @P2 BRA P5, `(.L_x_4) ;  /* 0x0000000000342947 */ /* 0x000fea0002800000 */
[----:B------:R-:W-:-:S04]  /*0370*/  ISETP.NE.U32.AND P0, PT, RZ, UR4, PT ;  /* 0x00000004ff007c0c */ /* 0x000fc8000bf05070 */
[----:B------:R-:W-:-:S13]  /*0380*/  ISETP.NE.AND.EX P0, PT, RZ, UR5, PT, P0 ;  /* 0x00000005ff007c0c */ /* 0x000fda000bf05300 */
[----:B------:R-:W-:Y:S05]  /*0390*/  @!P0 BRA `(.L_x_5) ;  /* 0x0000000000248947 */ /* 0x000fea0003800000 */
[----:B------:R-:W-:Y:S02]  /*03a0*/  PRMT R7, R7, 0x9910, RZ ;  /* 0x0000991007077816 */ /* 0x000fe400000000ff */
[----:B------:R-:W-:Y:S02]  /*03b0*/  ISETP.NE.U32.AND P0, PT, R2, RZ, PT ;  /* 0x000000ff0200720c */ /* 0x000fe40003f05070 */
[----:B------:R-:W-:Y:S02]  /*03c0*/  ISETP.NE.AND P2, PT, R7, RZ, PT ;  /* 0x000000ff0700720c */ /* 0x000fe40003f45270 */
[----:B------:R-:W-:Y:S02]  /*03d0*/  ISETP.NE.AND.EX P0, PT, R3, RZ, PT, P0 ;  /* 0x000000ff0300720c */ /* 0x000fe40003f05300 */
[----:B------:R-:W-:-:S09]  /*03e0*/  SEL R2, RZ, 0xffffffff, P1 ;  /* 0xffffffffff027807 */ /* 0x000fd20000800000 */
[----:B------:R-:W-:-:S04]  /*03f0*/  @!P2 SEL R2, RZ, 0xffffffff, P0 ;  /* 0xffffffffff02a807 */ /* 0x000fc80000000000 */
[----:B------:R-:W-:-:S04]  /*0400*/  LOP3.LUT R2, R2, 0x1, RZ, 0xc0, !PT ;  /* 0x0000000102027812 */ /* 0x000fc800078ec0ff */
[----:B------:R-:W-:Y:S01]  /*0410*/  ISETP.EQ.U32.AND P0, PT, R2, 0x1, PT ;  /* 0x000000010200780c */ /* 0x000fe20003f02070 */
[----:B------:R-:W-:-:S12]  /*0420*/  BRA `(.L_x_4) ;  /* 0x0000000000047947 */ /* 0x000fd80003800000 */
.L_x_5:
[----:B------:R-:W-:-:S13]  /*0430*/  PLOP3.LUT P0, PT, P1, PT, PT, 0x8, 0x0 ;  /* 0x000000000000781c */ /* 0x000fda0000f0e170 */
.L_x_4:
[----:B------:R-:W1:Y:S02]  /*0440*/  SHFL.IDX PT, R2, R6, RZ, 0x1f ;  /* 0x00001fff06027589 */ /* 0x000e6400000e0000 */
[----:B-1----:R-:W-:-:S13]  /*0450*/  ISETP.NE.AND P1, PT, R2, RZ, PT ;  /* 0x000000ff0200720c */ /* 0x002fda0003f25270 */
[----:B------:R-:W-:Y:S05]  /*0460*/  @P1 BRA `(.L_x_6) ;  /* 0x0000000000581947 */ /* 0x000fea0003800000 */
[----:B------:R-:W1:Y:S01]  /*0470*/  S2UR UR8, SR_CgaCtaId ;  /* 0x00000000000879c3 */ /* 0x000e620000008800 */
[----:B------:R-:W-:Y:S01]  /*0480*/  UMOV UR4, 0x400 ;  /* 0x0000040000047882 */ /* 0x000fe20000000000 */
[----:B------:R-:W-:Y:S01]  /*0490*/  UMOV UR5, 0x1 ;  /* 0x0000000100057882 */ /* 0x000fe20000000000 */
[----:B------:R-:W-:Y:S01]  /*04a0*/  UMOV UR6, 0x100 ;  /* 0x0000010000067882 */ /* 0x000fe20000000000 */
[----:B------:R-:W-:Y:S01]  /*04b0*/  ELECT P1, URZ, PT ;  /* 0x00000000003f782f */ /* 0x000fe20003820000 */
[----:B------:R-:W-:-:S04]  /*04c0*/  UIADD3 UR6, -UR6, 0x100000, URZ ;  /* 0x0010000006067890 */ /* 0x000fc8000fffe13f */
[----:B------:R-:W-:Y:S02]  /*04d0*/  USHF.L.U32 UR7, UR6, 0xb, URZ ;  /* 0x0000000b06077899 */ /* 0x000fe4000800063f */
[----:B------:R-:W-:Y:S02]  /*04e0*/  USHF.L.U32 UR6, UR6, 0x1, URZ ;  /* 0x0000000106067899 */ /* 0x000fe4000800063f */
[----:B-1----:R-:W-:Y:S02]  /*04f0*/  ULEA UR8, UR8, UR4, 0x18 ;  /* 0x0000000408087291 */ /* 0x002fe4000f8ec03f */
[----:B------:R-:W-:-:S04]  /*0500*/  UIADD3 UR4, -UR5, 0x100000, URZ ;  /* 0x0010000005047890 */ /* 0x000fc8000fffe13f */
[----:B------:R-:W-:Y:S02]  /*0510*/  USHF.L.U32 UR5, UR4, 0xb, URZ ;  /* 0x0000000b04057899 */ /* 0x000fe4000800063f */
[----:B------:R-:W-:Y:S01]  /*0520*/  USHF.L.U32 UR4, UR4, 0x1, URZ ;  /* 0x0000000104047899 */ /* 0x000fe2000800063f */
[----:B------:R-:W1:Y:S11]  /*0530*/  FENCE.VIEW.ASYNC.S ;  /* 0x00000000000073c6 */ /* 0x000e760000000000 */
[----:B-1----:R1:W2:Y:S01]  /*0540*/  SYNCS.EXCH.64 URZ, [UR8], UR4 ;  /* 0x00000004083f75b2 */ /* 0x0022a20008000100 */
[----:B------:R1:W3:Y:S01]  /*0550*/  SYNCS.EXCH.64 URZ, [UR8+0x20], UR6 ;  /* 0x00002006083f75b2 */ /* 0x0002e20008000100 */
[----:B------:R1:W4:Y:S01]  /*0560*/  SYNCS.EXCH.64 URZ, [UR8+0x8], UR4 ;  /* 0x00000804083f75b2 */ /* 0x0003220008000100 */
[----:B------:R1:W1:Y:S01]  /*0570*/  SYNCS.EXCH.64 URZ, [UR8+0x28], UR6 ;  /* 0x00002806083f75b2 */ /* 0x0002620008000100 */
[----:B------:R1:W1:Y:S01]  /*0580*/  SYNCS.EXCH.64 URZ, [UR8+0x10], UR4 ;  /* 0x00001004083f75b2 */ /* 0x0002620008000100 */
[----:B------:R1:W1:Y:S01]  /*0590*/  SYNCS.EXCH.64 URZ, [UR8+0x30], UR6 ;  /* 0x00003006083f75b2 */ /* 0x0002620008000100 */
[----:B------:R1:W1:Y:S01]  /*05a0*/  SYNCS.EXCH.64 URZ, [UR8+0x18], UR4 ;  /* 0x00001804083f75b2 */ /* 0x0002620008000100 */
[----:B------:R1:W1:Y:S01]  /*05b0*/  SYNCS.EXCH.64 URZ, [UR8+0x38], UR6 ;  /* 0x00003806083f75b2 */ /* 0x0002620008000100 */
[----:B------:R-:W-:Y:S01]  /*05c0*/  NOP ;  /* 0x0000000000007918 */ /* 0x000fe20000000000 */
.L_x_6:
[----:B------:R-:W5:Y:S01]  /*05d0*/  SHFL.IDX PT, R3, R6, RZ, 0x1f ;  /* 0x00001fff06037589 */ /* 0x000f6200000e0000 */
[----:B------:R-:W1:Y:S01]  /*05e0*/  LDC R2, c[0x0][0x904] ;  /* 0x00024100ff027b82 */ /* 0x000e620000000800 */
[----:B------:R-:W-:Y:S01]  /*05f0*/  NOP ;  /* 0x0000000000007918 */ /* 0x000fe20000000000 */
[----:B-----5:R-:W-:-:S13]  /*0600*/  ISETP.NE.AND P1, PT, R3, RZ, PT ;  /* 0x000000ff0300720c */ /* 0x020fda0003f25270 */
[----:B------:R-:W-:Y:S05]  /*0610*/  @P1 BRA `(.L_x_7) ;  /* 0x0000000000581947 */ /* 0x000fea0003800000 */
[----:B-1----:R-:W1:Y:S01]  /*0620*/  S2UR UR5, SR_CgaCtaId ;  /* 0x00000000000579c3 */ /* 0x002e620000008800 */
[----:B------:R-:W-:Y:S01]  /*0630*/  UMOV UR4, 0x400 ;  /* 0x0000040000047882 */ /* 0x000fe20000000000 */
[----:B------:R-:W-:Y:S01]  /*0640*/  UMOV UR6, 0x20 ;  /* 0x0000002000067882 */ /* 0x000fe20000000000 */
[----:B------:R-:W-:Y:S01]  /*0650*/  UMOV UR7, 0x100 ;  /* 0x0000010000077882 */ /* 0x000fe20000000000 */
[----:B------:R-:W-:Y:S01]  /*0660*/  ELECT P1, URZ, PT ;  /* 0x00000000003f782f */ /* 0x000fe20003820000 */
[----:B-1----:R-:W-:Y:S02]  /*0670*/  ULEA UR8, UR5, UR4, 0x18 ;  /* 0x0000000405087291 */ /* 0x002fe4000f8ec03f */
[----:B------:R-:W-:-:S04]  /*0680*/  UIADD3 UR4, -UR6, 0x100000, URZ ;  /* 0x0010000006047890 */ /* 0x000fc8000fffe13f */
[----:B------:R-:W-:Y:S02]  /*0690*/  USHF.L.U32 UR5, UR4, 0xb, URZ ;  /* 0x0000000b04057899 */ /* 0x000fe4000800063f */
[----:B------:R-:W-:Y:S02]  /*06a0*/  USHF.L.U32 UR4, UR4, 0x1, URZ ;  /* 0x0000000104047899 */ /* 0x000fe4000800063f */
[----:B------:R-:W-:-:S04]  /*06b0*/  UIADD3 UR6, -UR7, 0x100000, URZ ;  /* 0x0010000007067890 */ /* 0x000fc8000fffe13f */
[----:B------:R-:W-:Y:S02]  /*06c0*/  USHF.L.U32 UR7, UR6, 0xb, URZ ;  /* 0x0000000b06077899 */ /* 0x000fe4000800063f */
[----:B------:R-:W-:Y:S01]  /*06d0*/  USHF.L.U32 UR6, UR6, 0x1, URZ ;  /* 0x0000000106067899 */ /* 0x000fe2000800063f */
[----:B------:R-:W1:Y:S03]  /*06e0*/  FENCE.VIEW.ASYNC.S ;  /* 0x00000000000073c6 */ /* 0x000e660000000000 */
[----:B-1----:R1:W1:Y:S08]  /*06f0*/  SYNCS.EXCH.64 URZ, [UR8+0x40], UR4 ;  /* 0x00004004083f75b2 */ /* 0x0022700008000100 */
[----:B------:R1:W1:Y:S01]  /*0700*/  SYNCS.EXCH.64 URZ, [UR8+0x60], UR6 ;  /* 0x00006006083f75b2 */ /* 0x0002620008000100 */
[----:B------:R1:W1:Y:S01]  /*0710*/  SYNCS.EXCH.64 URZ, [UR8+0x48], UR4 ;  /* 0x00004804083f75b2 */ /* 0x0002620008000100 */
[----:B------:R1:W1:Y:S01]  /*0720*/  SYNCS.EXCH.64 URZ, [UR8+0x68], UR6 ;  /* 0x00006806083f75b2 */ /* 0x0002620008000100 */
[----:B------:R1:W1:Y:S01]  /*0730*/  SYNCS.EXCH.64 URZ, [UR8+0x50], UR4 ;  /* 0x00005004083f75b2 */ /* 0x0002620008000100 */
[----:B------:R1:W1:Y:S01]  /*0740*/  SYNCS.EXCH.64 URZ, [UR8+0x70], UR6 ;  /* 0x00007006083f75b2 */ /* 0x0002620008000100 */
[----:B------:R1:W1:Y:S01]  /*0750*/  SYNCS.EXCH.64 URZ, [UR8+0x58], UR4 ;  /* 0x00005804083f75b2 */ /* 0x0002620008000100 */
[----:B------:R1:W1:Y:S01]  /*0760*/  SYNCS.EXCH.64 URZ, [UR8+0x78], UR6 ;  /* 0x00007806083f75b2 */ /* 0x0002620008000100 */
[----:B------:R-:W-:Y:S01]  /*0770*/  NOP ;  /* 0x0000000000007918 */ /* 0x000fe20000000000 */
.L_x_7:
[----:B------:R-:W5:Y:S01]  /*0780*/  SHFL.IDX PT, R6, R6, RZ, 0x1f ;  /* 0x00001fff06067589 */ /* 0x000f6200000e0000 */
[----:B------:R-:W-:Y:S01]  /*0790*/  ELECT P1, URZ, PT ;  /* 0x00000000003f782f */ /* 0x000fe20003820000 */
[----:B------:R-:W2:Y:S01]  /*07a0*/  S2UR UR36, SR_CgaCtaId ;  /* 0x00000000002479c3 */ /* 0x000ea20000008800 */
[----:B-1----:R-:W-:Y:S01]  /*07b0*/  ISETP.NE.AND P6, PT, R2, 0x1, PT ;  /* 0x000000010200780c */ /* 0x002fe20003fc5270 */
[----:B------:R-:W1:Y:S01]  /*07c0*/  S2R R3, SR_CTAID.Y ;  /* 0x0000000000037919 */ /* 0x000e620000002600 */
[----:B------:R-:W-:Y:S01]  /*07d0*/  UMOV UR4, 0x20 ;  /* 0x0000002000047882 */ /* 0x000fe20000000000 */
[----:B------:R-:W-:Y:S01]  /*07e0*/  ISETP.NE.AND P4, PT, R0, RZ, PT ;  /* 0x000000ff0000720c */ /* 0x000fe20003f85270 */
[----:B------:R-:W-:Y:S01]  /*07f0*/  NOP ;  /* 0x0000000000007918 */ /* 0x000fe20000000000 */
[----:B------:R-:W3:Y:S01]  /*0800*/  S2R R8, SR_CTAID.X ;  /* 0x0000000000087919 */ /* 0x000ee20000002500 */
[----:B------:R-:W-:Y:S01]  /*0810*/  P2R R7, PR, RZ, 0x40 ;  /* 0x00000040ff077803 */ /* 0x000fe20000000000 */
[----:B------:R-:W-:Y:S01]  /*0820*/  BSSY B6, `(.L_x_8) ;  /* 0x0000d5a000067945 */ /* 0x000fe20003800000 */
[----:B------:R-:W-:-:S05]  /*0830*/  MOV R9, RZ ;  /* 0x000000ff00097202 */ /* 0x000fca0000000f00 */
[----:B------:R-:W3:Y:S01]  /*0840*/  @P6 LDC R17, c[0x0][0x10] ;  /* 0x00000400ff116b82 */ /* 0x000ee20000000800 */
[----:B------:R-:W-:Y:S01]  /*0850*/  @P6 IMAD.MOV.U32 R7, RZ, RZ, RZ ;  /* 0x000000ffff076224 */ /* 0x000fe200078e00ff */
[----:B-----5:R-:W-:-:S06]  /*0860*/  ISETP.NE.OR P2, PT, R6, RZ, !P1 ;  /* 0x000000ff0600720c */ /* 0x020fcc0004f45670 */
[----:B------:R-:W5:Y:S01]  /*0870*/  @!P6 LDC R11, c[0x0][0xc] ;  /* 0x00000300ff0beb82 */ /* 0x000f620000000800 */
[----:B------:R-:W-:-:S04]  /*0880*/  ISETP.EQ.OR P1, PT, R0, 0x3, !P4 ;  /* 0x000000030000780c */ /* 0x000fc80006722670 */
[----:B------:R-:W-:-:S04]  /*0890*/  ISETP.EQ.AND P1, PT, R10, RZ, P1 ;  /* 0x000000ff0a00720c */ /* 0x000fc80000f22270 */
[----:B------:R-:W-:Y:S01]  /*08a0*/  SEL R22, RZ, 0x1, !P1 ;  /* 0x00000001ff167807 */ /* 0x000fe20004800000 */
[----:B-1----:R-:W-:Y:S01]  /*08b0*/  @P6 IMAD.MOV.U32 R6, RZ, RZ, R3 ;  /* 0x000000ffff066224 */ /* 0x002fe200078e0003 */
[----:B------:R-:W-:Y:S01]  /*08c0*/  VOTEU.ALL UP0, P2 ;  /* 0x00000000003f7886 */ /* 0x000fe20001000000 */
[----:B------:R-:W-:Y:S02]  /*08d0*/  VOTEU.ALL UP1, P2 ;  /* 0x00000000003f7886 */ /* 0x000fe40001020000 */
[----:B---3--:R-:W-:Y:S02]  /*08e0*/  @P6 IMAD.WIDE.U32 R16, R8, R17, R6 ;  /* 0x0000001108106225 */ /* 0x008fe400078e0006 */
[----:B------:R-:W-:Y:S01]  /*08f0*/  @!UP0 UMOV UR6, 0x400 ;  /* 0x0000040000068882 */ /* 0x000fe20000000000 */
[----:B------:R-:W-:-:S04]  /*0900*/  @!UP0 UIADD3 UR4, -UR4, 0x100000, URZ ;  /* 0x0010000004048890 */ /* 0x000fc8000fffe13f */
[----:B------:R-:W-:Y:S02]  /*0910*/  @!UP0 USHF.L.U32 UR5, UR4, 0xb, URZ ;  /* 0x0000000b04058899 */ /* 0x000fe4000800063f */
[----:B------:R-:W-:Y:S01]  /*0920*/  @!UP0 USHF.L.U32 UR4, UR4, 0x1, URZ ;  /* 0x0000000104048899 */ /* 0x000fe2000800063f */
[----:B------:R-:W-:Y:S01]  /*0930*/  @P6 IMAD.MOV.U32 R7, RZ, RZ, RZ ;  /* 0x000000ffff076224 */ /* 0x000fe200078e00ff */
[----:B--2---:R-:W-:Y:S01]  /*0940*/  @!UP0 ULEA UR8, UR36, UR6, 0x18 ;  /* 0x0000000624088291 */ /* 0x004fe2000f8ec03f */
[----:B------:R-:W-:Y:S01]  /*0950*/  VOTEU.ALL UP0, P2 ;  /* 0x00000000003f7886 */ /* 0x000fe20001000000 */
[C---:B------:R-:W-:Y:S01]  /*0960*/  ISETP.NE.AND P2, PT, R10.reuse, RZ, PT ;  /* 0x000000ff0a00720c */ /* 0x040fe20003f45270 */
[----:B------:R-:W-:Y:S01]  /*0970*/  ULDC UR6, c[0x0][0xc] ;  /* 0x0000030000067ab9 */ /* 0x000fe20000000800 */
[----:B------:R-:W-:Y:S01]  /*0980*/  ULDC UR7, c[0x0][0x10] ;  /* 0x0000040000077ab9 */ /* 0x000fe20000000800 */
[----:B------:R-:W-:Y:S01]  /*0990*/  VIADD R10, R10, 0xffffffff ;  /* 0xffffffff0a0a7836 */ /* 0x000fe20000000000 */
[----:B------:R-:W-:Y:S01]  /*09a0*/  ISETP.EQ.AND P5, PT, R0, 0x2, !P2 ;  /* 0x000000020000780c */ /* 0x000fe200057a2270 */
[----:B------:R-:W-:-:S02]  /*09b0*/  @P6 IMAD.IADD R17, R17, 0x1, R7 ;  /* 0x0000000111116824 */ /* 0x000fc400078e0207 */
[----:B-----5:R-:W-:Y:S01]  /*09c0*/  @!P6 IMAD.WIDE.U32 R6, R11, R3, R8 ;  /* 0x000000030b06e225 */ /* 0x020fe200078e0008 */
[----:B------:R-:W-:Y:S01]  /*09d0*/  ISETP.GE.U32.AND P1, PT, R10, 0x2, PT ;  /* 0x000000020a00780c */ /* 0x000fe20003f26070 */
[----:B------:R-:W1:Y:S02]  /*09e0*/  FENCE.VIEW.ASYNC.S ;  /* 0x00000000000073c6 */ /* 0x000e640000000000 */
[----:B-1----:R-:W4:Y:S01]  /*09f0*/  @!UP0 SYNCS.EXCH.64 URZ, [UR8+0x80], UR4 ;  /* 0x00008004083f85b2 */ /* 0x002f220008000100 */
[----:B------:R-:W-:Y:S01]  /*0a00*/  SEL R19, RZ, 0x1, !P5 ;  /* 0x00000001ff137807 */ /* 0x000fe20006800000 */
[----:B------:R-:W-:Y:S01]  /*0a10*/  @!P6 IMAD.MOV.U32 R16, RZ, RZ, R6 ;  /* 0x000000ffff10e224 */ /* 0x000fe200078e0006 */
[----:B------:R-:W-:Y:S01]  /*0a20*/  SEL R22, R22, 0x2, P1 ;  /* 0x0000000216167807 */ /* 0x000fe20000800000 */
[----:B------:R-:W-:Y:S01]  /*0a30*/  @!P6 IMAD.MOV.U32 R17, RZ, RZ, R7 ;  /* 0x000000ffff11e224 */ /* 0x000fe200078e0007 */
[----:B------:R-:W-:Y:S01]  /*0a40*/  SEL R19, R19, 0x2, P1 ;  /* 0x0000000213137807 */ /* 0x000fe20000800000 */
[----:B------:R1:W4:Y:S01]  /*0a50*/  @!UP1 SYNCS.EXCH.64 URZ, [UR8+0x88], UR4 ;  /* 0x00008804083f95b2 */ /* 0x0003220008000100 */
[----:B------:R-:W-:Y:S01]  /*0a60*/  NOP ;  /* 0x0000000000007918 */ /* 0x000fe20000000000 */
[----:B-1----:R-:W-:-:S03]  /*0a70*/  UIMAD.WIDE.U32 UR4, UR6, UR7, URZ ;  /* 0x00000007060472a5 */ /* 0x002fc6000f8e003f */
[----:B------:R-:W-:Y:S02]  /*0a80*/  ULDC UR6, c[0x0][0x14] ;  /* 0x0000050000067ab9 */ /* 0x000fe40000000800 */
[----:B------:R-:W-:Y:S02]  /*0a90*/  UIMAD.WIDE.U32 UR38, UR4, UR6, URZ ;  /* 0x00000006042672a5 */ /* 0x000fe4000f8e003f */
[----:B------:R-:W-:-:S04]  /*0aa0*/  UIMAD UR37, UR5, UR6, URZ ;  /* 0x00000006052572a4 */ /* 0x000fc8000f8e023f */
[----:B------:R-:W-:Y:S01]  /*0ab0*/  UIADD3 UR37, UR39, UR37, URZ ;  /* 0x0000002527257290 */ /* 0x000fe2000fffe03f */
[----:B----4-:R-:W-:Y:S06]  /*0ac0*/  BAR.SYNC.DEFER_BLOCKING 0x0 ;  /* 0x0000000000007b1d */ /* 0x010fec0000010000 */
[----:B------:R-:W-:Y:S05]  /*0ad0*/  @!P2 BRA `(.L_x_9) ;  /* 0x000000a8009ca947 */ /* 0x000fea0003800000 */
[----:B------:R-:W-:-:S13]  /*0ae0*/  ISETP.GT.U32.AND P0, PT, R10, 0x1, PT ;  /* 0x000000010a00780c */ /* 0x000fda0003f04070 */
[----:B------:R-:W-:Y:S05]  /*0af0*/  @P0 BRA `(.L_x_10) ;  /* 0x000000d000b00947 */ /* 0x000fea0003800000 */
[----:B------:R-:W-:Y:S01]  /*0b00*/  ULDC.64 UR4, c[0x0][0x8f8] ;  /* 0x00023e0000047ab9 */ /* 0x000fe20000000a00 */
[----:B------:R-:W-:Y:S01]  /*0b10*/  UMOV UR47, 0xffffffff ;  /* 0xffffffff002f7882 */ /* 0x000fe20000000000 */
[----:B------:R-:W-:Y:S01]  /*0b20*/  ISETP.GE.U32.AND P0, PT, R16, UR4, PT ;  /* 0x0000000410007c0c */ /* 0x000fe2000bf06070 */
[----:B------:R-:W-:Y:S01]  /*0b30*/  IMAD.MOV.U32 R23, RZ, RZ, -0x1 ;  /* 0xffffffffff177424 */ /* 0x000fe200078e00ff */
[----:B------:R-:W-:Y:S02]  /*0b40*/  PRMT R88, RZ, 0x7610, R88 ;  /* 0x00007610ff587816 */ /* 0x000fe40000000058 */
[----:B------:R-:W-:Y:S02]  /*0b50*/  ISETP.GE.U32.AND.EX P0, PT, R17, UR5, PT, P0 ;  /* 0x0000000511007c0c */ /* 0x000fe4000bf06100 */
[----:B------:R-:W-:Y:S02]  /*0b60*/  MOV R93, 0xffffffff ;  /* 0xffffffff005d7802 */ /* 0x000fe40000000f00 */
[----:B------:R-:W-:-:S09]  /*0b70*/  PRMT R0, RZ, 0x7610, R0 ;  /* 0x00007610ff007816 */ /* 0x000fd20000000000 */
[----:B------:R-:W-:Y:S05]  /*0b80*/  @P0 BRA `(.L_x_11) ;  /* 0x0000000400600947 */ /* 0x000fea0003800000 */
[----:B------:R-:W1:Y:S01]  /*0b90*/  LDC.64 R14, c[0x0][0x8d0] ;  /* 0x00023400ff0e7b82 */ /* 0x000e620000000a00 */
[----:B------:R-:W-:Y:S02]  /*0ba0*/  IMAD.MOV.U32 R4, RZ, RZ, R16 ;  /* 0x000000ffff047224 */ /* 0x000fe400078e0010 */
[----:B------:R-:W-:-:S05]  /*0bb0*/  IMAD.MOV.U32 R5, RZ, RZ, R17 ;  /* 0x000000ffff057224 */ /* 0x000fca00078e0011 */
[----:B------:R-:W2:Y:S08]  /*0bc0*/  LDC R0, c[0x0][0x8d8] ;  /* 0x00023600ff007b82 */ /* 0x000eb00000000800 */
[----:B------:R-:W3:Y:S01]  /*0bd0*/  LDC.64 R20, c[0x0][0x8c8] ;  /* 0x00023200ff147b82 */ /* 0x000ee20000000a00 */
[----:B-1----:R-:W-:-:S04]  /*0be0*/  ISETP.NE.U32.AND P0, PT, R14, RZ, PT ;  /* 0x000000ff0e00720c */ /* 0x002fc80003f05070 */
[----:B------:R-:W-:-:S13]  /*0bf0*/  ISETP.NE.AND.EX P0, PT, R15, RZ, PT, P0 ;  /* 0x000000ff0f00720c */ /* 0x000fda0003f05300 */
[----:B--23--:R-:W-:Y:S05]  /*0c00*/  @!P0 BRA `(.L_x_12) ;  /* 0x0000000000288947 */ /* 0x00cfea0003800000 */
[----:B------:R-:W1:Y:S02]  /*0c10*/  LDC R11, c[0x0][0x8dc] ;  /* 0x00023700ff0b7b82 */ /* 0x000e640000000800 */
[----:B-1----:R-:W-:-:S05]  /*0c20*/  IADD3 R11, P0, R16, R11, RZ ;  /* 0x0000000b100b7210 */ /* 0x002fca0007f1e0ff */
[----:B------:R-:W-:-:S04]  /*0c30*/  IMAD.X R13, RZ, RZ, R17, P0 ;  /* 0x000000ffff0d7224 */ /* 0x000fc800000e0611 */
[----:B------:R-:W-:-:S04]  /*0c40*/  IMAD.WIDE.U32 R4, R13, R14, RZ ;  /* 0x0000000e0d047225 */ /* 0x000fc800078e00ff */
[----:B------:R-:W-:-:S04]  /*0c50*/  IMAD.WIDE.U32 R6, P0, R11, R15, R4 ;  /* 0x0000000f0b067225 */ /* 0x000fc80007800004 */
[----:B------:R-:W-:Y:S01]  /*0c60*/  IMAD.WIDE.U32 R4, R11, R14, RZ ;  /* 0x0000000e0b047225 */ /* 0x000fe200078e00ff */
[----:B------:R-:W-:-:S03]  /*0c70*/  MOV R10, R7 ;  /* 0x00000007000a7202 */ /* 0x000fc60000000f00 */
[----:B------:R-:W-:Y:S01]  /*0c80*/  IMAD.X R11, RZ, RZ, RZ, P0 ;  /* 0x000000ffff0b7224 */ /* 0x000fe200000e06ff */
[----:B------:R-:W-:-:S05]  /*0c90*/  IADD3 RZ, P0, R5, R6, RZ ;  /* 0x0000000605ff7210 */ /* 0x000fca0007f1e0ff */
[----:B------:R-:W-:-:S08]  /*0ca0*/  IMAD.WIDE.U32.X R4, R13, R15, R10, P0 ;  /* 0x0000000f0d047225 */ /* 0x000fd000000e040a */
.L_x_12:
[-CC-:B------:R-:W-:Y:S01]  /*0cb0*/  SHF.R.U64 R25, R4, R0.reuse, R5.reuse ;  /* 0x0000000004197219 */ /* 0x180fe20000001205 */
[----:B------:R-:W1:Y:S01]  /*0cc0*/  LDC.64 R26, c[0x0][0x8e8] ;  /* 0x00023a00ff1a7b82 */ /* 0x000e620000000a00 */
[----:B------:R-:W-:Y:S01]  /*0cd0*/  SHF.R.U32.HI R4, RZ, R0, R5 ;  /* 0x00000000ff047219 */ /* 0x000fe20000011605 */
[----:B------:R-:W-:Y:S01]  /*0ce0*/  ULDC UR4, c[0x0][0x150] ;  /* 0x0000540000047ab9 */ /* 0x000fe20000000800 */
[----:B------:R-:W-:Y:S02]  /*0cf0*/  I2FP.F32.U32 R0, R8 ;  /* 0x0000000800007245 */ /* 0x000fe40000201000 */
[----:B------:R-:W-:-:S03]  /*0d00*/  IADD3 R9, P0, RZ, -R25, RZ ;  /* 0x80000019ff097210 */ /* 0x000fc60007f1e0ff */
[----:B------:R-:W2:Y:S01]  /*0d10*/  LDC R10, c[0x0][0x8c0] ;  /* 0x00023000ff0a7b82 */ /* 0x000ea20000000800 */
[----:B------:R-:W-:Y:S01]  /*0d20*/  FMUL R0, R0, UR4 ;  /* 0x0000000400007c20 */ /* 0x000fe20008400000 */
[----:B------:R-:W-:Y:S01]  /*0d30*/  IMAD.X R11, RZ, RZ, ~R4, P0 ;  /* 0x000000ffff0b7224 */ /* 0x000fe200000e0e04 */
[----:B------:R-:W-:Y:S01]  /*0d40*/  ULDC UR4, c[0x0][0x154] ;  /* 0x0000550000047ab9 */ /* 0x000fe20000000800 */
[----:B------:R-:W-:-:S03]  /*0d50*/  IMAD.WIDE.U32 R4, R9, R20, R16 ;  /* 0x0000001409047225 */ /* 0x000fc600078e0010 */
[----:B------:R-:W3:Y:S01]  /*0d60*/  F2I.U32.TRUNC.NTZ R0, R0 ;  /* 0x0000000000007305 */ /* 0x000ee2000020f000 */
[----:B------:R-:W4:Y:S01]  /*0d70*/  LDC R7, c[0x0][0x144] ;  /* 0x00005100ff077b82 */ /* 0x000f220000000800 */
[----:B------:R-:W-:-:S04]  /*0d80*/  IMAD R6, R11, R20, RZ ;  /* 0x000000140b067224 */ /* 0x000fc800078e02ff */
[----:B------:R-:W-:-:S03]  /*0d90*/  IMAD R9, R9, R21, R6 ;  /* 0x0000001509097224 */ /* 0x000fc600078e0206 */
[----:B------:R-:W5:Y:S01]  /*0da0*/  LDC R12, c[0x0][0x8b0] ;  /* 0x00022c00ff0c7b82 */ /* 0x000f620000000800 */
[----:B------:R-:W-:Y:S01]  /*0db0*/  IMAD.IADD R9, R5, 0x1, R9 ;  /* 0x0000000105097824 */ /* 0x000fe200078e0209 */
[----:B-1----:R-:W-:Y:S01]  /*0dc0*/  ISETP.NE.U32.AND P0, PT, R26, RZ, PT ;  /* 0x000000ff1a00720c */ /* 0x002fe20003f05070 */
[----:B---3--:R-:W-:-:S03]  /*0dd0*/  IMAD.MOV R5, RZ, RZ, -R0 ;  /* 0x000000ffff057224 */ /* 0x008fc600078e0a00 */
[----:B------:R-:W-:Y:S02]  /*0de0*/  ISETP.NE.AND.EX P0, PT, R27, RZ, PT, P0 ;  /* 0x000000ff1b00720c */ /* 0x000fe40003f05300 */
[----:B------:R-:W1:Y:S01]  /*0df0*/  LDC R11, c[0x0][0x900] ;  /* 0x00024000ff0b7b82 */ /* 0x000e620000000800 */
[-CC-:B--2---:R-:W-:Y:S02]  /*0e00*/  SHF.R.U64 R20, R4, R10.reuse, R9.reuse ;  /* 0x0000000a04147219 */ /* 0x184fe40000001209 */
[----:B------:R-:W-:Y:S02]  /*0e10*/  I2FP.F32.U32 R4, R3 ;  /* 0x0000000300047245 */ /* 0x000fe40000201000 */
[----:B------:R-:W-:Y:S02]  /*0e20*/  SHF.R.U32.HI R9, RZ, R10, R9 ;  /* 0x0000000aff097219 */ /* 0x000fe40000011609 */
[----:B------:R-:W-:Y:S01]  /*0e30*/  MOV R10, 0x1 ;  /* 0x00000001000a7802 */ /* 0x000fe20000000f00 */
[----:B------:R-:W2:Y:S01]  /*0e40*/  LDC R14, c[0x0][0x148] ;  /* 0x00005200ff0e7b82 */ /* 0x000ea20000000800 */
[----:B----4-:R-:W-:-:S02]  /*0e50*/  IMAD R0, R7, R5, R8 ;  /* 0x0000000507007224 */ /* 0x010fc400078e0208 */
[----:B------:R-:W-:Y:S01]  /*0e60*/  FMUL R5, R4, UR4 ;  /* 0x0000000404057c20 */ /* 0x000fe20008400000 */
[----:B------:R-:W-:-:S04]  /*0e70*/  IMAD.MOV.U32 R4, RZ, RZ, -0x1 ;  /* 0xffffffffff047424 */ /* 0x000fc800078e00ff */
[----:B------:R-:W3:Y:S01]  /*0e80*/  LDC R24, c[0x0][0x8a8] ;  /* 0x00022a00ff187b82 */ /* 0x000ee20000000800 */
[-CC-:B-----5:R-:W-:Y:S02]  /*0e90*/  SHF.R.U64 R28, R20, R12.reuse, R9.reuse ;  /* 0x0000000c141c7219 */ /* 0x1a0fe40000001209 */
[----:B------:R-:W-:Y:S02]  /*0ea0*/  SHF.R.U32.HI R6, RZ, R12, R9 ;  /* 0x0000000cff067219 */ /* 0x000fe40000011609 */
[----:B------:R4:W1:Y:S03]  /*0eb0*/  F2I.U32.TRUNC.NTZ R12, R5 ;  /* 0x00000005000c7305 */ /* 0x000866000020f000 */
[----:B------:R-:W2:Y:S01]  /*0ec0*/  LDC R15, c[0x0][0x8f0] ;  /* 0x00023c00ff0f7b82 */ /* 0x000ea20000000800 */
[-C--:B-1----:R-:W-:Y:S02]  /*0ed0*/  SHF.R.U64 R30, R28, R11.reuse, R6 ;  /* 0x0000000b1c1e7219 */ /* 0x082fe40000001206 */
[----:B------:R-:W-:-:S02]  /*0ee0*/  SHF.L.U32 R4, R4, R11, RZ ;  /* 0x0000000b04047219 */ /* 0x000fc400000006ff */
[-C--:B------:R-:W-:Y:S02]  /*0ef0*/  SHF.R.U32.HI R6, RZ, R11.reuse, R6 ;  /* 0x0000000bff067219 */ /* 0x080fe40000011606 */
[----:B------:R-:W-:Y:S01]  /*0f00*/  SHF.L.U32 R10, R10, R11, RZ ;  /* 0x0000000b0a0a7219 */ /* 0x000fe200000006ff */
[----:B------:R-:W1:Y:S01]  /*0f10*/  LDC R21, c[0x0][0x8e0] ;  /* 0x00023800ff157b82 */ /* 0x000e620000000800 */
[----:B------:R-:W-:Y:S01]  /*0f20*/  LOP3.LUT R11, RZ, R4, RZ, 0x33, !PT ;  /* 0x00000004ff0b7212 */ /* 0x000fe200078e33ff */
[----:B------:R-:W-:Y:S02]  /*0f30*/  IMAD.MOV.U32 R4, RZ, RZ, R30 ;  /* 0x000000ffff047224 */ /* 0x000fe400078e001e */
[----:B----4-:R-:W-:-:S04]  /*0f40*/  IMAD.MOV.U32 R5, RZ, RZ, R6 ;  /* 0x000000ffff057224 */ /* 0x010fc800078e0006 */
[----:B------:R-:W4:Y:S01]  /*0f50*/  LDC R23, c[0x0][0x8b8] ;  /* 0x00022e00ff177b82 */ /* 0x000f220000000800 */
[----:B------:R-:W-:Y:S05]  /*0f60*/  @!P0 BRA `(.L_x_13) ;  /* 0x0000000000288947 */ /* 0x000fea0003800000 */
[----:B------:R-:W5:Y:S02]  /*0f70*/  LDC R9, c[0x0][0x8f4] ;  /* 0x00023d00ff097b82 */ /* 0x000f640000000800 */
[----:B-----5:R-:W-:-:S05]  /*0f80*/  IADD3 R9, P0, R30, R9, RZ ;  /* 0x000000091e097210 */ /* 0x020fca0007f1e0ff */
        /* <DEDUP_REMOVED lines=8> */
.L_x_13:
[----:B--2---:R-:W-:Y:S01]  /*1010*/  SHF.R.U64 R4, R4, R15, R5 ;  /* 0x0000000f04047219 */ /* 0x004fe20000001205 */
[----:B---3--:R-:W-:Y:S01]  /*1020*/  VIADD R5, R24, 0xffffffff ;  /* 0xffffffff18057836 */ /* 0x008fe20000000000 */
[----:B------:R-:W-:Y:S01]  /*1030*/  LOP3.LUT R11, R28, R11, RZ, 0xc0, !PT ;  /* 0x0000000b1c0b7212 */ /* 0x000fe200078ec0ff */
[----:B------:R-:W-:Y:S01]  /*1040*/  IMAD.MOV R12, RZ, RZ, -R12 ;  /* 0x000000ffff0c7224 */ /* 0x000fe200078e0a0c */
[----:B------:R-:W-:Y:S01]  /*1050*/  R2UR UR47, R25 ;  /* 0x00000000192f72ca */ /* 0x000fe200000e0000 */
[----:B------:R-:W-:Y:S01]  /*1060*/  IMAD.MOV R6, RZ, RZ, -R4 ;  /* 0x000000ffff067224 */ /* 0x000fe200078e0a04 */
[----:B------:R-:W-:Y:S01]  /*1070*/  LOP3.LUT R5, R20, R5, RZ, 0xc0, !PT ;  /* 0x0000000514057212 */ /* 0x000fe200078ec0ff */
[----:B------:R-:W-:Y:S02]  /*1080*/  @P6 IMAD R0, R14, R12, R3 ;  /* 0x0000000c0e006224 */ /* 0x000fe400078e0203 */
[----:B------:R-:W-:Y:S02]  /*1090*/  IMAD R11, R10, R4, R11 ;  /* 0x000000040a0b7224 */ /* 0x000fe400078e020b */
[----:B-1----:R-:W-:-:S02]  /*10a0*/  IMAD R3, R6, R21, R30 ;  /* 0x0000001506037224 */ /* 0x002fc400078e021e */
[----:B----4-:R-:W-:Y:S02]  /*10b0*/  IMAD R0, R11, R23, R0 ;  /* 0x000000170b007224 */ /* 0x010fe400078e0200 */
[----:B------:R-:W-:Y:S02]  /*10c0*/  IMAD R3, R3, R24, R5 ;  /* 0x0000001803037224 */ /* 0x000fe400078e0205 */
[----:B------:R-:W-:-:S03]  /*10d0*/  IMAD.MOV.U32 R4, RZ, RZ, 0x1 ;  /* 0x00000001ff047424 */ /* 0x000fc600078e00ff */
[----:B------:R-:W-:Y:S02]  /*10e0*/  SEL R93, R3, R0, !P6 ;  /* 0x00000000035d7207 */ /* 0x000fe40007000000 */
[----:B------:R-:W-:Y:S02]  /*10f0*/  SEL R23, R0, R3, !P6 ;  /* 0x0000000300177207 */ /* 0x000fe40007000000 */
[----:B------:R-:W-:-:S07]  /*1100*/  PRMT R0, R4, 0x7610, R0 ;  /* 0x0000761004007816 */ /* 0x000fce0000000000 */
.L_x_11:
[----:B------:R-:W-:-:S08]  /*1110*/  NOP ;  /* 0x0000000000007918 */ /* 0x000fd00000000000 */
[----:B------:R-:W1:Y:S02]  /*1120*/  USETMAXREG.TRY_ALLOC.CTAPOOL UP0, 0xe8 ;  /* 0x000000e8000079c8 */ /* 0x000e640008000600 */
[----:B-1----:R-:W-:-:S13]  /*1130*/  PLOP3.LUT P0, PT, PT, PT, UP0, 0x80, 0x0 ;  /* 0x000000000000781c */ /* 0x002fda0003f0f008 */
[----:B------:R-:W-:Y:S05]  /*1140*/  @!P0 BRA `(.L_x_11) ;  /* 0xfffffffc00f08947 */ /* 0x000fea000383ffff */
[----:B------:R-:W-:Y:S02]  /*1150*/  ULDC.64 UR4, c[0x0][0x590] ;  /* 0x0001640000047ab9 */ /* 0x000fe40000000a00 */
[----:B------:R-:W-:Y:S01]  /*1160*/  MOV R118, UR4 ;  /* 0x0000000400767c02 */ /* 0x000fe20008000f00 */
[----:B------:R-:W-:-:S03]  /*1170*/  IMAD.U32 R119, RZ, RZ, UR5 ;  /* 0x00000005ff777e24 */ /* 0x000fc6000f8e00ff */
[----:B------:R-:W-:-:S04]  /*1180*/  ISETP.NE.U32.AND P1, PT, R118, RZ, PT ;  /* 0x000000ff7600720c */ /* 0x000fc80003f25070 */
[----:B------:R-:W-:-:S13]  /*1190*/  ISETP.NE.AND.EX P0, PT, R119, RZ, PT, P1 ;  /* 0x000000ff7700720c */ /* 0x000fda0003f05310 */
[----:B------:R-:W-:Y:S05]  /*11a0*/  @P0 BRA `(.L_x_14) ;  /* 0x00000000002c0947 */ /* 0x000fea0003800000 */
[----:B------:R-:W-:Y:S02]  /*11b0*/  ULDC.64 UR4, c[0x0][0x588] ;  /* 0x0001620000047ab9 */ /* 0x000fe40000000a00 */
[----:B------:R-:W-:-:S04]  /*11c0*/  ISETP.NE.U32.AND P0, PT, RZ, UR4, PT ;  /* 0x00000004ff007c0c */ /* 0x000fc8000bf05070 */
[----:B------:R-:W-:-:S13]  /*11d0*/  ISETP.NE.AND.EX P0, PT, RZ, UR5, PT, P0 ;  /* 0x00000005ff007c0c */ /* 0x000fda000bf05300 */
[----:B------:R-:W-:Y:S05]  /*11e0*/  @!P0 BRA `(.L_x_15) ;  /* 0x0000000000108947 */ /* 0x000fea0003800000 */
[----:B------:R-:W1:Y:S02]  /*11f0*/  LDC.64 R90, c[0x0][0x588] ;  /* 0x00016200ff5a7b82 */ /* 0x000e640000000a00 */
[----:B-1----:R1:W5:Y:S01]  /*1200*/  LDG.E R90, desc[UR40][R90.64] ;  /* 0x000000285a5a7981 */ /* 0x002362000c1e1900 */
[----:B------:R-:W-:Y:S01]  /*1210*/  IMAD.MOV.U32 R88, RZ, RZ, 0x1 ;  /* 0x00000001ff587424 */ /* 0x000fe200078e00ff */
[----:B------:R-:W-:Y:S06]  /*1220*/  BRA `(.L_x_14) ;  /* 0x00000000000c7947 */ /* 0x000fec0003800000 */
.L_x_15:
[----:B------:R-:W-:Y:S01]  /*1230*/  ULDC UR4, c[0x0][0x580] ;  /* 0x0001600000047ab9 */ /* 0x000fe20000000800 */
[----:B------:R-:W-:Y:S02]  /*1240*/  IMAD.MOV.U32 R88, RZ, RZ, 0x1 ;  /* 0x00000001ff587424 */ /* 0x000fe400078e00ff */
[----:B------:R-:W-:-:S07]  /*1250*/  IMAD.U32 R90, RZ, RZ, UR4 ;  /* 0x00000004ff5a7e24 */ /* 0x000fce000f8e00ff */
.L_x_14:
[----:B------:R-:W-:Y:S02]  /*1260*/  ULDC.64 UR4, c[0x0][0x5b0] ;  /* 0x00016c0000047ab9 */ /* 0x000fe40000000a00 */
[----:B------:R-:W-:-:S04]  /*1270*/  ISETP.NE.U32.AND P0, PT, RZ, UR4, PT ;  /* 0x00000004ff007c0c */ /* 0x000fc8000bf05070 */
[----:B------:R-:W-:-:S13]  /*1280*/  ISETP.NE.AND.EX P0, PT, RZ, UR5, PT, P0 ;  /* 0x00000005ff007c0c */ /* 0x000fda000bf05300 */
[----:B------:R-:W-:Y:S05]  /*1290*/  @P0 BRA `(.L_x_16) ;  /* 0x0000000000240947 */ /* 0x000fea0003800000 */
[----:B------:R-:W-:Y:S02]  /*12a0*/  ULDC.64 UR4, c[0x0][0x5a8] ;  /* 0x00016a0000047ab9 */ /* 0x000fe40000000a00 */
[----:B------:R-:W-:-:S04]  /*12b0*/  ISETP.NE.U32.AND P0, PT, RZ, UR4, PT ;  /* 0x00000004ff007c0c */ /* 0x000fc8000bf05070 */
[----:B------:R-:W-:-:S13]  /*12c0*/  ISETP.NE.AND.EX P0, PT, RZ, UR5, PT, P0 ;  /* 0x00000005ff007c0c */ /* 0x000fda000bf05300 */
[----:B------:R-:W-:Y:S05]  /*12d0*/  @!P0 BRA `(.L_x_17) ;  /* 0x00000000000c8947 */ /* 0x000fea0003800000 */
[----:B------:R-:W1:Y:S02]  /*12e0*/  LDC.64 R4, c[0x0][0x5a8] ;  /* 0x00016a00ff047b82 */ /* 0x000e640000000a00 */
[----:B-1----:R2:W5:Y:S01]  /*12f0*/  LDG.E R91, desc[UR40][R4.64] ;  /* 0x00000028045b7981 */ /* 0x002562000c1e1900 */
[----:B------:R-:W-:Y:S05]  /*1300*/  BRA `(.L_x_16) ;  /* 0x0000000000087947 */ /* 0x000fea0003800000 */
.L_x_17:
[----:B------:R-:W-:Y:S02]  /*1310*/  ULDC UR4, c[0x0][0x5a0] ;  /* 0x0001680000047ab9 */ /* 0x000fe40000000800 */
[----:B-1----:R-:W-:-:S07]  /*1320*/  MOV R91, UR4 ;  /* 0x00000004005b7c02 */ /* 0x002fce0008000f00 */
.L_x_16:
[----:B------:R-:W-:Y:S01]  /*1330*/  LOP3.LUT P2, RZ, R0, 0xff, RZ, 0xc0, !PT ;  /* 0x000000ff00ff7812 */ /* 0x000fe2000784c0ff */
[----:B------:R-:W-:Y:S01]  /*1340*/  UMOV UR42, URZ ;  /* 0x0000003f002a7c82 */ /* 0x000fe20008000000 */
[----:B------:R-:W-:-:S11]  /*1350*/  PLOP3.LUT P0, PT, PT, PT, PT, 0x80, 0x0 ;  /* 0x000000000000781c */ /* 0x000fd60003f0f070 */
[----:B------:R-:W-:Y:S05]  /*1360*/  @!P2 BRA `(.L_x_18) ;  /* 0x0000009c00e0a947 */ /* 0x000fea0003800000 */
[----:B------:R-:W-:Y:S01]  /*1370*/  ULDC UR4, c[0x0][0x28c] ;  /* 0x0000a30000047ab9 */ /* 0x000fe20000000800 */
[----:B------:R-:W-:Y:S01]  /*1380*/  LOP3.LUT R114, R22, 0x1, RZ, 0xfc, !PT ;  /* 0x0000000116727812 */ /* 0x000fe200078efcff */
[----:B------:R-:W-:Y:S01]  /*1390*/  UIADD3 UR4, UR4, 0x3f, URZ ;  /* 0x0000003f04047890 */ /* 0x000fe2000fffe03f */
[----:B------:R-:W-:Y:S01]  /*13a0*/  LOP3.LUT R115, R19, 0x1, RZ, 0xfc, !PT ;  /* 0x0000000113737812 */ /* 0x000fe200078efcff */
[----:B------:R-:W-:Y:S01]  /*13b0*/  IMAD.MOV.U32 R92, RZ, RZ, 0x1 ;  /* 0x00000001ff5c7424 */ /* 0x000fe200078e00ff */
[----:B------:R-:W-:Y:S01]  /*13c0*/  ULDC.64 UR52, c[0x0][0x198] ;  /* 0x0000660000347ab9 */ /* 0x000fe20000000a00 */
[----:B------:R-:W-:Y:S01]  /*13d0*/  USHF.R.S32.HI UR5, URZ, 0x1f, UR4 ;  /* 0x0000001f3f057899 */ /* 0x000fe20008011404 */
[----:B------:R-:W-:Y:S01]  /*13e0*/  IMAD.MOV.U32 R89, RZ, RZ, RZ ;  /* 0x000000ffff597224 */ /* 0x000fe200078e00ff */
[----:B------:R-:W-:Y:S01]  /*13f0*/  UMOV UR43, URZ ;  /* 0x0000003f002b7c82 */ /* 0x000fe20008000000 */
[----:B------:R-:W-:Y:S01]  /*1400*/  UMOV UR48, URZ ;  /* 0x0000003f00307c82 */ /* 0x000fe20008000000 */
[----:B------:R-:W-:Y:S01]  /*1410*/  ULEA.HI UR5, UR5, UR4, URZ, 0x6 ;  /* 0x0000000405057291 */ /* 0x000fe2000f8f303f */
[----:B------:R-:W-:-:S03]  /*1420*/  UMOV UR42, URZ ;  /* 0x0000003f002a7c82 */ /* 0x000fc60008000000 */
[----:B------:R-:W-:-:S12]  /*1430*/  USHF.R.S32.HI UR49, URZ, 0x6, UR5 ;  /* 0x000000063f317899 */ /* 0x000fd80008011405 */
.L_x_92:
[----:B------:R-:W-:Y:S01]  /*1440*/  LOP3.LUT R0, R18, 0x80, RZ, 0xc0, !PT ;  /* 0x0000008012007812 */ /* 0x000fe200078ec0ff */
[----:B------:R-:W3:Y:S01]  /*1450*/  S2UR UR50, SR_CgaCtaId ;  /* 0x00000000003279c3 */ /* 0x000ee20000008800 */
[----:B------:R-:W-:Y:S02]  /*1460*/  UMOV UR51, 0x400 ;  /* 0x0000040000337882 */ /* 0x000fe40000000000 */
[----:B------:R-:W-:-:S06]  /*1470*/  SHF.R.U32.HI R0, RZ, 0x7, R0 ;  /* 0x00000007ff007819 */ /* 0x000fcc0000011600 */
[----:B------:R-:W4:Y:S01]  /*1480*/  SHFL.IDX PT, R0, R0, RZ, 0x1f ;  /* 0x00001fff00007589 */ /* 0x000f2200000e0000 */
[----:B---3--:R-:W-:Y:S01]  /*1490*/  ULEA UR51, UR50, UR51, 0x18 ;  /* 0x0000003332337291 */ /* 0x008fe2000f8ec03f */
[----:B----4-:R-:W-:-:S13]  /*14a0*/  R2UR UR4, R0 ;  /* 0x00000000000472ca */ /* 0x010fda00000e0000 */
[----:B------:R-:W-:-:S04]  /*14b0*/  ULEA.HI UR5, UR4, UR4, URZ, 0x1 ;  /* 0x0000000404057291 */ /* 0x000fc8000f8f083f */
[----:B------:R-:W-:-:S04]  /*14c0*/  ULOP3.LUT UR5, UR5, 0x7fffe, URZ, 0xc0, !UPT ;  /* 0x0007fffe05057892 */ /* 0x000fc8000f8ec03f */
[----:B------:R-:W-:-:S03]  /*14d0*/  UIADD3 UR5, UR4, -UR5, URZ ;  /* 0x8000000504057290 */ /* 0x000fc6000fffe03f */
[----:B------:R-:W-:Y:S01]  /*14e0*/  ULDC UR4, c[0x0][0x28c] ;  /* 0x0000a30000047ab9 */ /* 0x000fe20000000800 */
[----:B------:R-:W-:Y:S01]  /*14f0*/  ULEA UR5, UR5, UR51, 0xd ;  /* 0x0000003305057291 */ /* 0x000fe2000f8e683f */
[----:B------:R-:W-:-:S03]  /*1500*/  ISETP.LT.AND P0, PT, RZ, UR4, PT ;  /* 0x00000004ff007c0c */ /* 0x000fc6000bf01270 */
[----:B------:R-:W-:-:S04]  /*1510*/  UIADD3 UR5, UR5, 0x8400, URZ ;  /* 0x0000840005057890 */ /* 0x000fc8000fffe03f */
[----:B------:R-:W-:-:S04]  /*1520*/  USHF.R.U32.HI UR5, URZ, 0x4, UR5 ;  /* 0x000000043f057899 */ /* 0x000fc80008011605 */
[----:B------:R-:W-:-:S04]  /*1530*/  ULOP3.LUT UR5, UR5, 0x3fff, URZ, 0xc0, !UPT ;  /* 0x00003fff05057892 */ /* 0x000fc8000f8ec03f */
[----:B------:R-:W-:Y:S01]  /*1540*/  ULOP3.LUT UR44, UR5, 0x10000, URZ, 0xfc, !UPT ;  /* 0x00010000052c7892 */ /* 0x000fe2000f8efc3f */
[----:B-1----:R-:W-:Y:S11]  /*1550*/  @P0 BRA `(.L_x_19) ;  /* 0x0000000000400947 */ /* 0x002ff60003800000 */
[----:B------:R-:W-:Y:S01]  /*1560*/  MOV R0, 0x0 ;  /* 0x0000000000007802 */ /* 0x000fe20000000f00 */
[----:B------:R-:W-:Y:S01]  /*1570*/  ULDC.64 UR4, c[0x4][0x70] ;  /* 0x01001c0000047ab9 */ /* 0x000fe20000000a00 */
[----:B------:R-:W-:Y:S01]  /*1580*/  ULDC.64 UR6, c[0x4][0x8] ;  /* 0x0100020000067ab9 */ /* 0x000fe20000000a00 */
[----:B--2---:R-:W-:Y:S01]  /*1590*/  IMAD.U32 R4, RZ, RZ, UR4 ;  /* 0x00000004ff047e24 */ /* 0x004fe2000f8e00ff */
[----:B------:R2:W3:Y:S01]  /*15a0*/  LDC.64 R14, c[0x4][R0] ;  /* 0x01000000000e7b82 */ /* 0x0004e20000000a00 */
[----:B------:R-:W-:Y:S01]  /*15b0*/  IMAD.U32 R5, RZ, RZ, UR5 ;  /* 0x00000005ff057e24 */ /* 0x000fe2000f8e00ff */
[----:B------:R-:W-:Y:S01]  /*15c0*/  ULDC.64 UR4, c[0x4][0x78] ;  /* 0x01001e0000047ab9 */ /* 0x000fe20000000a00 */
[----:B------:R-:W-:Y:S01]  /*15d0*/  IMAD.U32 R10, RZ, RZ, UR6 ;  /* 0x00000006ff0a7e24 */ /* 0x000fe2000f8e00ff */
[----:B------:R-:W-:Y:S01]  /*15e0*/  MOV R6, UR4 ;  /* 0x0000000400067c02 */ /* 0x000fe20008000f00 */
[----:B------:R-:W-:Y:S01]  /*15f0*/  IMAD.U32 R7, RZ, RZ, UR5 ;  /* 0x00000005ff077e24 */ /* 0x000fe2000f8e00ff */
[----:B------:R-:W-:Y:S01]  /*1600*/  MOV R12, 0x1 ;  /* 0x00000001000c7802 */ /* 0x000fe20000000f00 */
[----:B------:R-:W-:-:S02]  /*1610*/  IMAD.U32 R11, RZ, RZ, UR7 ;  /* 0x00000007ff0b7e24 */ /* 0x000fc4000f8e00ff */
[----:B------:R-:W-:Y:S02]  /*1620*/  IMAD.MOV.U32 R8, RZ, RZ, 0x1e1 ;  /* 0x000001e1ff087424 */ /* 0x000fe400078e00ff */
[----:B--2---:R-:W-:-:S07]  /*1630*/  IMAD.MOV.U32 R13, RZ, RZ, RZ ;  /* 0x000000ffff0d7224 */ /* 0x004fce00078e00ff */
[----:B------:R-:W-:-:S07]  /*1640*/  LEPC R20, `(.L_x_19) ;  /* 0x000000001014794e */ /* 0x000fce0000000000 */
[----:B-1-3-5:R-:W-:Y:S05]  /*1650*/  CALL.ABS.NOINC R14 ;  /* 0x000000000e007343 */ /* 0x02afea0003c00000 */
.L_x_19:
[----:B------:R-:W-:-:S13]  /*1660*/  ISETP.NE.AND P0, PT, R114, 0x3, PT ;  /* 0x000000037200780c */ /* 0x000fda0003f05270 */
[----:B------:R-:W-:Y:S05]  /*1670*/  @!P0 BRA `(.L_x_20) ;  /* 0x0000000000048947 */ /* 0x000fea0003800000 */
[----:B------:R-:W-:Y:S01]  /*1680*/  BPT.TRAP 0x1 ;  /* 0x000000040000795c */ /* 0x000fe20000300000 */
.L_x_20:
[----:B------:R-:W-:Y:S01]  /*1690*/  IMAD.U32 R3, RZ, RZ, UR48 ;  /* 0x00000030ff037e24 */ /* 0x000fe2000f8e00ff */
[----:B------:R-:W-:-:S04]  /*16a0*/  SHF.L.U32 R0, R89, 0x1f, RZ ;  /* 0x0000001f59007819 */ /* 0x000fc800000006ff */
[----:B------:R-:W-:-:S04]  /*16b0*/  LEA R3, R3, UR51, 0x3 ;  /* 0x0000003303037c11 */ /* 0x000fc8000f8e18ff */
[----:B------:R3:W4:Y:S01]  /*16c0*/  SYNCS.PHASECHK.TRANS64.TRYWAIT P1, [R3+URZ], R0 ;  /* 0x00000000030075a7 */ /* 0x000722000802017f */
[----:B------:R-:W-:Y:S05]  /*16d0*/  @!P0 BRA `(.L_x_21) ;  /* 0x0000000000048947 */ /* 0x000fea0003800000 */
[----:B------:R-:W-:Y:S01]  /*16e0*/  BPT.TRAP 0x1 ;  /* 0x000000040000795c */ /* 0x000fe20000300000 */
.L_x_21:
[----:B----4-:R-:W-:Y:S05]  /*16f0*/  @P1 BRA `(.L_x_22) ;  /* 0x0000000000081947 */ /* 0x010fea0003800000 */
[----:B------:R-:W4:Y:S02]  /*1700*/  SYNCS.PHASECHK.TRANS64.TRYWAIT P1, [R3+URZ], R0 ;  /* 0x00000000030075a7 */ /* 0x000f24000802017f */
[----:B----4-:R-:W-:Y:S05]  /*1710*/  @!P1 BRA `(.L_x_23) ;  /* 0x000000c400b09947 */ /* 0x010fea0003800000 */
.L_x_22:
[----:B------:R-:W-:-:S04]  /*1720*/  UISETP.LT.AND UP0, UPT, UR49, 0x1, UPT ;  /* 0x000000013100788c */ /* 0x000fc8000bf01270 */
[----:B------:R-:W-:-:S06]  /*1730*/  USEL UR4, UR49, 0x1, UP0 ;  /* 0x0000000131047887 */ /* 0x000fcc0008000000 */
[----:B---34-:R-:W-:Y:S01]  /*1740*/  IMAD.U32 R0, RZ, RZ, UR4 ;  /* 0x00000004ff007e24 */ /* 0x018fe2000f8e00ff */
[----:B------:R-:W-:Y:S05]  /*1750*/  WARPSYNC.ALL ;  /* 0x0000000000007948 */ /* 0x000fea0003800000 */
[----:B------:R-:W-:-:S04]  /*1760*/  IADD3 R0, -R0, UR49, RZ ;  /* 0x0000003100007c10 */ /* 0x000fc8000fffe1ff */
[----:B------:R-:W-:Y:S01]  /*1770*/  ISETP.GE.AND P1, PT, R0, 0x1, PT ;  /* 0x000000010000780c */ /* 0x000fe20003f26270 */
[----:B------:R-:W-:Y:S01]  /*1780*/  UIADD3 UR4, UR51, 0x28400, URZ ;  /* 0x0002840033047890 */ /* 0x000fe2000fffe03f */
[----:B------:R-:W-:Y:S01]  /*1790*/  WARPGROUP.ARRIVE ;  /* 0x00000000000079c5 */ /* 0x000fe20000000000 */
[----:B------:R-:W-:Y:S02]  /*17a0*/  ULEA UR10, UR48, UR44, 0xb ;  /* 0x0000002c300a7291 */ /* 0x000fe4000f8e583f */
[----:B------:R-:W-:Y:S01]  /*17b0*/  USHF.R.U32.HI UR4, URZ, 0x4, UR4 ;  /* 0x000000043f047899 */ /* 0x000fe20008011604 */
[----:B------:R-:W-:Y:S01]  /*17c0*/  UMOV UR5, 0x40000040 ;  /* 0x4000004000057882 */ /* 0x000fe20000000000 */
[----:B------:R-:W-:Y:S02]  /*17d0*/  UMOV UR7, 0x40000040 ;  /* 0x4000004000077882 */ /* 0x000fe40000000000 */
[----:B------:R-:W-:Y:S02]  /*17e0*/  ULOP3.LUT UR4, UR4, 0x3fff, URZ, 0xc0, !UPT ;  /* 0x00003fff04047892 */ /* 0x000fe4000f8ec03f */
[----:B------:R-:W-:-:S02]  /*17f0*/  UIADD3 UR11, UR10, 0x400, URZ ;  /* 0x000004000a0b7890 */ /* 0x000fc4000fffe03f */
[----:B------:R-:W-:-:S03]  /*1800*/  ULOP3.LUT UR8, UR4, 0x10000, URZ, 0xfc, !UPT ;  /* 0x0001000004087892 */ /* 0x000fc6000f8efc3f */
[----:B------:R-:W-:Y:S01]  /*1810*/  UMOV UR4, UR10 ;  /* 0x0000000a00047c82 */ /* 0x000fe20008000000 */
[----:B------:R-:W-:-:S07]  /*1820*/  ULEA UR9, UR48, UR8, 0x9 ;  /* 0x0000000830097291 */ /* 0x000fce000f8e483f */
[----:B------:R-:W-:Y:S02]  /*1830*/  UMOV UR6, UR9 ;  /* 0x0000000900067c82 */ /* 0x000fe40008000000 */
[----:B------:R-:W-:Y:S01]  /*1840*/  HGMMA.64x64x16.F32.BF16 R56, gdesc[UR4], RZ, !UPT, gsb0 ;  /* 0x00e00000043879f0 */ /* 0x000fe2000c0018ff */
[----:B------:R-:W-:Y:S01]  /*1850*/  UMOV UR4, UR11 ;  /* 0x0000000b00047c82 */ /* 0x000fe20008000000 */
[----:B------:R-:W-:Y:S01]  /*1860*/  UMOV UR5, 0x40000040 ;  /* 0x4000004000057882 */ /* 0x000fe20000000000 */
[----:B------:R-:W-:Y:S01]  /*1870*/  UIADD3 UR11, UR10, 0x402, URZ ;  /* 0x000004020a0b7890 */ /* 0x000fe2000fffe03f */
[----:B------:R-:W-:Y:S02]  /*1880*/  WARPGROUP.DEPBAR.LE gsb0, 0x0 ;  /* 0x00008000000079c5 */ /* 0x000fe40000010000 */
[----:B------:R-:W-:-:S06]  /*1890*/  WARPGROUP.ARRIVE ;  /* 0x00000000000079c5 */ /* 0x000fcc0000000000 */
[----:B------:R-:W-:Y:S01]  /*18a0*/  HGMMA.64x64x16.F32.BF16 R24, gdesc[UR4], RZ, !UPT, gsb0 ;  /* 0x00e00000041879f0 */ /* 0x000fe2000c0018ff */
[----:B------:R-:W-:Y:S02]  /*18b0*/  UIADD3 UR4, UR10, 0x2, URZ ;  /* 0x000000020a047890 */ /* 0x000fe4000fffe03f */
[----:B------:R-:W-:Y:S01]  /*18c0*/  UIADD3 UR6, UR9, 0x2, URZ ;  /* 0x0000000209067890 */ /* 0x000fe2000fffe03f */
[----:B------:R-:W-:Y:S01]  /*18d0*/  UMOV UR5, 0x40000040 ;  /* 0x4000004000057882 */ /* 0x000fe20000000000 */
[----:B------:R-:W-:Y:S01]  /*18e0*/  UMOV UR7, 0x40000040 ;  /* 0x4000004000077882 */ /* 0x000fe20000000000 */
[----:B------:R-:W-:Y:S02]  /*18f0*/  WARPGROUP.DEPBAR.LE gsb0, 0x0 ;  /* 0x00008000000079c5 */ /* 0x000fe40000010000 */
[----:B------:R-:W-:-:S06]  /*1900*/  WARPGROUP.ARRIVE ;  /* 0x00000000000079c5 */ /* 0x000fcc0000000000 */
[----:B------:R-:W-:Y:S01]  /*1910*/  HGMMA.64x64x16.F32.BF16 R56, gdesc[UR4], R56, gsb0 ;  /* 0x00e00000043879f0 */ /* 0x000fe20008001838 */
[----:B------:R-:W-:Y:S01]  /*1920*/  UMOV UR4, UR11 ;  /* 0x0000000b00047c82 */ /* 0x000fe20008000000 */
[----:B------:R-:W-:Y:S01]  /*1930*/  UMOV UR5, 0x40000040 ;  /* 0x4000004000057882 */ /* 0x000fe20000000000 */
[----:B------:R-:W-:Y:S01]  /*1940*/  UIADD3 UR11, UR10, 0x404, URZ ;  /* 0x000004040a0b7890 */ /* 0x000fe2000fffe03f */
[----:B------:R-:W-:Y:S02]  /*1950*/  WARPGROUP.DEPBAR.LE gsb0, 0x0 ;  /* 0x00008000000079c5 */ /* 0x000fe40000010000 */
[----:B------:R-:W-:-:S06]  /*1960*/  WARPGROUP.ARRIVE ;  /* 0x00000000000079c5 */ /* 0x000fcc0000000000 */
[----:B------:R-:W-:Y:S01]  /*1970*/  HGMMA.64x64x16.F32.BF16 R24, gdesc[UR4], R24, gsb0 ;  /* 0x00e00000041879f0 */ /* 0x000fe20008001818 */
        /* <DEDUP_REMOVED lines=9> */
[----:B------:R-:W-:Y:S02]  /*1a10*/  WARPGROUP.DEPBAR.LE gsb0, 0x0 ;  /* 0x00008000000079c5 */ /* 0x000fe40000010000 */
[----:B------:R-:W-:-:S06]  /*1a20*/  WARPGROUP.ARRIVE ;  /* 0x00000000000079c5 */ /* 0x000fcc0000000000 */
[----:B------:R-:W-:Y:S01]  /*1a30*/  HGMMA.64x64x16.F32.BF16 R24, gdesc[UR4], R24, gsb0 ;  /* 0x00e00000041879f0 */ /* 0x000fe20008001818 */
[----:B------:R-:W-:Y:S02]  /*1a40*/  UIADD3 UR4, UR10, 0x6, URZ ;  /* 0x000000060a047890 */ /* 0x000fe4000fffe03f */
[----:B------:R-:W-:Y:S01]  /*1a50*/  UIADD3 UR6, UR9, 0x6, URZ ;  /* 0x0000000609067890 */ /* 0x000fe2000fffe03f */
[----:B------:R-:W-:Y:S01]  /*1a60*/  UMOV UR5, 0x40000040 ;  /* 0x4000004000057882 */ /* 0x000fe20000000000 */
[----:B------:R-:W-:Y:S01]  /*1a70*/  UMOV UR7, 0x40000040 ;  /* 0x4000004000077882 */ /* 0x000fe20000000000 */
[----:B------:R-:W-:Y:S01]  /*1a80*/  UIADD3 UR10, UR10, 0x406, URZ ;  /* 0x000004060a0a7890 */ /* 0x000fe2000fffe03f */
[----:B------:R-:W-:Y:S02]  /*1a90*/  WARPGROUP.DEPBAR.LE gsb0, 0x0 ;  /* 0x00008000000079c5 */ /* 0x000fe40000010000 */
[----:B------:R-:W-:-:S06]  /*1aa0*/  WARPGROUP.ARRIVE ;  /* 0x00000000000079c5 */ /* 0x000fcc0000000000 */
[----:B------:R-:W-:Y:S01]  /*1ab0*/  HGMMA.64x64x16.F32.BF16 R56, gdesc[UR4], R56, gsb0 ;  /* 0x00e00000043879f0 */ /* 0x000fe20008001838 */
[----:B------:R-:W-:Y:S01]  /*1ac0*/  UMOV UR4, UR10 ;  /* 0x0000000a00047c82 */ /* 0x000fe20008000000 */
[----:B------:R-:W-:Y:S01]  /*1ad0*/  UMOV UR5, 0x40000040 ;  /* 0x4000004000057882 */ /* 0x000fe20000000000 */
[----:B------:R-:W-:Y:S02]  /*1ae0*/  WARPGROUP.DEPBAR.LE gsb0, 0x0 ;  /* 0x00008000000079c5 */ /* 0x000fe40000010000 */
[----:B------:R-:W-:-:S06]  /*1af0*/  WARPGROUP.ARRIVE ;  /* 0x00000000000079c5 */ /* 0x000fcc0000000000 */
[----:B------:R-:W-:Y:S03]  /*1b00*/  HGMMA.64x64x16.F32.BF16 R24, gdesc[UR4], R24, gsb0 ;  /* 0x00e00000041879f0 */ /* 0x000fe60008001818 */
[----:B------:R-:W-:Y:S02]  /*1b10*/  WARPGROUP.DEPBAR.LE gsb0, 0x0 ;  /* 0x00008000000079c5 */ /* 0x000fe40000010000 */
[----:B------:R-:W-:Y:S05]  /*1b20*/  @!P1 BRA `(.L_x_24) ;  /* 0x0000000400689947 */ /* 0x000fea0003800000 */
[----:B------:R-:W-:Y:S02]  /*1b30*/  UIADD3 UR9, UR48, 0x1, URZ ;  /* 0x0000000130097890 */ /* 0x000fe4000fffe03f */
[----:B------:R-:W-:Y:S02]  /*1b40*/  UMOV UR10, UR48 ;  /* 0x00000030000a7c82 */ /* 0x000fe40008000000 */
[----:B------:R-:W-:-:S04]  /*1b50*/  UISETP.NE.AND UP0, UPT, UR9, 0x4, UPT ;  /* 0x000000040900788c */ /* 0x000fc8000bf05270 */
[----:B------:R-:W-:Y:S02]  /*1b60*/  USEL UR4, URZ, 0x1, UP0 ;  /* 0x000000013f047887 */ /* 0x000fe40008000000 */
[----:B------:R-:W-:-:S04]  /*1b70*/  USEL UR9, UR9, URZ, UP0 ;  /* 0x0000003f09097287 */ /* 0x000fc80008000000 */
[----:B--2---:R-:W-:-:S08]  /*1b80*/  LOP3.LUT R5, R89, UR4, RZ, 0x3c, !PT ;  /* 0x0000000459057c12 */ /* 0x004fd0000f8e3cff */
.L_x_31:
[----:B--23--:R-:W-:Y:S05]  /*1b90*/  @!P0 BRA `(.L_x_25) ;  /* 0x0000000000048947 */ /* 0x00cfea0003800000 */
[----:B------:R-:W-:Y:S01]  /*1ba0*/  BPT.TRAP 0x1 ;  /* 0x000000040000795c */ /* 0x000fe20000300000 */
.L_x_25:
[----:B------:R-:W-:Y:S01]  /*1bb0*/  ULEA UR4, UR9, UR51, 0x3 ;  /* 0x0000003309047291 */ /* 0x000fe2000f8e183f */
[----:B------:R-:W-:-:S08]  /*1bc0*/  SHF.L.U32 R3, R5, 0x1f, RZ ;  /* 0x0000001f05037819 */ /* 0x000fd000000006ff */
[----:B------:R2:W3:Y:S01]  /*1bd0*/  SYNCS.PHASECHK.TRANS64.TRYWAIT P1, [UR4], R3 ;  /* 0x00000003ff0075a7 */ /* 0x0004e20008020144 */
[----:B------:R-:W-:Y:S05]  /*1be0*/  @!P0 BRA `(.L_x_26) ;  /* 0x0000000000048947 */ /* 0x000fea0003800000 */
[----:B------:R-:W-:Y:S01]  /*1bf0*/  BPT.TRAP 0x1 ;  /* 0x000000040000795c */ /* 0x000fe20000300000 */
.L_x_26:
[----:B---3--:R-:W-:Y:S05]  /*1c00*/  @P1 BRA `(.L_x_27) ;  /* 0x0000000000081947 */ /* 0x008fea0003800000 */
[----:B------:R-:W3:Y:S02]  /*1c10*/  SYNCS.PHASECHK.TRANS64.TRYWAIT P1, [UR4], R3 ;  /* 0x00000003ff0075a7 */ /* 0x000ee40008020144 */
[----:B---3--:R-:W-:Y:S05]  /*1c20*/  @!P1 BRA `(.L_x_28) ;  /* 0x000000c000809947 */ /* 0x008fea0003800000 */
.L_x_27:
[----:B------:R-:W-:Y:S01]  /*1c30*/  ULEA UR11, UR9, UR8, 0x9 ;  /* 0x00000008090b7291 */ /* 0x000fe2000f8e483f */
[----:B------:R-:W-:Y:S01]  /*1c40*/  WARPGROUP.ARRIVE ;  /* 0x00000000000079c5 */ /* 0x000fe20000000000 */
[----:B------:R-:W-:Y:S01]  /*1c50*/  ULEA UR12, UR9, UR44, 0xb ;  /* 0x0000002c090c7291 */ /* 0x000fe2000f8e583f */
[----:B------:R-:W-:Y:S01]  /*1c60*/  UMOV UR7, 0x40000040 ;  /* 0x4000004000077882 */ /* 0x000fe20000000000 */
[----:B------:R-:W-:Y:S02]  /*1c70*/  UMOV UR5, 0x40000040 ;  /* 0x4000004000057882 */ /* 0x000fe40000000000 */
[----:B------:R-:W-:Y:S01]  /*1c80*/  UIADD3 UR13, UR12, 0x400, URZ ;  /* 0x000004000c0d7890 */ /* 0x000fe2000fffe03f */
[----:B------:R-:W-:Y:S02]  /*1c90*/  UMOV UR6, UR11 ;  /* 0x0000000b00067c82 */ /* 0x000fe40008000000 */
[----:B------:R-:W-:Y:S02]  /*1ca0*/  UMOV UR4, UR12 ;  /* 0x0000000c00047c82 */ /* 0x000fe40008000000 */
[----:B------:R-:W-:Y:S01]  /*1cb0*/  HGMMA.64x64x16.F32.BF16 R56, gdesc[UR4], R56, gsb0 ;  /* 0x00e00000043879f0 */ /* 0x000fe20008001838 */
[----:B------:R-:W-:Y:S01]  /*1cc0*/  UMOV UR5, 0x40000040 ;  /* 0x4000004000057882 */ /* 0x000fe20000000000 */
[----:B------:R-:W-:Y:S01]  /*1cd0*/  UMOV UR4, UR13 ;  /* 0x0000000d00047c82 */ /* 0x000fe20008000000 */
[----:B------:R-:W-:Y:S01]  /*1ce0*/  UIADD3 UR13, UR12, 0x402, URZ ;  /* 0x000004020c0d7890 */ /* 0x000fe2000fffe03f */
[----:B------:R-:W-:-:S02]  /*1cf0*/  WARPGROUP.DEPBAR.LE gsb0, 0x0 ;  /* 0x00008000000079c5 */ /* 0x000fc40000010000 */
        /* <DEDUP_REMOVED lines=42> */
[----:B------:R-:W-:Y:S01]  /*1fa0*/  BPT.TRAP 0x1 ;  /* 0x000000040000795c */ /* 0x000fe20000300000 */
.L_x_29:
[----:B------:R-:W-:Y:S01]  /*1fb0*/  ULEA UR4, UR10, UR51, 0x3 ;  /* 0x000000330a047291 */ /* 0x000fe2000f8e183f */
[----:B------:R-:W-:-:S03]  /*1fc0*/  ISETP.GT.U32.AND P1, PT, R22, 0x1, PT ;  /* 0x000000011600780c */ /* 0x000fc60003f24070 */
[----:B------:R-:W-:-:S04]  /*1fd0*/  UIADD3 UR4, UR4, 0x20, URZ ;  /* 0x0000002004047890 */ /* 0x000fc8000fffe03f */
[----:B------:R-:W-:-:S09]  /*1fe0*/  UPRMT UR4, URZ, 0x654, UR4 ;  /* 0x000006543f047896 */ /* 0x000fd20008000004 */
[----:B------:R-:W-:Y:S01]  /*1ff0*/  SYNCS.ARRIVE.TRANS64.RED.A1T0 RZ, [UR4], RZ ;  /* 0x000000ffffff79a7 */ /* 0x000fe20008100404 */
[----:B------:R-:W-:Y:S05]  /*2000*/  @P1 BRA `(.L_x_30) ;  /* 0x0000000000041947 */ /* 0x000fea0003800000 */
[----:B------:R-:W-:Y:S01]  /*2010*/  BPT.TRAP 0x1 ;  /* 0x000000040000795c */ /* 0x000fe20000300000 */
.L_x_30:
[----:B------:R-:W-:Y:S01]  /*2020*/  UIADD3 UR9, UR9, 0x1, URZ ;  /* 0x0000000109097890 */ /* 0x000fe2000fffe03f */
[C---:B------:R-:W-:Y:S01]  /*2030*/  ISETP.GT.AND P1, PT, R0.reuse, 0x1, PT ;  /* 0x000000010000780c */ /* 0x040fe20003f24270 */
[----:B------:R-:W-:Y:S01]  /*2040*/  UIADD3 UR10, UR10, 0x1, URZ ;  /* 0x000000010a0a7890 */ /* 0x000fe2000fffe03f */
[----:B------:R-:W-:Y:S01]  /*2050*/  IADD3 R0, R0, -0x1, RZ ;  /* 0xffffffff00007810 */ /* 0x000fe20007ffe0ff */
[----:B------:R-:W-:Y:S02]  /*2060*/  UISETP.NE.AND UP0, UPT, UR9, 0x4, UPT ;  /* 0x000000040900788c */ /* 0x000fe4000bf05270 */
[----:B------:R-:W-:Y:S02]  /*2070*/  UISETP.NE.AND UP1, UPT, UR10, 0x4, UPT ;  /* 0x000000040a00788c */ /* 0x000fe4000bf25270 */
[----:B------:R-:W-:Y:S02]  /*2080*/  USEL UR4, URZ, 0x1, UP0 ;  /* 0x000000013f047887 */ /* 0x000fe40008000000 */
[----:B------:R-:W-:-:S02]  /*2090*/  USEL UR9, UR9, URZ, UP0 ;  /* 0x0000003f09097287 */ /* 0x000fc40008000000 */
[----:B------:R-:W-:Y:S02]  /*20a0*/  USEL UR10, UR10, URZ, UP1 ;  /* 0x0000003f0a0a7287 */ /* 0x000fe40008800000 */
[----:B------:R-:W-:Y:S01]  /*20b0*/  LOP3.LUT R5, R5, UR4, RZ, 0x3c, !PT ;  /* 0x0000000405057c12 */ /* 0x000fe2000f8e3cff */
[----:B------:R-:W-:Y:S09]  /*20c0*/  @P1 BRA `(.L_x_31) ;  /* 0xfffffff800b01947 */ /* 0x000ff2000383ffff */
.L_x_24:
[----:B------:R-:W4:Y:S02]  /*20d0*/  LDC R0, c[0x0][0x28c] ;  /* 0x0000a300ff007b82 */ /* 0x000f240000000800 */
[----:B----4-:R-:W-:-:S13]  /*20e0*/  ISETP.GE.AND P1, PT, R0, 0x1, PT ;  /* 0x000000010000780c */ /* 0x010fda0003f26270 */
[----:B------:R-:W-:Y:S05]  /*20f0*/  @!P1 BRA `(.L_x_32) ;  /* 0x0000000000349947 */ /* 0x000fea0003800000 */
[----:B------:R-:W-:Y:S05]  /*2100*/  @!P0 BRA `(.L_x_33) ;  /* 0x0000000000048947 */ /* 0x000fea0003800000 */
[----:B------:R-:W-:Y:S01]  /*2110*/  BPT.TRAP 0x1 ;  /* 0x000000040000795c */ /* 0x000fe20000300000 */
.L_x_33:
[----:B------:R-:W-:Y:S01]  /*2120*/  UISETP.LT.AND UP0, UPT, UR49, 0x1, UPT ;  /* 0x000000013100788c */ /* 0x000fe2000bf01270 */
[----:B------:R-:W-:-:S03]  /*2130*/  ISETP.GT.U32.AND P0, PT, R22, 0x1, PT ;  /* 0x000000011600780c */ /* 0x000fc60003f04070 */
[----:B------:R-:W-:-:S04]  /*2140*/  USEL UR4, UR49, 0x1, UP0 ;  /* 0x0000000131047887 */ /* 0x000fc80008000000 */
[----:B------:R-:W-:-:S04]  /*2150*/  UIADD3 UR4, UR48, UR49, -UR4 ;  /* 0x0000003130047290 */ /* 0x000fc8000fffe804 */
[----:B------:R-:W-:-:S04]  /*2160*/  USHF.L.U32 UR4, UR4, 0x3, URZ ;  /* 0x0000000304047899 */ /* 0x000fc8000800063f */
[----:B------:R-:W-:-:S04]  /*2170*/  ULOP3.LUT UR4, UR4, 0x18, URZ, 0xc0, !UPT ;  /* 0x0000001804047892 */ /* 0x000fc8000f8ec03f */
[----:B------:R-:W-:-:S04]  /*2180*/  UIADD3 UR4, UR51, 0x20, UR4 ;  /* 0x0000002033047890 */ /* 0x000fc8000fffe004 */
[----:B------:R-:W-:-:S09]  /*2190*/  UPRMT UR4, URZ, 0x654, UR4 ;  /* 0x000006543f047896 */ /* 0x000fd20008000004 */
[----:B------:R-:W-:Y:S01]  /*21a0*/  SYNCS.ARRIVE.TRANS64.RED.A1T0 RZ, [UR4], RZ ;  /* 0x000000ffffff79a7 */ /* 0x000fe20008100404 */
[----:B------:R-:W-:Y:S05]  /*21b0*/  @P0 BRA `(.L_x_32) ;  /* 0x0000000000040947 */ /* 0x000fea0003800000 */
[----:B------:R-:W-:Y:S01]  /*21c0*/  BPT.TRAP 0x1 ;  /* 0x000000040000795c */ /* 0x000fe20000300000 */
.L_x_32:
[----:B------:R-:W-:Y:S01]  /*21d0*/  UIADD3 UR4, UR51, 0x200, URZ ;  /* 0x0000020033047890 */ /* 0x000fe2000fffe03f */
[----:B------:R-:W-:Y:S02]  /*21e0*/  R2UR UR46, R23 ;  /* 0x00000000172e72ca */ /* 0x000fe400000e0000 */
[----:B------:R-:W-:Y:S01]  /*21f0*/  R2UR UR45, R93 ;  /* 0x000000005d2d72ca */ /* 0x000fe200000e0000 */
[----:B------:R-:W-:-:S06]  /*2200*/  ULOP3.LUT UP0, URZ, UR4, 0x1bf, URZ, 0xc0, !UPT ;  /* 0x000001bf043f7892 */ /* 0x000fcc000f80c03f */
[----:B------:R-:W-:-:S04]  /*2210*/  PLOP3.LUT P0, PT, PT, PT, UP0, 0x80, 0x0 ;  /* 0x000000000000781c */ /* 0x000fc80003f0f008 */
[----:B------:R-:W-:Y:S02]  /*2220*/  USHF.L.U32 UR46, UR46, 0x8, URZ ;  /* 0x000000082e2e7899 */ /* 0x000fe4000800063f */
[----:B------:R-:W-:-:S07]  /*2230*/  USHF.L.U32 UR45, UR45, 0x6, URZ ;  /* 0x000000062d2d7899 */ /* 0x000fce000800063f */
[----:B------:R-:W-:Y:S05]  /*2240*/  @!P0 BRA `(.L_x_34) ;  /* 0x00000000007c8947 */ /* 0x000fea0003800000 */
[----:B------:R-:W-:Y:S01]  /*2250*/  MOV R23, 0x0 ;  /* 0x0000000000177802 */ /* 0x000fe20000000f00 */
[----:B------:R-:W-:Y:S01]  /*2260*/  ULDC.64 UR4, c[0x4][0x80] ;  /* 0x0100200000047ab9 */ /* 0x000fe20000000a00 */
[----:B------:R-:W-:Y:S01]  /*2270*/  ULDC.64 UR6, c[0x4][0x10] ;  /* 0x0100040000067ab9 */ /* 0x000fe20000000a00 */
[----:B--23--:R-:W-:Y:S01]  /*2280*/  IMAD.U32 R4, RZ, RZ, UR4 ;  /* 0x00000004ff047e24 */ /* 0x00cfe2000f8e00ff */
        /* <DEDUP_REMOVED lines=12> */
.L_x_35:
[----:B------:R1:W2:Y:S01]  /*2350*/  LDC.64 R14, c[0x4][R23] ;  /* 0x01000000170e7b82 */ /* 0x0002a20000000a00 */
[----:B------:R-:W-:Y:S01]  /*2360*/  ULDC.64 UR4, c[0x4][0x80] ;  /* 0x0100200000047ab9 */ /* 0x000fe20000000a00 */
[----:B------:R-:W-:Y:S01]  /*2370*/  ULDC.64 UR6, c[0x4][0x10] ;  /* 0x0100040000067ab9 */ /* 0x000fe20000000a00 */
[----:B------:R-:W-:Y:S01]  /*2380*/  IMAD.U32 R4, RZ, RZ, UR4 ;  /* 0x00000004ff047e24 */ /* 0x000fe2000f8e00ff */
[----:B------:R-:W-:Y:S01]  /*2390*/  MOV R8, 0x70 ;  /* 0x0000007000087802 */ /* 0x000fe20000000f00 */
[----:B------:R-:W-:Y:S01]  /*23a0*/  IMAD.U32 R5, RZ, RZ, UR5 ;  /* 0x00000005ff057e24 */ /* 0x000fe2000f8e00ff */
[----:B------:R-:W-:Y:S01]  /*23b0*/  ULDC.64 UR4, c[0x4][0x88] ;  /* 0x0100220000047ab9 */ /* 0x000fe20000000a00 */
[----:B------:R-:W-:Y:S01]  /*23c0*/  IMAD.U32 R10, RZ, RZ, UR6 ;  /* 0x00000006ff0a7e24 */ /* 0x000fe2000f8e00ff */
[----:B------:R-:W-:Y:S01]  /*23d0*/  MOV R6, UR4 ;  /* 0x0000000400067c02 */ /* 0x000fe20008000f00 */
[----:B------:R-:W-:Y:S02]  /*23e0*/  IMAD.U32 R7, RZ, RZ, UR5 ;  /* 0x00000005ff077e24 */ /* 0x000fe4000f8e00ff */
[----:B------:R-:W-:-:S02]  /*23f0*/  IMAD.U32 R11, RZ, RZ, UR7 ;  /* 0x00000007ff0b7e24 */ /* 0x000fc4000f8e00ff */
[----:B------:R-:W-:Y:S02]  /*2400*/  IMAD.MOV.U32 R12, RZ, RZ, 0x1 ;  /* 0x00000001ff0c7424 */ /* 0x000fe400078e00ff */
[----:B-1----:R-:W-:-:S07]  /*2410*/  IMAD.MOV.U32 R13, RZ, RZ, RZ ;  /* 0x000000ffff0d7224 */ /* 0x002fce00078e00ff */
[----:B------:R-:W-:-:S07]  /*2420*/  LEPC R20, `(.L_x_34) ;  /* 0x000000001014794e */ /* 0x000fce0000000000 */
[----:B--2---:R-:W-:Y:S05]  /*2430*/  CALL.ABS.NOINC R14 ;  /* 0x000000000e007343 */ /* 0x004fea0003c00000 */
.L_x_34:
[----:B------:R-:W-:Y:S02]  /*2440*/  ULDC.64 UR4, c[0x0][0x590] ;  /* 0x0001640000047ab9 */ /* 0x000fe40000000a00 */
[----:B------:R-:W-:Y:S01]  /*2450*/  IMAD.U32 R118, RZ, RZ, UR4 ;  /* 0x00000004ff767e24 */ /* 0x000fe2000f8e00ff */
[----:B------:R-:W-:-:S04]  /*2460*/  MOV R119, UR5 ;  /* 0x0000000500777c02 */ /* 0x000fc80008000f00 */
[----:B------:R-:W-:-:S04]  /*2470*/  ISETP.NE.U32.AND P2, PT, R118, RZ, PT ;  /* 0x000000ff7600720c */ /* 0x000fc80003f45070 */
[----:B------:R-:W-:-:S13]  /*2480*/  ISETP.NE.AND.EX P2, PT, R119, RZ, PT, P2 ;  /* 0x000000ff7700720c */ /* 0x000fda0003f45320 */
[----:B------:R-:W-:Y:S05]  /*2490*/  @!P2 BRA `(.L_x_36) ;  /* 0x000000000034a947 */ /* 0x000fea0003800000 */
[----:B------:R-:W-:Y:S02]  /*24a0*/  ULDC.64 UR4, c[0x0][0x588] ;  /* 0x0001620000047ab9 */ /* 0x000fe40000000a00 */
[----:B------:R-:W-:-:S04]  /*24b0*/  ISETP.NE.U32.AND P0, PT, RZ, UR4, PT ;  /* 0x00000004ff007c0c */ /* 0x000fc8000bf05070 */
[----:B------:R-:W-:-:S13]  /*24c0*/  ISETP.NE.AND.EX P0, PT, RZ, UR5, PT, P0 ;  /* 0x00000005ff007c0c */ /* 0x000fda000bf05300 */
[----:B------:R-:W-:Y:S05]  /*24d0*/  @!P0 BRA `(.L_x_37) ;  /* 0x0000000000188947 */ /* 0x000fea0003800000 */
[----:B--23--:R-:W2:Y:S01]  /*24e0*/  LDC.64 R4, c[0x0][0x588] ;  /* 0x00016200ff047b82 */ /* 0x00cea20000000a00 */
[----:B------:R-:W-:-:S04]  /*24f0*/  IMAD R3, R118, UR47, RZ ;  /* 0x0000002f76037c24 */ /* 0x000fc8000f8e02ff */
[----:B--2---:R-:W-:-:S05]  /*2500*/  IMAD.WIDE R4, R3, 0x4, R4 ;  /* 0x0000000403047825 */ /* 0x004fca00078e0204 */
[----:B-----5:R4:W5:Y:S01]  /*2510*/  LDG.E R90, desc[UR40][R4.64] ;  /* 0x00000028045a7981 */ /* 0x020962000c1e1900 */
[----:B------:R-:W-:Y:S01]  /*2520*/  IMAD.MOV.U32 R88, RZ, RZ, 0x1 ;  /* 0x00000001ff587424 */ /* 0x000fe200078e00ff */
[----:B------:R-:W-:Y:S06]  /*2530*/  BRA `(.L_x_36) ;  /* 0x00000000000c7947 */ /* 0x000fec0003800000 */
.L_x_37:
[----:B------:R-:W-:Y:S01]  /*2540*/  ULDC UR4, c[0x0][0x580] ;  /* 0x0001600000047ab9 */ /* 0x000fe20000000800 */
[----:B------:R-:W-:Y:S02]  /*2550*/  IMAD.MOV.U32 R88, RZ, RZ, 0x1 ;  /* 0x00000001ff587424 */ /* 0x000fe400078e00ff */
[----:B-----5:R-:W-:-:S07]  /*2560*/  IMAD.U32 R90, RZ, RZ, UR4 ;  /* 0x00000004ff5a7e24 */ /* 0x020fce000f8e00ff */
.L_x_36:
[----:B------:R-:W1:Y:S02]  /*2570*/  LDC.64 R6, c[0x0][0x5b0] ;  /* 0x00016c00ff067b82 */ /* 0x000e640000000a00 */
[----:B-1----:R-:W-:-:S04]  /*2580*/  ISETP.NE.U32.AND P0, PT, R6, RZ, PT ;  /* 0x000000ff0600720c */ /* 0x002fc80003f05070 */
[----:B------:R-:W-:-:S13]  /*2590*/  ISETP.NE.AND.EX P0, PT, R7, RZ, PT, P0 ;  /* 0x000000ff0700720c */ /* 0x000fda0003f05300 */
[----:B------:R-:W-:Y:S05]  /*25a0*/  @!P0 BRA `(.L_x_38) ;  /* 0x00000000002c8947 */ /* 0x000fea0003800000 */
[----:B------:R-:W-:Y:S02]  /*25b0*/  ULDC.64 UR4, c[0x0][0x5a8] ;  /* 0x00016a0000047ab9 */ /* 0x000fe40000000a00 */
[----:B------:R-:W-:-:S04]  /*25c0*/  ISETP.NE.U32.AND P0, PT, RZ, UR4, PT ;  /* 0x00000004ff007c0c */ /* 0x000fc8000bf05070 */
[----:B------:R-:W-:-:S13]  /*25d0*/  ISETP.NE.AND.EX P0, PT, RZ, UR5, PT, P0 ;  /* 0x00000005ff007c0c */ /* 0x000fda000bf05300 */
[----:B------:R-:W-:Y:S05]  /*25e0*/  @!P0 BRA `(.L_x_39) ;  /* 0x0000000000148947 */ /* 0x000fea0003800000 */
[----:B--234-:R-:W1:Y:S01]  /*25f0*/  LDC.64 R4, c[0x0][0x5a8] ;  /* 0x00016a00ff047b82 */ /* 0x01ce620000000a00 */
[----:B------:R-:W-:-:S04]  /*2600*/  IMAD R3, R6, UR47, RZ ;  /* 0x0000002f06037c24 */ /* 0x000fc8000f8e02ff */
[----:B-1----:R-:W-:-:S05]  /*2610*/  IMAD.WIDE R4, R3, 0x4, R4 ;  /* 0x0000000403047825 */ /* 0x002fca00078e0204 */
[----:B-----5:R1:W5:Y:S01]  /*2620*/  LDG.E R91, desc[UR40][R4.64] ;  /* 0x00000028045b7981 */ /* 0x020362000c1e1900 */
[----:B------:R-:W-:Y:S05]  /*2630*/  BRA `(.L_x_38) ;  /* 0x0000000000087947 */ /* 0x000fea0003800000 */
.L_x_39:
[----:B------:R-:W-:Y:S02]  /*2640*/  ULDC UR4, c[0x0][0x5a0] ;  /* 0x0001680000047ab9 */ /* 0x000fe40000000800 */
[----:B-----5:R-:W-:-:S07]  /*2650*/  MOV R91, UR4 ;  /* 0x00000004005b7c02 */ /* 0x020fce0008000f00 */
.L_x_38:
[----:B------:R-:W-:Y:S01]  /*2660*/  ULDC.64 UR4, c[0x0][0x588] ;  /* 0x0001620000047ab9 */ /* 0x000fe20000000a00 */
[----:B------:R-:W-:Y:S01]  /*2670*/  ISETP.NE.U32.AND P1, PT, R118, RZ, PT ;  /* 0x000000ff7600720c */ /* 0x000fe20003f25070 */
[----:B------:R-:W-:Y:S02]  /*2680*/  UISETP.NE.U32.AND UP0, UPT, UR4, URZ, UPT ;  /* 0x0000003f0400728c */ /* 0x000fe4000bf05070 */
[----:B------:R-:W-:Y:S02]  /*2690*/  ISETP.NE.U32.AND P3, PT, RZ, UR4, PT ;  /* 0x00000004ff007c0c */ /* 0x000fe4000bf65070 */
[----:B------:R-:W-:Y:S01]  /*26a0*/  ISETP.NE.AND.EX P5, PT, R119, RZ, PT, P1 ;  /* 0x000000ff7700720c */ /* 0x000fe20003fa5310 */
[----:B------:R-:W-:Y:S02]  /*26b0*/  UISETP.NE.AND.EX UP0, UPT, UR5, URZ, UPT, UP0 ;  /* 0x0000003f0500728c */ /* 0x000fe4000bf05300 */
[----:B------:R-:W-:Y:S02]  /*26c0*/  ISETP.NE.AND.EX P3, PT, RZ, UR5, PT, P3 ;  /* 0x00000005ff007c0c */ /* 0x000fe4000bf65330 */
[----:B------:R-:W-:-:S02]  /*26d0*/  PLOP3.LUT P0, PT, PT, PT, PT, 0x8, 0x0 ;  /* 0x000000000000781c */ /* 0x000fc40003f0e170 */
[----:B------:R-:W-:-:S04]  /*26e0*/  PLOP3.LUT P4, PT, PT, PT, UP0, 0x80, 0x0 ;  /* 0x000000000000781c */ /* 0x000fc80003f8f008 */
[----:B------:R-:W-:-:S05]  /*26f0*/  PLOP3.LUT P4, PT, P4, PT, PT, 0x8, 0x0 ;  /* 0x000000000000781c */ /* 0x000fca000278e170 */
[----:B------:R-:W-:Y:S08]  /*2700*/  @P3 BRA P5, `(.L_x_40) ;  /* 0x0000000000243947 */ /* 0x000ff00002800000 */
[----:B------:R-:W-:Y:S04]  /*2710*/  BSSY B0, `(.L_x_40) ;  /* 0x0000008000007945 */ /* 0x000fe80003800000 */
[----:B------:R-:W-:Y:S05]  /*2720*/  @!P2 BRA `(.L_x_41) ;  /* 0x000000000014a947 */ /* 0x000fea0003800000 */
[----:B------:R-:W-:Y:S02]  /*2730*/  LOP3.LUT P3, RZ, R88, 0xff, RZ, 0xc0, !PT ;  /* 0x000000ff58ff7812 */ /* 0x000fe4000786c0ff */
[----:B------:R-:W-:-:S11]  /*2740*/  PLOP3.LUT P0, PT, P4, PT, PT, 0x80, 0x0 ;  /* 0x000000000000781c */ /* 0x000fd6000270f070 */
[----:B------:R-:W-:Y:S05]  /*2750*/  @!P3 BRA `(.L_x_42) ;  /* 0x00000000000cb947 */ /* 0x000fea0003800000 */
[----:B-----5:R-:W-:Y:S01]  /*2760*/  FSETP.EQ.AND P0, PT, R90, RZ, PT ;  /* 0x000000ff5a00720b */ /* 0x020fe20003f02000 */
[----:B------:R-:W-:-:S12]  /*2770*/  BRA `(.L_x_42) ;  /* 0x0000000000047947 */ /* 0x000fd80003800000 */
.L_x_41:
[----:B-----5:R-:W-:-:S13]  /*2780*/  FSETP.EQ.AND P0, PT, R90, RZ, PT ;  /* 0x000000ff5a00720b */ /* 0x020fda0003f02000 */
.L_x_42:
[----:B------:R-:W-:Y:S05]  /*2790*/  BSYNC B0 ;  /* 0x0000000000007941 */ /* 0x000fea0003800000 */
.L_x_40:
[----:B------:R-:W-:Y:S04]  /*27a0*/  BSSY B0, `(.L_x_43) ;  /* 0x0000007000007945 */ /* 0x000fe80003800000 */
[----:B------:R-:W-:Y:S05]  /*27b0*/  @!P2 BRA `(.L_x_44) ;  /* 0x000000000010a947 */ /* 0x000fea0003800000 */
[----:B------:R-:W-:-:S13]  /*27c0*/  LOP3.LUT P2, RZ, R88, 0xff, RZ, 0xc0, !PT ;  /* 0x000000ff58ff7812 */ /* 0x000fda000784c0ff */
[----:B------:R-:W-:Y:S05]  /*27d0*/  @!P2 BRA `(.L_x_45) ;  /* 0x00000000000ca947 */ /* 0x000fea0003800000 */
[----:B-----5:R-:W-:Y:S01]  /*27e0*/  FSETP.EQ.AND P4, PT, R90, RZ, PT ;  /* 0x000000ff5a00720b */ /* 0x020fe20003f82000 */
[----:B------:R-:W-:-:S12]  /*27f0*/  BRA `(.L_x_45) ;  /* 0x0000000000047947 */ /* 0x000fd80003800000 */
.L_x_44:
[----:B-----5:R-:W-:-:S13]  /*2800*/  FSETP.EQ.AND P4, PT, R90, RZ, PT ;  /* 0x000000ff5a00720b */ /* 0x020fda0003f82000 */
.L_x_45:
[----:B------:R-:W-:Y:S05]  /*2810*/  BSYNC B0 ;  /* 0x0000000000007941 */ /* 0x000fea0003800000 */
.L_x_43:
[----:B------:R-:W-:Y:S01]  /*2820*/  BSSY B0, `(.L_x_46) ;  /* 0x0000029000007945 */ /* 0x000fe20003800000 */
[----:B------:R-:W-:Y:S01]  /*2830*/  LOP3.LUT R92, R92, 0x1, RZ, 0x3c, !PT ;  /* 0x000000015c5c7812 */ /* 0x000fe200078e3cff */
[----:B------:R-:W-:Y:S01]  /*2840*/  IMAD.MOV.U32 R23, RZ, RZ, RZ ;  /* 0x000000ffff177224 */ /* 0x000fe200078e00ff */
[----:B------:R-:W-:Y:S02]  /*2850*/  CS2R R6, SRZ ;  /* 0x0000000000067805 */ /* 0x000fe4000001ff00 */
[----:B-1234-:R-:W-:Y:S02]  /*2860*/  CS2R R4, SRZ ;  /* 0x0000000000047805 */ /* 0x01efe4000001ff00 */
[----:B------:R-:W-:Y:S02]  /*2870*/  CS2R R10, SRZ ;  /* 0x00000000000a7805 */ /* 0x000fe4000001ff00 */
[----:B------:R-:W-:Y:S01]  /*2880*/  CS2R R8, SRZ ;  /* 0x0000000000087805 */ /* 0x000fe2000001ff00 */
[----:B------:R-:W-:Y:S06]  /*2890*/  @P0 BRA `(.L_x_47) ;  /* 0x0000000000840947 */ /* 0x000fec0003800000 */
[----:B------:R-:W-:-:S13]  /*28a0*/  ISETP.NE.AND P2, PT, R115, 0x3, PT ;  /* 0x000000037300780c */ /* 0x000fda0003f45270 */
[----:B------:R-:W-:Y:S05]  /*28b0*/  @!P2 BRA `(.L_x_48) ;  /* 0x000000000004a947 */ /* 0x000fea0003800000 */
[----:B------:R-:W-:Y:S01]  /*28c0*/  BPT.TRAP 0x1 ;  /* 0x000000040000795c */ /* 0x000fe20000300000 */
.L_x_48:
[----:B------:R-:W-:Y:S01]  /*28d0*/  SHF.L.U32 R0, R92, 0x1f, RZ ;  /* 0x0000001f5c007819 */ /* 0x000fe200000006ff */
[----:B------:R-:W-:Y:S01]  /*28e0*/  BSSY B1, `(.L_x_49) ;  /* 0x0000005000017945 */ /* 0x000fe20003800000 */
[----:B------:R-:W-:Y:S02]  /*28f0*/  IMAD.MOV.U32 R23, RZ, RZ, 0x1 ;  /* 0x00000001ff177424 */ /* 0x000fe400078e00ff */
[----:B------:R-:W1:Y:S01]  /*2900*/  SYNCS.PHASECHK.TRANS64.TRYWAIT P2, [UR51+0x40], R0 ;  /* 0x00004000ff0075a7 */ /* 0x000e620008040173 */
[----:B------:R-:W-:Y:S01]  /*2910*/  IMAD.MOV.U32 R6, RZ, RZ, RZ ;  /* 0x000000ffff067224 */ /* 0x000fe200078e00ff */
[----:B-1----:R-:W-:Y:S06]  /*2920*/  @!P2 BRA `(.L_x_50) ;  /* 0x000000b40058a947 */ /* 0x002fec0003800000 */
.L_x_166:
[----:B------:R-:W-:Y:S05]  /*2930*/  BSYNC B1 ;  /* 0x0000000000017941 */ /* 0x000fea0003800000 */
.L_x_49:
[----:B------:R-:W-:Y:S02]  /*2940*/  CS2R R4, SRZ ;  /* 0x0000000000047805 */ /* 0x000fe4000001ff00 */
[----:B------:R-:W-:Y:S02]  /*2950*/  CS2R R10, SRZ ;  /* 0x00000000000a7805 */ /* 0x000fe4000001ff00 */
[----:B------:R-:W-:Y:S01]  /*2960*/  CS2R R8, SRZ ;  /* 0x0000000000087805 */ /* 0x000fe2000001ff00 */
[----:B------:R-:W-:Y:S06]  /*2970*/  @P4 BRA `(.L_x_47) ;  /* 0x00000000004c4947 */ /* 0x000fec0003800000 */
[C---:B-1----:R-:W-:Y:S01]  /*2980*/  IMAD.SHL.U32 R3, R18.reuse, 0x20, RZ ;  /* 0x0000002012037824 */ /* 0x042fe200078e00ff */
[C---:B------:R-:W-:Y:S01]  /*2990*/  SHF.L.U32 R0, R18.reuse, 0x4, RZ ;  /* 0x0000000412007819 */ /* 0x040fe200000006ff */
[----:B------:R-:W-:Y:S01]  /*29a0*/  IMAD.SHL.U32 R7, R18, 0x4, RZ ;  /* 0x0000000412077824 */ /* 0x000fe200078e00ff */
[----:B------:R-:W-:Y:S01]  /*29b0*/  SHF.R.U32.HI R5, RZ, 0x1, R18 ;  /* 0x00000001ff057819 */ /* 0x000fe20000011612 */
[----:B------:R-:W-:Y:S05]  /*29c0*/  WARPSYNC.ALL ;  /* 0x0000000000007948 */ /* 0x000fea0003800000 */
[----:B------:R-:W-:Y:S02]  /*29d0*/  LOP3.LUT R0, R0, 0xe00, RZ, 0xc0, !PT ;  /* 0x00000e0000007812 */ /* 0x000fe400078ec0ff */
[----:B------:R-:W-:-:S02]  /*29e0*/  LOP3.LUT R4, R3, 0xc0, RZ, 0xc0, !PT ;  /* 0x000000c003047812 */ /* 0x000fc400078ec0ff */
[----:B------:R-:W-:Y:S02]  /*29f0*/  LOP3.LUT R0, R0, 0x20, R3, 0xf8, !PT ;  /* 0x0000002000007812 */ /* 0x000fe400078ef803 */
[----:B------:R-:W-:Y:S02]  /*2a00*/  LOP3.LUT R4, R4, 0x8, R5, 0xf8, !PT ;  /* 0x0000000804047812 */ /* 0x000fe400078ef805 */
[----:B------:R-:W-:Y:S02]  /*2a10*/  LOP3.LUT R0, R0, 0x100, R3, 0xf8, !PT ;  /* 0x0000010000007812 */ /* 0x000fe400078ef803 */
[----:B------:R-:W-:Y:S02]  /*2a20*/  LOP3.LUT R7, R4, 0x18, R7, 0x78, !PT ;  /* 0x0000001804077812 */ /* 0x000fe400078e7807 */
[----:B------:R-:W-:Y:S02]  /*2a30*/  LOP3.LUT P2, RZ, R18, 0x4, RZ, 0xc0, !PT ;  /* 0x0000000412ff7812 */ /* 0x000fe4000784c0ff */
[----:B------:R-:W-:-:S04]  /*2a40*/  LOP3.LUT R0, R0, R7, RZ, 0xfc, !PT ;  /* 0x0000000700007212 */ /* 0x000fc800078efcff */
[----:B------:R-:W-:-:S04]  /*2a50*/  LEA R0, R0, UR51, 0x1 ;  /* 0x0000003300007c11 */ /* 0x000fc8000f8e08ff */
[C---:B------:R-:W-:Y:S01]  /*2a60*/  IADD3 R4, R0.reuse, 0x220, RZ ;  /* 0x0000022000047810 */ /* 0x040fe20007ffe0ff */
[----:B------:R-:W-:Y:S01]  /*2a70*/  VIADD R3, R0, 0x200 ;  /* 0x0000020000037836 */ /* 0x000fe20000000000 */
[----:B------:R2:W3:Y:S03]  /*2a80*/  LDSM.16.M88.4 R8, [R0+0x200] ;  /* 0x000200000008783b */ /* 0x0004e60000000200 */
[----:B------:R-:W-:-:S06]  /*2a90*/  @P2 VIADD R4, R3, 0xffffffe0 ;  /* 0xffffffe003042836 */ /* 0x000fcc0000000000 */
[----:B--2---:R-:W4:Y:S02]  /*2aa0*/  LDSM.16.M88.4 R4, [R4] ;  /* 0x000000000404783b */ /* 0x004f240000000200 */
.L_x_47:
[----:B------:R-:W-:Y:S05]  /*2ab0*/  BSYNC B0 ;  /* 0x0000000000007941 */ /* 0x000fea0003800000 */
.L_x_46:
[C---:B-1-3--:R-:W-:Y:S01]  /*2ac0*/  IMAD.U32 R3, R9.reuse, 0x10000, RZ ;  /* 0x0001000009037824 */ /* 0x04afe200078e00ff */
[----:B------:R-:W-:Y:S01]  /*2ad0*/  MOV R12, 0x3aae005b ;  /* 0x3aae005b000c7802 */ /* 0x000fe20000000f00 */
[----:B------:R-:W-:Y:S01]  /*2ae0*/  IMAD.MOV.U32 R13, RZ, RZ, 0x3c09919f ;  /* 0x3c09919fff0d7424 */ /* 0x000fe200078e00ff */
[----:B------:R-:W-:Y:S01]  /*2af0*/  LOP3.LUT R9, R9, 0xffff0000, RZ, 0xc0, !PT ;  /* 0xffff000009097812 */ /* 0x000fe200078ec0ff */
[----:B-----5:R-:W-:Y:S01]  /*2b00*/  FMUL R94, R90, R3 ;  /* 0x000000035a5e7220 */ /* 0x020fe20000400000 */
[----:B------:R-:W-:Y:S01]  /*2b10*/  IMAD.MOV.U32 R3, RZ, RZ, 0x38eb4c3a ;  /* 0x38eb4c3aff037424 */ /* 0x000fe200078e00ff */
[C---:B------:R-:W-:Y:S01]  /*2b20*/  LOP3.LUT R99, R10.reuse, 0xffff0000, RZ, 0xc0, !PT ;  /* 0xffff00000a637812 */ /* 0x040fe200078ec0ff */
[----:B------:R-:W-:Y:S02]  /*2b30*/  IMAD.MOV.U32 R14, RZ, RZ, 0x3d24d99a ;  /* 0x3d24d99aff0e7424 */ /* 0x000fe400078e00ff */
[----:B------:R-:W-:Y:S01]  /*2b40*/  FFMA R93, R91, R58, R94 ;  /* 0x0000003a5b5d7223 */ /* 0x000fe2000000005e */
[----:B------:R-:W-:-:S02]  /*2b50*/  IMAD.U32 R97, R10, 0x10000, RZ ;  /* 0x000100000a617824 */ /* 0x000fc400078e00ff */
[----:B------:R-:W-:Y:S01]  /*2b60*/  FMUL R98, R90, R9 ;  /* 0x000000095a627220 */ /* 0x000fe20000400000 */
[----:B------:R-:W-:Y:S02]  /*2b70*/  IMAD.U32 R124, RZ, RZ, UR48 ;  /* 0x00000030ff7c7e24 */ /* 0x000fe4000f8e00ff */
[----:B------:R-:W-:Y:S01]  /*2b80*/  FMUL R101, R93, 0.70710676908493041992 ;  /* 0x3f3504f35d657820 */ /* 0x000fe20000400000 */
[----:B------:R-:W-:Y:S01]  /*2b90*/  SHF.R.U32.HI R130, RZ, 0x1, R18 ;  /* 0x00000001ff827819 */ /* 0x000fe20000011612 */
[----:B------:R-:W-:Y:S02]  /*2ba0*/  FFMA R59, R91, R59, R98 ;  /* 0x0000003b5b3b7223 */ /* 0x000fe40000000062 */
[C---:B------:R-:W-:Y:S01]  /*2bb0*/  FMUL R0, R101.reuse, R101 ;  /* 0x0000006565007220 */ /* 0x040fe20000400000 */
[----:B------:R-:W-:Y:S01]  /*2bc0*/  FSETP.GE.AND P2, PT, |R101|, 1.0029599666595458984, PT ;  /* 0x3f8060fe6500780b */ /* 0x000fe20003f46200 */
[C---:B------:R-:W-:Y:S01]  /*2bd0*/  FMUL R113, R59.reuse, 0.70710676908493041992 ;  /* 0x3f3504f33b717820 */ /* 0x040fe20000400000 */
[----:B------:R-:W-:-:S02]  /*2be0*/  FMUL R59, R59, 0.5 ;  /* 0x3f0000003b3b7820 */ /* 0x000fc40000400000 */
[----:B------:R-:W-:Y:S02]  /*2bf0*/  FSEL R0, |R101|, R0, P2 ;  /* 0x0000000065007208 */ /* 0x000fe40001000200 */
[----:B------:R-:W-:Y:S02]  /*2c00*/  FSEL R15, R3, 8.4834944573231041431e-05, P2 ;  /* 0x38b1e96a030f7808 */ /* 0x000fe40001000000 */
[----:B------:R-:W-:Y:S02]  /*2c10*/  FSEL R21, -R12, -0.00082130916416645050049, P2 ;  /* 0xba574d200c157808 */ /* 0x000fe40001000100 */
[----:B------:R-:W-:Y:S02]  /*2c20*/  FSEL R20, R13, 0.0052134888246655464172, P2 ;  /* 0x3baad5ea0d147808 */ /* 0x000fe40001000000 */
[----:B------:R-:W-:Y:S01]  /*2c30*/  FSEL R58, -R14, -0.026868773624300956726, P2 ;  /* 0xbcdc1be70e3a7808 */ /* 0x000fe20001000100 */
[----:B------:R-:W-:Y:S01]  /*2c40*/  FFMA R21, R0, R15, R21 ;  /* 0x0000000f00157223 */ /* 0x000fe20000000015 */
[----:B------:R-:W-:-:S03]  /*2c50*/  IMAD.MOV.U32 R15, RZ, RZ, 0x3e235519 ;  /* 0x3e235519ff0f7424 */ /* 0x000fc600078e00ff */
[C---:B------:R-:W-:Y:S01]  /*2c60*/  FFMA R21, R0.reuse, R21, R20 ;  /* 0x0000001500157223 */ /* 0x040fe20000000014 */
[----:B------:R-:W-:Y:S02]  /*2c70*/  MOV R20, 0x3f69b4f9 ;  /* 0x3f69b4f900147802 */ /* 0x000fe40000000f00 */
[----:B------:R-:W-:Y:S01]  /*2c80*/  FSEL R96, R15, 0.11284004896879196167, P2 ;  /* 0x3de718af0f607808 */ /* 0x000fe20001000000 */
[----:B------:R-:W-:Y:S01]  /*2c90*/  FFMA R95, R0, R21, R58 ;  /* 0x00000015005f7223 */ /* 0x000fe2000000003a */
[----:B------:R-:W-:Y:S01]  /*2ca0*/  IMAD.MOV.U32 R21, RZ, RZ, 0x3f210a14 ;  /* 0x3f210a14ff157424 */ /* 0x000fe200078e00ff */
[----:B------:R-:W-:Y:S02]  /*2cb0*/  FSEL R58, R20, -0.37612664699554443359, P2 ;  /* 0xbec093ac143a7808 */ /* 0x000fe40001000000 */
[----:B------:R-:W-:Y:S02]  /*2cc0*/  FFMA R95, R0, R95, R96 ;  /* 0x0000005f005f7223 */ /* 0x000fe40000000060 */
[----:B------:R-:W-:-:S02]  /*2cd0*/  FSEL R96, R21, 0.12837915122509002686, P2 ;  /* 0x3e0375d315607808 */ /* 0x000fc40001000000 */
[----:B------:R-:W-:Y:S01]  /*2ce0*/  FFMA R95, R0, R95, R58 ;  /* 0x0000005f005f7223 */ /* 0x000fe2000000003a */
[----:B------:R-:W-:-:S03]  /*2cf0*/  FSEL R58, -|R101|, R101, P2 ;  /* 0x00000065653a7208 */ /* 0x000fc60001000300 */
[----:B------:R-:W-:Y:S01]  /*2d00*/  FFMA R95, R0, R95, R96 ;  /* 0x0000005f005f7223 */ /* 0x000fe20000000060 */
[----:B------:R-:W-:-:S03]  /*2d10*/  FMUL R96, R90, R99 ;  /* 0x000000635a607220 */ /* 0x000fc60000400000 */
[----:B------:R-:W-:Y:S01]  /*2d20*/  FFMA R95, R95, R58, R58 ;  /* 0x0000003a5f5f7223 */ /* 0x000fe2000000003a */
[----:B------:R-:W-:Y:S01]  /*2d30*/  FMUL R58, R90, R97 ;  /* 0x000000615a3a7220 */ /* 0x000fe20000400000 */
[C---:B------:R-:W-:Y:S02]  /*2d40*/  FFMA R61, R91.reuse, R61, R96 ;  /* 0x0000003d5b3d7223 */ /* 0x040fe40000000060 */
[----:B------:R-:W1:Y:S01]  /*2d50*/  @P2 MUFU.EX2 R0, R95 ;  /* 0x0000005f00002308 */ /* 0x000e620000000800 */
[----:B------:R-:W-:Y:S01]  /*2d60*/  FFMA R9, R91, R60, R58 ;  /* 0x0000003c5b097223 */ /* 0x000fe2000000003a */
[----:B------:R-:W-:-:S03]  /*2d70*/  FMUL R106, R61, 0.70710676908493041992 ;  /* 0x3f3504f33d6a7820 */ /* 0x000fc60000400000 */
[----:B------:R-:W-:Y:S01]  /*2d80*/  FMUL R117, R9, 0.70710676908493041992 ;  /* 0x3f3504f309757820 */ /* 0x000fe20000400000 */
[C---:B------:R-:W-:Y:S01]  /*2d90*/  FMUL R100, R106.reuse, R106 ;  /* 0x0000006a6a647220 */ /* 0x040fe20000400000 */
[C---:B------:R-:W-:Y:S02]  /*2da0*/  FSETP.GE.AND P5, PT, |R106|.reuse, 1.0029599666595458984, PT ;  /* 0x3f8060fe6a00780b */ /* 0x040fe40003fa6200 */
[C---:B------:R-:W-:Y:S01]  /*2db0*/  FMUL R10, R117.reuse, R117 ;  /* 0x00000075750a7220 */ /* 0x040fe20000400000 */
[C---:B------:R-:W-:Y:S02]  /*2dc0*/  FSETP.GE.AND P3, PT, |R117|.reuse, 1.0029599666595458984, PT ;  /* 0x3f8060fe7500780b */ /* 0x040fe40003f66200 */
[----:B------:R-:W-:Y:S02]  /*2dd0*/  FSEL R100, |R106|, R100, P5 ;  /* 0x000000646a647208 */ /* 0x000fe40002800200 */
[----:B------:R-:W-:Y:S02]  /*2de0*/  FSEL R60, |R117|, R10, P3 ;  /* 0x0000000a753c7208 */ /* 0x000fe40001800200 */
[----:B------:R-:W-:Y:S01]  /*2df0*/  FSEL R103, -R12, -0.00082130916416645050049, P3 ;  /* 0xba574d200c677808 */ /* 0x000fe20001800100 */
[----:B-1----:R-:W-:Y:S01]  /*2e00*/  @P2 FADD R0, -R0, 1 ;  /* 0x3f80000000002421 */ /* 0x002fe20000000100 */
[----:B------:R-:W-:-:S02]  /*2e10*/  FSEL R107, R3, 8.4834944573231041431e-05, P5 ;  /* 0x38b1e96a036b7808 */ /* 0x000fc40002800000 */
[----:B------:R-:W-:Y:S02]  /*2e20*/  FSEL R109, -R12, -0.00082130916416645050049, P5 ;  /* 0xba574d200c6d7808 */ /* 0x000fe40002800100 */
[----:B------:R-:W-:Y:S01]  /*2e30*/  @P2 LOP3.LUT R95, R0, 0x80000000, R101, 0xb8, !PT ;  /* 0x80000000005f2812 */ /* 0x000fe200078eb865 */
[C---:B------:R-:W-:Y:S01]  /*2e40*/  FMUL R0, R113.reuse, R113 ;  /* 0x0000007171007220 */ /* 0x040fe20000400000 */
[----:B------:R-:W-:Y:S01]  /*2e50*/  FSETP.GE.AND P2, PT, |R113|, 1.0029599666595458984, PT ;  /* 0x3f8060fe7100780b */ /* 0x000fe20003f46200 */
[----:B------:R-:W-:Y:S01]  /*2e60*/  FFMA R107, R100, R107, R109 ;  /* 0x0000006b646b7223 */ /* 0x000fe2000000006d */
[----:B------:R-:W-:Y:S01]  /*2e70*/  FSEL R101, R3, 8.4834944573231041431e-05, P3 ;  /* 0x38b1e96a03657808 */ /* 0x000fe20001800000 */
[----:B------:R-:W-:Y:S01]  /*2e80*/  FADD R95, R95, 1 ;  /* 0x3f8000005f5f7421 */ /* 0x000fe20000000000 */
[----:B------:R-:W-:Y:S02]  /*2e90*/  FSEL R0, |R113|, R0, P2 ;  /* 0x0000000071007208 */ /* 0x000fe40001000200 */
[----:B------:R-:W-:Y:S01]  /*2ea0*/  FSEL R97, R3, 8.4834944573231041431e-05, P2 ;  /* 0x38b1e96a03617808 */ /* 0x000fe20001000000 */
[----:B------:R-:W-:Y:S01]  /*2eb0*/  FFMA R103, R60, R101, R103 ;  /* 0x000000653c677223 */ /* 0x000fe20000000067 */
[----:B------:R-:W-:-:S02]  /*2ec0*/  FSEL R99, -R12, -0.00082130916416645050049, P2 ;  /* 0xba574d200c637808 */ /* 0x000fc40001000100 */
[C---:B------:R-:W-:Y:S02]  /*2ed0*/  FSEL R105, R13.reuse, 0.0052134888246655464172, P3 ;  /* 0x3baad5ea0d697808 */ /* 0x040fe40001800000 */
[----:B------:R-:W-:Y:S01]  /*2ee0*/  FSEL R101, -R14, -0.026868773624300956726, P2 ;  /* 0xbcdc1be70e657808 */ /* 0x000fe20001000100 */
[----:B------:R-:W-:Y:S01]  /*2ef0*/  FFMA R97, R0, R97, R99 ;  /* 0x0000006100617223 */ /* 0x000fe20000000063 */
[C---:B------:R-:W-:Y:S01]  /*2f00*/  FSEL R99, R13.reuse, 0.0052134888246655464172, P2 ;  /* 0x3baad5ea0d637808 */ /* 0x040fe20001000000 */
[----:B------:R-:W-:Y:S01]  /*2f10*/  FFMA R103, R60, R103, R105 ;  /* 0x000000673c677223 */ /* 0x000fe20000000069 */
[----:B------:R-:W-:Y:S02]  /*2f20*/  FSEL R111, R13, 0.0052134888246655464172, P5 ;  /* 0x3baad5ea0d6f7808 */ /* 0x000fe40002800000 */
[----:B------:R-:W-:Y:S01]  /*2f30*/  FSEL R105, -R14, -0.026868773624300956726, P3 ;  /* 0xbcdc1be70e697808 */ /* 0x000fe20001800100 */
[----:B------:R-:W-:Y:S01]  /*2f40*/  FFMA R97, R0, R97, R99 ;  /* 0x0000006100617223 */ /* 0x000fe20000000063 */
[C---:B------:R-:W-:Y:S01]  /*2f50*/  FSEL R99, R15.reuse, 0.11284004896879196167, P2 ;  /* 0x3de718af0f637808 */ /* 0x040fe20001000000 */
[----:B------:R-:W-:Y:S01]  /*2f60*/  FFMA R111, R100, R107, R111 ;  /* 0x0000006b646f7223 */ /* 0x000fe2000000006f */
[----:B------:R-:W-:Y:S01]  /*2f70*/  FSEL R107, R15, 0.11284004896879196167, P3 ;  /* 0x3de718af0f6b7808 */ /* 0x000fe20001800000 */
[----:B------:R-:W-:Y:S01]  /*2f80*/  FFMA R97, R0, R97, R101 ;  /* 0x0000006100617223 */ /* 0x000fe20000000065 */
[----:B------:R-:W-:Y:S01]  /*2f90*/  FSEL R101, R20, -0.37612664699554443359, P2 ;  /* 0xbec093ac14657808 */ /* 0x000fe20001000000 */
[----:B------:R-:W-:Y:S01]  /*2fa0*/  FFMA R103, R60, R103, R105 ;  /* 0x000000673c677223 */ /* 0x000fe20000000069 */
[----:B------:R-:W-:Y:S01]  /*2fb0*/  FSEL R109, -R14, -0.026868773624300956726, P5 ;  /* 0xbcdc1be70e6d7808 */ /* 0x000fe20002800100 */
[----:B------:R-:W-:Y:S01]  /*2fc0*/  FFMA R97, R0, R97, R99 ;  /* 0x0000006100617223 */ /* 0x000fe20000000063 */
[----:B------:R-:W-:Y:S01]  /*2fd0*/  FSEL R99, R21, 0.12837915122509002686, P2 ;  /* 0x3e0375d315637808 */ /* 0x000fe20001000000 */
[----:B------:R-:W-:Y:S01]  /*2fe0*/  FFMA R103, R60, R103, R107 ;  /* 0x000000673c677223 */ /* 0x000fe2000000006b */
[----:B------:R-:W-:Y:S01]  /*2ff0*/  FSEL R10, -|R113|, R113, P2 ;  /* 0x00000071710a7208 */ /* 0x000fe20001000300 */
[----:B------:R-:W-:Y:S01]  /*3000*/  FFMA R97, R0, R97, R101 ;  /* 0x0000006100617223 */ /* 0x000fe20000000065 */
[----:B------:R-:W-:Y:S01]  /*3010*/  FSEL R101, R20, -0.37612664699554443359, P3 ;  /* 0xbec093ac14657808 */ /* 0x000fe20001800000 */
[----:B------:R-:W-:Y:S01]  /*3020*/  FFMA R109, R100, R111, R109 ;  /* 0x0000006f646d7223 */ /* 0x000fe2000000006d */
[----:B------:R-:W-:Y:S01]  /*3030*/  FSEL R105, R15, 0.11284004896879196167, P5 ;  /* 0x3de718af0f697808 */ /* 0x000fe20002800000 */
[----:B------:R-:W-:Y:S01]  /*3040*/  FFMA R97, R0, R97, R99 ;  /* 0x0000006100617223 */ /* 0x000fe20000000063 */
[C---:B------:R-:W-:Y:S01]  /*3050*/  FSEL R99, R21.reuse, 0.12837915122509002686, P3 ;  /* 0x3e0375d315637808 */ /* 0x040fe20001800000 */
[----:B------:R-:W-:Y:S01]  /*3060*/  FFMA R101, R60, R103, R101 ;  /* 0x000000673c657223 */ /* 0x000fe20000000065 */
[----:B------:R-:W-:Y:S01]  /*3070*/  FSEL R102, R21, 0.12837915122509002686, P5 ;  /* 0x3e0375d315667808 */ /* 0x000fe20002800000 */
[----:B------:R-:W-:Y:S01]  /*3080*/  FFMA R10, R97, R10, R10 ;  /* 0x0000000a610a7223 */ /* 0x000fe2000000000a */
[----:B------:R-:W-:Y:S01]  /*3090*/  FSEL R97, R20, -0.37612664699554443359, P5 ;  /* 0xbec093ac14617808 */ /* 0x000fe20002800000 */
[----:B------:R-:W-:Y:S01]  /*30a0*/  FFMA R105, R100, R109, R105 ;  /* 0x0000006d64697223 */ /* 0x000fe20000000069 */
[----:B------:R-:W-:Y:S01]  /*30b0*/  FFMA R99, R60, R101, R99 ;  /* 0x000000653c637223 */ /* 0x000fe20000000063 */
[----:B------:R-:W-:Y:S01]  /*30c0*/  FSEL R60, -|R117|, R117, P3 ;  /* 0x00000075753c7208 */ /* 0x000fe20001800300 */
[----:B------:R-:W1:Y:S01]  /*30d0*/  @P2 MUFU.EX2 R0, R10 ;  /* 0x0000000a00002308 */ /* 0x000e620000000800 */
[----:B------:R-:W-:Y:S01]  /*30e0*/  FFMA R105, R100, R105, R97 ;  /* 0x0000006964697223 */ /* 0x000fe20000000061 */
[C---:B------:R-:W-:Y:S01]  /*30f0*/  IMAD.U32 R101, R11.reuse, 0x10000, RZ ;  /* 0x000100000b657824 */ /* 0x040fe200078e00ff */
[----:B------:R-:W-:Y:S01]  /*3100*/  LOP3.LUT R103, R11, 0xffff0000, RZ, 0xc0, !PT ;  /* 0xffff00000b677812 */ /* 0x000fe200078ec0ff */
[----:B------:R-:W-:Y:S01]  /*3110*/  FFMA R97, R99, R60, R60 ;  /* 0x0000003c63617223 */ /* 0x000fe2000000003c */
[----:B------:R-:W-:Y:S01]  /*3120*/  FSEL R99, -|R106|, R106, P5 ;  /* 0x0000006a6a637208 */ /* 0x000fe20002800300 */
[----:B------:R-:W-:Y:S01]  /*3130*/  FFMA R102, R100, R105, R102 ;  /* 0x0000006964667223 */ /* 0x000fe20000000066 */
[----:B------:R-:W-:Y:S01]  /*3140*/  SHF.L.U32 R11, R8, 0x10, RZ ;  /* 0x00000010080b7819 */ /* 0x000fe200000006ff */
[----:B------:R-:W2:Y:S01]  /*3150*/  @P3 MUFU.EX2 R104, R97 ;  /* 0x0000006100683308 */ /* 0x000ea20000000800 */
[----:B------:R-:W-:Y:S01]  /*3160*/  FMUL R100, R90, R101 ;  /* 0x000000655a647220 */ /* 0x000fe20000400000 */
[----:B------:R-:W-:Y:S01]  /*3170*/  FFMA R99, R102, R99, R99 ;  /* 0x0000006366637223 */ /* 0x000fe20000000063 */
[C---:B------:R-:W-:Y:S01]  /*3180*/  FMUL R60, R90.reuse, R103 ;  /* 0x000000675a3c7220 */ /* 0x040fe20000400000 */
[----:B------:R-:W-:Y:S01]  /*3190*/  FMUL R102, R90, R11 ;  /* 0x0000000b5a667220 */ /* 0x000fe20000400000 */
[----:B------:R-:W-:-:S02]  /*31a0*/  FFMA R11, R91, R62, R100 ;  /* 0x0000003e5b0b7223 */ /* 0x000fc40000000064 */
[----:B------:R-:W-:Y:S01]  /*31b0*/  FFMA R101, R91, R63, R60 ;  /* 0x0000003f5b657223 */ /* 0x000fe2000000003c */
[----:B------:R-:W3:Y:S01]  /*31c0*/  @P5 MUFU.EX2 R105, R99 ;  /* 0x0000006300695308 */ /* 0x000ee20000000800 */
[----:B-1----:R-:W-:Y:S01]  /*31d0*/  @P2 FADD R0, -R0, 1 ;  /* 0x3f80000000002421 */ /* 0x002fe20000000100 */
[----:B------:R-:W-:Y:S01]  /*31e0*/  FMUL R123, R11, 0.70710676908493041992 ;  /* 0x3f3504f30b7b7820 */ /* 0x000fe20000400000 */
[----:B------:R-:W-:Y:S01]  /*31f0*/  FFMA R63, R91, R56, R102 ;  /* 0x000000385b3f7223 */ /* 0x000fe20000000066 */
[----:B------:R-:W-:Y:S02]  /*3200*/  FMUL R125, R101, 0.70710676908493041992 ;  /* 0x3f3504f3657d7820 */ /* 0x000fe40000400000 */
[----:B------:R-:W-:Y:S01]  /*3210*/  @P2 LOP3.LUT R10, R0, 0x80000000, R113, 0xb8, !PT ;  /* 0x80000000000a2812 */ /* 0x000fe200078eb871 */
[----:B------:R-:W-:Y:S01]  /*3220*/  FMUL R0, R123, R123 ;  /* 0x0000007b7b007220 */ /* 0x000fe20000400000 */
[----:B------:R-:W-:Y:S01]  /*3230*/  FMUL R121, R63, 0.70710676908493041992 ;  /* 0x3f3504f33f797820 */ /* 0x000fe20000400000 */
[----:B--2---:R-:W-:Y:S01]  /*3240*/  @P3 FADD R104, -R104, 1 ;  /* 0x3f80000068683421 */ /* 0x004fe20000000100 */
[----:B------:R-:W-:Y:S01]  /*3250*/  FMUL R62, R125, R125 ;  /* 0x0000007d7d3e7220 */ /* 0x000fe20000400000 */
[----:B------:R-:W-:-:S02]  /*3260*/  FADD R10, R10, 1 ;  /* 0x3f8000000a0a7421 */ /* 0x000fc40000000000 */
[----:B------:R-:W-:Y:S02]  /*3270*/  FSETP.GE.AND P2, PT, |R121|, 1.0029599666595458984, PT ;  /* 0x3f8060fe7900780b */ /* 0x000fe40003f46200 */
[----:B------:R-:W-:Y:S01]  /*3280*/  @P3 LOP3.LUT R97, R104, 0x80000000, R117, 0xb8, !PT ;  /* 0x8000000068613812 */ /* 0x000fe200078eb875 */
[----:B---3--:R-:W-:Y:S01]  /*3290*/  @P5 FADD R105, -R105, 1 ;  /* 0x3f80000069695421 */ /* 0x008fe20000000100 */
[----:B------:R-:W-:-:S03]  /*32a0*/  FSETP.GE.AND P3, PT, |R123|, 1.0029599666595458984, PT ;  /* 0x3f8060fe7b00780b */ /* 0x000fc60003f66200 */
[----:B------:R-:W-:Y:S01]  /*32b0*/  FADD R97, R97, 1 ;  /* 0x3f80000061617421 */ /* 0x000fe20000000000 */
[----:B------:R-:W-:Y:S02]  /*32c0*/  @P5 LOP3.LUT R99, R105, 0x80000000, R106, 0xb8, !PT ;  /* 0x8000000069635812 */ /* 0x000fe400078eb86a */
[----:B------:R-:W-:Y:S02]  /*32d0*/  FSETP.GE.AND P5, PT, |R125|, 1.0029599666595458984, PT ;  /* 0x3f8060fe7d00780b */ /* 0x000fe40003fa6200 */
[----:B------:R-:W-:Y:S01]  /*32e0*/  FSEL R56, |R123|, R0, P3 ;  /* 0x000000007b387208 */ /* 0x000fe20001800200 */
[----:B------:R-:W-:Y:S01]  /*32f0*/  FMUL R0, R121, R121 ;  /* 0x0000007979007220 */ /* 0x000fe20000400000 */
[----:B------:R-:W-:Y:S01]  /*3300*/  FSEL R103, R3, 8.4834944573231041431e-05, P3 ;  /* 0x38b1e96a03677808 */ /* 0x000fe20001800000 */
[----:B------:R-:W-:Y:S01]  /*3310*/  FADD R99, R99, 1 ;  /* 0x3f80000063637421 */ /* 0x000fe20000000000 */
[----:B------:R-:W-:Y:S02]  /*3320*/  FSEL R105, -R12, -0.00082130916416645050049, P3 ;  /* 0xba574d200c697808 */ /* 0x000fe40001800100 */
[----:B------:R-:W-:-:S02]  /*3330*/  FSEL R104, |R125|, R62, P5 ;  /* 0x0000003e7d687208 */ /* 0x000fc40002800200 */
[----:B------:R-:W-:Y:S01]  /*3340*/  FSEL R107, R3, 8.4834944573231041431e-05, P5 ;  /* 0x38b1e96a036b7808 */ /* 0x000fe20002800000 */
[----:B------:R-:W-:Y:S01]  /*3350*/  FFMA R109, R56, R103, R105 ;  /* 0x00000067386d7223 */ /* 0x000fe20000000069 */
[----:B------:R-:W-:Y:S02]  /*3360*/  FSEL R111, -R12, -0.00082130916416645050049, P5 ;  /* 0xba574d200c6f7808 */ /* 0x000fe40002800100 */
[----:B------:R-:W-:Y:S02]  /*3370*/  FSEL R0, |R121|, R0, P2 ;  /* 0x0000000079007208 */ /* 0x000fe40001000200 */
[----:B------:R-:W-:Y:S01]  /*3380*/  FSEL R103, R3, 8.4834944573231041431e-05, P2 ;  /* 0x38b1e96a03677808 */ /* 0x000fe20001000000 */
[----:B------:R-:W-:Y:S01]  /*3390*/  FFMA R113, R104, R107, R111 ;  /* 0x0000006b68717223 */ /* 0x000fe2000000006f */
[----:B------:R-:W-:Y:S02]  /*33a0*/  FSEL R105, -R12, -0.00082130916416645050049, P2 ;  /* 0xba574d200c697808 */ /* 0x000fe40001000100 */
[----:B------:R-:W-:-:S02]  /*33b0*/  FSEL R111, R13, 0.0052134888246655464172, P3 ;  /* 0x3baad5ea0d6f7808 */ /* 0x000fc40001800000 */
[C---:B------:R-:W-:Y:S01]  /*33c0*/  FSEL R117, R13.reuse, 0.0052134888246655464172, P5 ;  /* 0x3baad5ea0d757808 */ /* 0x040fe20002800000 */
[----:B------:R-:W-:Y:S01]  /*33d0*/  FFMA R103, R0, R103, R105 ;  /* 0x0000006700677223 */ /* 0x000fe20000000069 */
[----:B------:R-:W-:Y:S01]  /*33e0*/  FSEL R107, R13, 0.0052134888246655464172, P2 ;  /* 0x3baad5ea0d6b7808 */ /* 0x000fe20001000000 */
[----:B------:R-:W-:Y:S01]  /*33f0*/  FFMA R109, R56, R109, R111 ;  /* 0x0000006d386d7223 */ /* 0x000fe2000000006f */
[----:B------:R-:W-:Y:S01]  /*3400*/  FSEL R105, -R14, -0.026868773624300956726, P3 ;  /* 0xbcdc1be70e697808 */ /* 0x000fe20001800100 */
[----:B------:R-:W-:Y:S01]  /*3410*/  FFMA R113, R104, R113, R117 ;  /* 0x0000007168717223 */ /* 0x000fe20000000075 */
[----:B------:R-:W-:Y:S01]  /*3420*/  FSEL R111, -R14, -0.026868773624300956726, P5 ;  /* 0xbcdc1be70e6f7808 */ /* 0x000fe20002800100 */
[----:B------:R-:W-:Y:S01]  /*3430*/  FFMA R103, R0, R103, R107 ;  /* 0x0000006700677223 */ /* 0x000fe2000000006b */
[C---:B------:R-:W-:Y:S01]  /*3440*/  FSEL R107, R15.reuse, 0.11284004896879196167, P3 ;  /* 0x3de718af0f6b7808 */ /* 0x040fe20001800000 */
[----:B------:R-:W-:Y:S01]  /*3450*/  FFMA R109, R56, R109, R105 ;  /* 0x0000006d386d7223 */ /* 0x000fe20000000069 */
[----:B------:R-:W-:Y:S01]  /*3460*/  FSEL R105, -R14, -0.026868773624300956726, P2 ;  /* 0xbcdc1be70e697808 */ /* 0x000fe20001000100 */
[----:B------:R-:W-:Y:S01]  /*3470*/  FFMA R113, R104, R113, R111 ;  /* 0x0000007168717223 */ /* 0x000fe2000000006f */
[----:B------:R-:W-:Y:S01]  /*3480*/  FSEL R111, R20, -0.37612664699554443359, P3 ;  /* 0xbec093ac146f7808 */ /* 0x000fe20001800000 */
[----:B------:R-:W-:Y:S01]  /*3490*/  FFMA R107, R56, R109, R107 ;  /* 0x0000006d386b7223 */ /* 0x000fe2000000006b */
[----:B------:R-:W-:Y:S01]  /*34a0*/  FSEL R117, R15, 0.11284004896879196167, P5 ;  /* 0x3de718af0f757808 */ /* 0x000fe20002800000 */
[----:B------:R-:W-:Y:S01]  /*34b0*/  FFMA R103, R0, R103, R105 ;  /* 0x0000006700677223 */ /* 0x000fe20000000069 */
[----:B------:R-:W-:Y:S01]  /*34c0*/  FSEL R109, R21, 0.12837915122509002686, P3 ;  /* 0x3e0375d3156d7808 */ /* 0x000fe20001800000 */
[----:B------:R-:W-:Y:S01]  /*34d0*/  FFMA R107, R56, R107, R111 ;  /* 0x0000006b386b7223 */ /* 0x000fe2000000006f */
[----:B------:R-:W-:Y:S01]  /*34e0*/  FSEL R105, R15, 0.11284004896879196167, P2 ;  /* 0x3de718af0f697808 */ /* 0x000fe20001000000 */
[----:B------:R-:W-:Y:S01]  /*34f0*/  FFMA R113, R104, R113, R117 ;  /* 0x0000007168717223 */ /* 0x000fe20000000075 */
[----:B------:R-:W-:Y:S01]  /*3500*/  FSEL R111, R20, -0.37612664699554443359, P5 ;  /* 0xbec093ac146f7808 */ /* 0x000fe20002800000 */
[----:B------:R-:W-:Y:S01]  /*3510*/  FFMA R107, R56, R107, R109 ;  /* 0x0000006b386b7223 */ /* 0x000fe2000000006d */
[----:B------:R-:W-:Y:S01]  /*3520*/  FSEL R62, -|R123|, R123, P3 ;  /* 0x0000007b7b3e7208 */ /* 0x000fe20001800300 */
[----:B------:R-:W-:Y:S01]  /*3530*/  FFMA R105, R0, R103, R105 ;  /* 0x0000006700697223 */ /* 0x000fe20000000069 */
[C---:B------:R-:W-:Y:S01]  /*3540*/  FSEL R109, R21.reuse, 0.12837915122509002686, P5 ;  /* 0x3e0375d3156d7808 */ /* 0x040fe20002800000 */
[----:B------:R-:W-:Y:S01]  /*3550*/  FFMA R111, R104, R113, R111 ;  /* 0x00000071686f7223 */ /* 0x000fe2000000006f */
[----:B------:R-:W-:Y:S01]  /*3560*/  FSEL R56, R21, 0.12837915122509002686, P2 ;  /* 0x3e0375d315387808 */ /* 0x000fe20001000000 */
[----:B------:R-:W-:Y:S01]  /*3570*/  FFMA R103, R107, R62, R62 ;  /* 0x0000003e6b677223 */ /* 0x000fe2000000003e */
[----:B------:R-:W-:Y:S01]  /*3580*/  FSEL R107, R20, -0.37612664699554443359, P2 ;  /* 0xbec093ac146b7808 */ /* 0x000fe20001000000 */
[----:B------:R-:W-:Y:S01]  /*3590*/  FFMA R109, R104, R111, R109 ;  /* 0x0000006f686d7223 */ /* 0x000fe2000000006d */
[----:B------:R-:W-:Y:S01]  /*35a0*/  FSEL R62, -|R125|, R125, P5 ;  /* 0x0000007d7d3e7208 */ /* 0x000fe20002800300 */
[----:B------:R-:W1:Y:S01]  /*35b0*/  @P3 MUFU.EX2 R104, R103 ;  /* 0x0000006700683308 */ /* 0x000e620000000800 */
[----:B----4-:R-:W-:-:S02]  /*35c0*/  IMAD.U32 R111, R4, 0x10000, RZ ;  /* 0x00010000046f7824 */ /* 0x010fc400078e00ff */
[----:B------:R-:W-:Y:S01]  /*35d0*/  FFMA R107, R0, R105, R107 ;  /* 0x00000069006b7223 */ /* 0x000fe2000000006b */
[----:B------:R-:W-:Y:S01]  /*35e0*/  LOP3.LUT R113, R4, 0xffff0000, RZ, 0xc0, !PT ;  /* 0xffff000004717812 */ /* 0x000fe200078ec0ff */
[----:B------:R-:W-:Y:S01]  /*35f0*/  FFMA R105, R109, R62, R62 ;  /* 0x0000003e6d697223 */ /* 0x000fe2000000003e */
[----:B------:R-:W-:Y:S01]  /*3600*/  FSEL R62, -|R121|, R121, P2 ;  /* 0x00000079793e7208 */ /* 0x000fe20001000300 */
[----:B------:R-:W-:Y:S01]  /*3610*/  FFMA R107, R0, R107, R56 ;  /* 0x0000006b006b7223 */ /* 0x000fe20000000038 */
[----:B------:R-:W-:Y:S01]  /*3620*/  LOP3.LUT R109, R8, 0xffff0000, RZ, 0xc0, !PT ;  /* 0xffff0000086d7812 */ /* 0x000fe200078ec0ff */
[----:B------:R-:W2:Y:S01]  /*3630*/  @P5 MUFU.EX2 R106, R105 ;  /* 0x00000069006a5308 */ /* 0x000ea20000000800 */
[C---:B------:R-:W-:Y:S01]  /*3640*/  FMUL R56, R90.reuse, R111 ;  /* 0x0000006f5a387220 */ /* 0x040fe20000400000 */
[----:B------:R-:W-:Y:S01]  /*3650*/  FFMA R107, R107, R62, R62 ;  /* 0x0000003e6b6b7223 */ /* 0x000fe2000000003e */
[----:B------:R-:W-:Y:S02]  /*3660*/  FMUL R62, R90, R113 ;  /* 0x000000715a3e7220 */ /* 0x000fe40000400000 */
[----:B------:R-:W-:-:S02]  /*3670*/  FFMA R4, R91, R64, R56 ;  /* 0x000000405b047223 */ /* 0x000fc40000000038 */
[----:B------:R-:W-:Y:S01]  /*3680*/  FFMA R8, R91, R65, R62 ;  /* 0x000000415b087223 */ /* 0x000fe2000000003e */
[----:B------:R-:W3:Y:S01]  /*3690*/  @P2 MUFU.EX2 R0, R107 ;  /* 0x0000006b00002308 */ /* 0x000ee20000000800 */
[----:B-1----:R-:W-:Y:S01]  /*36a0*/  @P3 FADD R104, -R104, 1 ;  /* 0x3f80000068683421 */ /* 0x002fe20000000100 */
[----:B------:R-:W-:Y:S01]  /*36b0*/  FMUL R127, R4, 0.70710676908493041992 ;  /* 0x3f3504f3047f7820 */ /* 0x000fe20000400000 */
[C---:B------:R-:W-:Y:S01]  /*36c0*/  FMUL R116, R8.reuse, 0.70710676908493041992 ;  /* 0x3f3504f308747820 */ /* 0x040fe20000400000 */
[----:B------:R-:W-:Y:S02]  /*36d0*/  FMUL R8, R8, 0.5 ;  /* 0x3f00000008087820 */ /* 0x000fe40000400000 */
[----:B------:R-:W-:Y:S01]  /*36e0*/  @P3 LOP3.LUT R103, R104, 0x80000000, R123, 0xb8, !PT ;  /* 0x8000000068673812 */ /* 0x000fe200078eb87b */
[----:B------:R-:W-:Y:S01]  /*36f0*/  FMUL R104, R90, R109 ;  /* 0x0000006d5a687220 */ /* 0x000fe20000400000 */
[C---:B------:R-:W-:Y:S01]  /*3700*/  FMUL R64, R127.reuse, R127 ;  /* 0x0000007f7f407220 */ /* 0x040fe20000400000 */
[----:B--2---:R-:W-:Y:S01]  /*3710*/  @P5 FADD R106, -R106, 1 ;  /* 0x3f8000006a6a5421 */ /* 0x004fe20000000100 */
[----:B------:R-:W-:Y:S01]  /*3720*/  FSETP.GE.AND P3, PT, |R127|, 1.0029599666595458984, PT ;  /* 0x3f8060fe7f00780b */ /* 0x000fe20003f66200 */
[----:B------:R-:W-:Y:S01]  /*3730*/  FFMA R108, R91, R57, R104 ;  /* 0x000000395b6c7223 */ /* 0x000fe20000000068 */
[----:B------:R-:W-:Y:S01]  /*3740*/  FMUL R110, R116, R116 ;  /* 0x00000074746e7220 */ /* 0x000fe20000400000 */
[----:B------:R-:W-:Y:S01]  /*3750*/  FADD R103, R103, 1 ;  /* 0x3f80000067677421 */ /* 0x000fe20000000000 */
[----:B------:R-:W-:Y:S01]  /*3760*/  @P5 LOP3.LUT R105, R106, 0x80000000, R125, 0xb8, !PT ;  /* 0x800000006a695812 */ /* 0x000fe200078eb87d */
[----:B------:R-:W-:Y:S01]  /*3770*/  FMUL R125, R108, 0.70710676908493041992 ;  /* 0x3f3504f36c7d7820 */ /* 0x000fe20000400000 */
[----:B------:R-:W-:Y:S01]  /*3780*/  FSEL R106, |R127|, R64, P3 ;  /* 0x000000407f6a7208 */ /* 0x000fe20001800200 */
[----:B---3--:R-:W-:Y:S01]  /*3790*/  @P2 FADD R0, -R0, 1 ;  /* 0x3f80000000002421 */ /* 0x008fe20000000100 */
[----:B------:R-:W-:Y:S01]  /*37a0*/  FSEL R109, R3, 8.4834944573231041431e-05, P3 ;  /* 0x38b1e96a036d7808 */ /* 0x000fe20001800000 */
[----:B------:R-:W-:Y:S01]  /*37b0*/  FADD R105, R105, 1 ;  /* 0x3f80000069697421 */ /* 0x000fe20000000000 */
[----:B------:R-:W-:Y:S01]  /*37c0*/  FSEL R111, -R12, -0.00082130916416645050049, P3 ;  /* 0xba574d200c6f7808 */ /* 0x000fe20001800100 */
[----:B------:R-:W-:Y:S01]  /*37d0*/  FMUL R108, R108, 0.5 ;  /* 0x3f0000006c6c7820 */ /* 0x000fe20000400000 */
[----:B------:R-:W-:Y:S01]  /*37e0*/  @P2 LOP3.LUT R107, R0, 0x80000000, R121, 0xb8, !PT ;  /* 0x80000000006b2812 */ /* 0x000fe200078eb879 */
[C---:B------:R-:W-:Y:S01]  /*37f0*/  FMUL R0, R125.reuse, R125 ;  /* 0x0000007d7d007220 */ /* 0x040fe20000400000 */
[----:B------:R-:W-:Y:S01]  /*3800*/  FSETP.GE.AND P2, PT, |R125|, 1.0029599666595458984, PT ;  /* 0x3f8060fe7d00780b */ /* 0x000fe20003f46200 */
[----:B------:R-:W-:Y:S01]  /*3810*/  FFMA R111, R106, R109, R111 ;  /* 0x0000006d6a6f7223 */ /* 0x000fe2000000006f */
[----:B------:R-:W-:Y:S01]  /*3820*/  FSETP.GE.AND P5, PT, |R116|, 1.0029599666595458984, PT ;  /* 0x3f8060fe7400780b */ /* 0x000fe20003fa6200 */
[----:B------:R-:W-:Y:S01]  /*3830*/  FADD R107, R107, 1 ;  /* 0x3f8000006b6b7421 */ /* 0x000fe20000000000 */
[----:B------:R-:W-:-:S02]  /*3840*/  FSEL R0, |R125|, R0, P2 ;  /* 0x000000007d007208 */ /* 0x000fc40001000200 */
[----:B------:R-:W-:Y:S02]  /*3850*/  FSEL R57, R3, 8.4834944573231041431e-05, P2 ;  /* 0x38b1e96a03397808 */ /* 0x000fe40001000000 */
[----:B------:R-:W-:Y:S02]  /*3860*/  FSEL R65, -R12, -0.00082130916416645050049, P2 ;  /* 0xba574d200c417808 */ /* 0x000fe40001000100 */
[----:B------:R-:W-:Y:S02]  /*3870*/  FSEL R109, -R14, -0.026868773624300956726, P2 ;  /* 0xbcdc1be70e6d7808 */ /* 0x000fe40001000100 */
[----:B------:R-:W-:Y:S01]  /*3880*/  FSEL R112, |R116|, R110, P5 ;  /* 0x0000006e74707208 */ /* 0x000fe20002800200 */
[----:B------:R-:W-:Y:S01]  /*3890*/  FFMA R57, R0, R57, R65 ;  /* 0x0000003900397223 */ /* 0x000fe20000000041 */
[----:B------:R-:W-:Y:S02]  /*38a0*/  FSEL R65, R13, 0.0052134888246655464172, P2 ;  /* 0x3baad5ea0d417808 */ /* 0x000fe40001000000 */
[----:B------:R-:W-:-:S02]  /*38b0*/  FSEL R117, R3, 8.4834944573231041431e-05, P5 ;  /* 0x38b1e96a03757808 */ /* 0x000fc40002800000 */
[----:B------:R-:W-:Y:S01]  /*38c0*/  FSEL R121, -R12, -0.00082130916416645050049, P5 ;  /* 0xba574d200c797808 */ /* 0x000fe20002800100 */
[C---:B------:R-:W-:Y:S01]  /*38d0*/  FFMA R57, R0.reuse, R57, R65 ;  /* 0x0000003900397223 */ /* 0x040fe20000000041 */
[----:B------:R-:W-:Y:S02]  /*38e0*/  FSEL R113, R13, 0.0052134888246655464172, P3 ;  /* 0x3baad5ea0d717808 */ /* 0x000fe40001800000 */
[----:B------:R-:W-:Y:S01]  /*38f0*/  FSEL R65, R15, 0.11284004896879196167, P2 ;  /* 0x3de718af0f417808 */ /* 0x000fe20001000000 */
[----:B------:R-:W-:Y:S01]  /*3900*/  FFMA R57, R0, R57, R109 ;  /* 0x0000003900397223 */ /* 0x000fe2000000006d */
[----:B------:R-:W-:Y:S01]  /*3910*/  FSEL R123, R13, 0.0052134888246655464172, P5 ;  /* 0x3baad5ea0d7b7808 */ /* 0x000fe20002800000 */
[----:B------:R-:W-:Y:S01]  /*3920*/  FFMA R117, R112, R117, R121 ;  /* 0x0000007570757223 */ /* 0x000fe20000000079 */
        /* <DEDUP_REMOVED lines=9> */
[----:B------:R-:W-:Y:S01]  /*39c0*/  FSEL R121, -R14, -0.026868773624300956726, P5 ;  /* 0xbcdc1be70e797808 */ /* 0x000fe20002800100 */
[----:B------:R-:W-:Y:S01]  /*39d0*/  FFMA R111, R106, R111, R117 ;  /* 0x0000006f6a6f7223 */ /* 0x000fe20000000075 */
[----:B------:R-:W-:Y:S01]  /*39e0*/  FSEL R109, R20, -0.37612664699554443359, P3 ;  /* 0xbec093ac146d7808 */ /* 0x000fe20001800000 */
[----:B------:R-:W-:Y:S01]  /*39f0*/  FFMA R57, R0, R57, R65 ;  /* 0x0000003900397223 */ /* 0x000fe20000000041 */
[----:B------:R-:W-:Y:S01]  /*3a00*/  FSEL R64, -|R125|, R125, P2 ;  /* 0x0000007d7d407208 */ /* 0x000fe20001000300 */
[----:B------:R-:W-:Y:S01]  /*3a10*/  FFMA R121, R112, R123, R121 ;  /* 0x0000007b70797223 */ /* 0x000fe20000000079 */
[----:B------:R-:W-:Y:S01]  /*3a20*/  FSEL R113, R15, 0.11284004896879196167, P5 ;  /* 0x3de718af0f717808 */ /* 0x000fe20002800000 */
[----:B------:R-:W-:Y:S01]  /*3a30*/  FFMA R111, R106, R111, R109 ;  /* 0x0000006f6a6f7223 */ /* 0x000fe2000000006d */
[----:B------:R-:W-:Y:S01]  /*3a40*/  FSEL R65, R21, 0.12837915122509002686, P3 ;  /* 0x3e0375d315417808 */ /* 0x000fe20001800000 */
[----:B------:R-:W-:Y:S01]  /*3a50*/  FFMA R109, R57, R64, R64 ;  /* 0x00000040396d7223 */ /* 0x000fe20000000040 */
[----:B------:R-:W-:Y:S01]  /*3a60*/  FSEL R57, R20, -0.37612664699554443359, P5 ;  /* 0xbec093ac14397808 */ /* 0x000fe20002800000 */
[----:B------:R-:W-:Y:S01]  /*3a70*/  FFMA R113, R112, R121, R113 ;  /* 0x0000007970717223 */ /* 0x000fe20000000071 */
[----:B------:R-:W-:Y:S01]  /*3a80*/  FSEL R110, -|R127|, R127, P3 ;  /* 0x0000007f7f6e7208 */ /* 0x000fe20001800300 */
[----:B------:R-:W-:Y:S01]  /*3a90*/  FFMA R65, R106, R111, R65 ;  /* 0x0000006f6a417223 */ /* 0x000fe20000000041 */
[----:B------:R-:W-:Y:S01]  /*3aa0*/  FSEL R64, R21, 0.12837915122509002686, P5 ;  /* 0x3e0375d315407808 */ /* 0x000fe20002800000 */
[----:B------:R-:W1:Y:S01]  /*3ab0*/  @P2 MUFU.EX2 R0, R109 ;  /* 0x0000006d00002308 */ /* 0x000e620000000800 */
[----:B------:R-:W-:Y:S01]  /*3ac0*/  FFMA R57, R112, R113, R57 ;  /* 0x0000007170397223 */ /* 0x000fe20000000039 */
[----:B------:R-:W-:Y:S01]  /*3ad0*/  FFMA R110, R65, R110, R110 ;  /* 0x0000006e416e7223 */ /* 0x000fe2000000006e */
[----:B------:R-:W-:Y:S01]  /*3ae0*/  FSEL R106, -|R116|, R116, P5 ;  /* 0x00000074746a7208 */ /* 0x000fe20002800300 */
[----:B------:R-:W-:-:S02]  /*3af0*/  IMAD.U32 R65, R6, 0x10000, RZ ;  /* 0x0001000006417824 */ /* 0x000fc400078e00ff */
[----:B------:R-:W-:Y:S02]  /*3b00*/  FFMA R57, R112, R57, R64 ;  /* 0x0000003970397223 */ /* 0x000fe40000000040 */
[----:B------:R-:W2:Y:S02]  /*3b10*/  @P3 MUFU.EX2 R112, R110 ;  /* 0x0000006e00703308 */ /* 0x000ea40000000800 */
[----:B------:R-:W-:Y:S01]  /*3b20*/  FFMA R111, R57, R106, R106 ;  /* 0x0000006a396f7223 */ /* 0x000fe2000000006a */
[C---:B------:R-:W-:Y:S01]  /*3b30*/  IMAD.U32 R57, R5.reuse, 0x10000, RZ ;  /* 0x0001000005397824 */ /* 0x040fe200078e00ff */
[----:B------:R-:W-:-:S03]  /*3b40*/  LOP3.LUT R5, R5, 0xffff0000, RZ, 0xc0, !PT ;  /* 0xffff000005057812 */ /* 0x000fc600078ec0ff */
[C---:B------:R-:W-:Y:S01]  /*3b50*/  FMUL R64, R90.reuse, R57 ;  /* 0x000000395a407220 */ /* 0x040fe20000400000 */
[----:B------:R-:W-:Y:S01]  /*3b60*/  FMUL R57, R90, R65 ;  /* 0x000000415a397220 */ /* 0x000fe20000400000 */
[----:B------:R-:W3:Y:S01]  /*3b70*/  @P5 MUFU.EX2 R113, R111 ;  /* 0x0000006f00715308 */ /* 0x000ee20000000800 */
[----:B-1----:R-:W-:Y:S01]  /*3b80*/  @P2 FADD R0, -R0, 1 ;  /* 0x3f80000000002421 */ /* 0x002fe20000000100 */
[----:B------:R-:W-:Y:S01]  /*3b90*/  FMUL R106, R90, R5 ;  /* 0x000000055a6a7220 */ /* 0x000fe20000400000 */
[----:B------:R-:W-:-:S03]  /*3ba0*/  FFMA R5, R91, R68, R57 ;  /* 0x000000445b057223 */ /* 0x000fc60000000039 */
[----:B------:R-:W-:Y:S01]  /*3bb0*/  @P2 LOP3.LUT R109, R0, 0x80000000, R125, 0xb8, !PT ;  /* 0x80000000006d2812 */ /* 0x000fe200078eb87d */
[----:B------:R-:W-:Y:S01]  /*3bc0*/  FFMA R67, R91, R67, R106 ;  /* 0x000000435b437223 */ /* 0x000fe2000000006a */
[----:B------:R-:W-:Y:S01]  /*3bd0*/  FMUL R135, R5, 0.70710676908493041992 ;  /* 0x3f3504f305877820 */ /* 0x000fe20000400000 */
[----:B--2---:R-:W-:Y:S01]  /*3be0*/  @P3 FADD R0, -R112, 1 ;  /* 0x3f80000070003421 */ /* 0x004fe20000000100 */
[----:B------:R-:W-:Y:S01]  /*3bf0*/  FFMA R112, R91, R66, R64 ;  /* 0x000000425b707223 */ /* 0x000fe20000000040 */
[----:B------:R-:W-:Y:S01]  /*3c00*/  FMUL R133, R67, 0.70710676908493041992 ;  /* 0x3f3504f343857820 */ /* 0x000fe20000400000 */
[----:B------:R-:W-:Y:S01]  /*3c10*/  FADD R109, R109, 1 ;  /* 0x3f8000006d6d7421 */ /* 0x000fe20000000000 */
[----:B------:R-:W-:Y:S01]  /*3c20*/  FMUL R5, R5, 0.5 ;  /* 0x3f00000005057820 */ /* 0x000fe20000400000 */
[----:B------:R-:W-:Y:S01]  /*3c30*/  FMUL R131, R112, 0.70710676908493041992 ;  /* 0x3f3504f370837820 */ /* 0x000fe20000400000 */
[----:B------:R-:W-:Y:S01]  /*3c40*/  @P3 LOP3.LUT R110, R0, 0x80000000, R127, 0xb8, !PT ;  /* 0x80000000006e3812 */ /* 0x000fe200078eb87f */
[----:B------:R-:W-:Y:S01]  /*3c50*/  FMUL R66, R133, R133 ;  /* 0x0000008585427220 */ /* 0x000fe20000400000 */
[----:B---3--:R-:W-:Y:S01]  /*3c60*/  @P5 FADD R113, -R113, 1 ;  /* 0x3f80000071715421 */ /* 0x008fe20000000100 */
[C---:B------:R-:W-:Y:S01]  /*3c70*/  FMUL R0, R131.reuse, R131 ;  /* 0x0000008383007220 */ /* 0x040fe20000400000 */
[----:B------:R-:W-:Y:S01]  /*3c80*/  FSETP.GE.AND P2, PT, |R131|, 1.0029599666595458984, PT ;  /* 0x3f8060fe8300780b */ /* 0x000fe20003f46200 */
[----:B------:R-:W-:Y:S01]  /*3c90*/  FMUL R112, R112, 0.5 ;  /* 0x3f00000070707820 */ /* 0x000fe20000400000 */
[----:B------:R-:W-:Y:S01]  /*3ca0*/  FSETP.GE.AND P3, PT, |R133|, 1.0029599666595458984, PT ;  /* 0x3f8060fe8500780b */ /* 0x000fe20003f66200 */
[----:B------:R-:W-:Y:S01]  /*3cb0*/  FMUL R108, R109, R108 ;  /* 0x0000006c6d6c7220 */ /* 0x000fe20000400000 */
[----:B------:R-:W-:Y:S01]  /*3cc0*/  @P5 LOP3.LUT R111, R113, 0x80000000, R116, 0xb8, !PT ;  /* 0x80000000716f5812 */ /* 0x000fe200078eb874 */
[----:B------:R-:W-:Y:S01]  /*3cd0*/  FMUL R116, R135, R135 ;  /* 0x0000008787747220 */ /* 0x000fe20000400000 */
[----:B------:R-:W-:Y:S01]  /*3ce0*/  FSEL R0, |R131|, R0, P2 ;  /* 0x0000000083007208 */ /* 0x000fe20001000200 */
[----:B------:R-:W-:Y:S01]  /*3cf0*/  FADD R110, R110, 1 ;  /* 0x3f8000006e6e7421 */ /* 0x000fe20000000000 */
[----:B------:R-:W-:Y:S01]  /*3d00*/  FSEL R65, R3, 8.4834944573231041431e-05, P2 ;  /* 0x38b1e96a03417808 */ /* 0x000fe20001000000 */
[----:B------:R-:W-:Y:S01]  /*3d10*/  FADD R111, R111, 1 ;  /* 0x3f8000006f6f7421 */ /* 0x000fe20000000000 */
[----:B------:R-:W-:-:S02]  /*3d20*/  FSEL R113, -R12, -0.00082130916416645050049, P2 ;  /* 0xba574d200c717808 */ /* 0x000fc40001000100 */
[----:B------:R-:W-:Y:S01]  /*3d30*/  FSEL R68, |R133|, R66, P3 ;  /* 0x0000004285447208 */ /* 0x000fe20001800200 */
[----:B------:R-:W-:Y:S01]  /*3d40*/  FMUL R111, R111, R8 ;  /* 0x000000086f6f7220 */ /* 0x000fe20000400000 */
[----:B------:R-:W-:Y:S01]  /*3d50*/  FSEL R117, R3, 8.4834944573231041431e-05, P3 ;  /* 0x38b1e96a03757808 */ /* 0x000fe20001800000 */
[----:B------:R-:W-:Y:S01]  /*3d60*/  FFMA R65, R0, R65, R113 ;  /* 0x0000004100417223 */ /* 0x000fe20000000071 */
[----:B------:R-:W-:Y:S02]  /*3d70*/  FSEL R121, -R12, -0.00082130916416645050049, P3 ;  /* 0xba574d200c797808 */ /* 0x000fe40001800100 */
[----:B------:R-:W-:Y:S02]  /*3d80*/  FSETP.GE.AND P5, PT, |R135|, 1.0029599666595458984, PT ;  /* 0x3f8060fe8700780b */ /* 0x000fe40003fa6200 */
[----:B------:R-:W-:Y:S01]  /*3d90*/  FSEL R113, R13, 0.0052134888246655464172, P2 ;  /* 0x3baad5ea0d717808 */ /* 0x000fe20001000000 */
[----:B------:R-:W-:Y:S01]  /*3da0*/  FFMA R121, R68, R117, R121 ;  /* 0x0000007544797223 */ /* 0x000fe20000000079 */
[----:B------:R-:W-:-:S02]  /*3db0*/  FSEL R116, |R135|, R116, P5 ;  /* 0x0000007487747208 */ /* 0x000fc40002800200 */
[----:B------:R-:W-:Y:S01]  /*3dc0*/  FSEL R125, R3, 8.4834944573231041431e-05, P5 ;  /* 0x38b1e96a037d7808 */ /* 0x000fe20002800000 */
[----:B------:R-:W-:Y:S01]  /*3dd0*/  FFMA R65, R0, R65, R113 ;  /* 0x0000004100417223 */ /* 0x000fe20000000071 */
[----:B------:R-:W-:Y:S02]  /*3de0*/  FSEL R127, -R12, -0.00082130916416645050049, P5 ;  /* 0xba574d200c7f7808 */ /* 0x000fe40002800100 */
[C---:B------:R-:W-:Y:S02]  /*3df0*/  FSEL R123, R13.reuse, 0.0052134888246655464172, P3 ;  /* 0x3baad5ea0d7b7808 */ /* 0x040fe40001800000 */
[----:B------:R-:W-:Y:S01]  /*3e00*/  FSEL R117, -R14, -0.026868773624300956726, P2 ;  /* 0xbcdc1be70e757808 */ /* 0x000fe20001000100 */
[----:B------:R-:W-:Y:S01]  /*3e10*/  FFMA R125, R116, R125, R127 ;  /* 0x0000007d747d7223 */ /* 0x000fe2000000007f */
[----:B------:R-:W-:Y:S01]  /*3e20*/  FSEL R129, R13, 0.0052134888246655464172, P5 ;  /* 0x3baad5ea0d817808 */ /* 0x000fe20002800000 */
        /* <DEDUP_REMOVED lines=9> */
[----:B------:R-:W-:Y:S01]  /*3ec0*/  FSEL R127, -R14, -0.026868773624300956726, P5 ;  /* 0xbcdc1be70e7f7808 */ /* 0x000fe20002800100 */
[----:B------:R-:W-:Y:S01]  /*3ed0*/  FFMA R65, R0, R65, R117 ;  /* 0x0000004100417223 */ /* 0x000fe20000000075 */
[----:B------:R-:W-:Y:S01]  /*3ee0*/  FSEL R113, R21, 0.12837915122509002686, P2 ;  /* 0x3e0375d315717808 */ /* 0x000fe20001000000 */
[----:B------:R-:W-:Y:S01]  /*3ef0*/  FFMA R121, R68, R121, R125 ;  /* 0x0000007944797223 */ /* 0x000fe2000000007d */
[----:B------:R-:W-:Y:S01]  /*3f00*/  FSEL R117, R20, -0.37612664699554443359, P3 ;  /* 0xbec093ac14757808 */ /* 0x000fe20001800000 */
        /* <DEDUP_REMOVED lines=10> */
[C---:B------:R-:W-:Y:S01]  /*3fb0*/  FFMA R121, R116.reuse, R123, R121 ;  /* 0x0000007b74797223 */ /* 0x040fe20000000079 */
[----:B------:R-:W-:Y:S01]  /*3fc0*/  FSEL R65, -|R135|, R135, P5 ;  /* 0x0000008787417208 */ /* 0x000fe20002800300 */
[----:B------:R-:W-:Y:S01]  /*3fd0*/  FFMA R113, R113, R66, R66 ;  /* 0x0000004271717223 */ /* 0x000fe20000000042 */
[----:B------:R-:W-:Y:S01]  /*3fe0*/  FSEL R66, -|R133|, R133, P3 ;  /* 0x0000008585427208 */ /* 0x000fe20001800300 */
[----:B------:R-:W-:Y:S01]  /*3ff0*/  FFMA R68, R116, R121, R68 ;  /* 0x0000007974447223 */ /* 0x000fe20000000044 */
[C---:B------:R-:W-:Y:S01]  /*4000*/  SHF.L.U32 R121, R7.reuse, 0x10, RZ ;  /* 0x0000001007797819 */ /* 0x040fe200000006ff */
[----:B------:R-:W1:Y:S01]  /*4010*/  @P2 MUFU.EX2 R0, R113 ;  /* 0x0000007100002308 */ /* 0x000e620000000800 */
[----:B------:R-:W-:Y:S01]  /*4020*/  LOP3.LUT R7, R7, 0xffff0000, RZ, 0xc0, !PT ;  /* 0xffff000007077812 */ /* 0x000fe200078ec0ff */
[----:B------:R-:W-:Y:S01]  /*4030*/  FFMA R116, R68, R65, R65 ;  /* 0x0000004144747223 */ /* 0x000fe20000000041 */
[----:B------:R-:W-:Y:S01]  /*4040*/  FFMA R117, R117, R66, R66 ;  /* 0x0000004275757223 */ /* 0x000fe20000000042 */
[----:B------:R-:W-:-:S02]  /*4050*/  LOP3.LUT R65, R6, 0xffff0000, RZ, 0xc0, !PT ;  /* 0xffff000006417812 */ /* 0x000fc400078ec0ff */
[C---:B------:R-:W-:Y:S02]  /*4060*/  FMUL R68, R90.reuse, R7 ;  /* 0x000000075a447220 */ /* 0x040fe40000400000 */
[----:B------:R-:W2:Y:S01]  /*4070*/  @P5 MUFU.EX2 R122, R116 ;  /* 0x00000074007a5308 */ /* 0x000ea20000000800 */
[C---:B------:R-:W-:Y:S01]  /*4080*/  FMUL R66, R90.reuse, R65 ;  /* 0x000000415a427220 */ /* 0x040fe20000400000 */
[----:B------:R-:W-:Y:S01]  /*4090*/  FMUL R65, R90, R121 ;  /* 0x000000795a417220 */ /* 0x000fe20000400000 */
[C---:B------:R-:W-:Y:S02]  /*40a0*/  FFMA R71, R91.reuse, R71, R68 ;  /* 0x000000475b477223 */ /* 0x040fe40000000044 */
[C---:B------:R-:W-:Y:S01]  /*40b0*/  FFMA R69, R91.reuse, R69, R66 ;  /* 0x000000455b457223 */ /* 0x040fe20000000042 */
[----:B------:R-:W-:Y:S01]  /*40c0*/  FFMA R70, R91, R70, R65 ;  /* 0x000000465b467223 */ /* 0x000fe20000000041 */
[----:B------:R-:W-:Y:S01]  /*40d0*/  FMUL R128, R71, 0.70710676908493041992 ;  /* 0x3f3504f347807820 */ /* 0x000fe20000400000 */
[----:B------:R-:W3:Y:S01]  /*40e0*/  @P3 MUFU.EX2 R120, R117 ;  /* 0x0000007500783308 */ /* 0x000ee20000000800 */
[----:B-1----:R-:W-:Y:S01]  /*40f0*/  @P2 FADD R0, -R0, 1 ;  /* 0x3f80000000002421 */ /* 0x002fe20000000100 */
[----:B------:R-:W-:Y:S01]  /*4100*/  FMUL R137, R69, 0.70710676908493041992 ;  /* 0x3f3504f345897820 */ /* 0x000fe20000400000 */
[----:B------:R-:W-:Y:S01]  /*4110*/  FMUL R126, R70, 0.70710676908493041992 ;  /* 0x3f3504f3467e7820 */ /* 0x000fe20000400000 */
[----:B------:R-:W-:Y:S01]  /*4120*/  FMUL R7, R128, R128 ;  /* 0x0000008080077220 */ /* 0x000fe20000400000 */
[----:B------:R-:W-:Y:S01]  /*4130*/  FMUL R70, R70, 0.5 ;  /* 0x3f00000046467820 */ /* 0x000fe20000400000 */
[----:B------:R-:W-:Y:S01]  /*4140*/  @P2 LOP3.LUT R113, R0, 0x80000000, R131, 0xb8, !PT ;  /* 0x8000000000712812 */ /* 0x000fe200078eb883 */
[C---:B------:R-:W-:Y:S01]  /*4150*/  FMUL R0, R137.reuse, R137 ;  /* 0x0000008989007220 */ /* 0x040fe20000400000 */
[----:B------:R-:W-:Y:S01]  /*4160*/  FSETP.GE.AND P2, PT, |R137|, 1.0029599666595458984, PT ;  /* 0x3f8060fe8900780b */ /* 0x000fe20003f46200 */
[----:B--2---:R-:W-:Y:S01]  /*4170*/  @P5 FADD R122, -R122, 1 ;  /* 0x3f8000007a7a5421 */ /* 0x004fe20000000100 */
[----:B------:R-:W-:Y:S01]  /*4180*/  FMUL R6, R126, R126 ;  /* 0x0000007e7e067220 */ /* 0x000fe20000400000 */
[----:B------:R-:W-:Y:S01]  /*4190*/  FADD R113, R113, 1 ;  /* 0x3f80000071717421 */ /* 0x000fe20000000000 */
[----:B------:R-:W-:Y:S01]  /*41a0*/  FSEL R0, |R137|, R0, P2 ;  /* 0x0000000089007208 */ /* 0x000fe20001000200 */
[----:B------:R-:W-:Y:S01]  /*41b0*/  FMUL R71, R71, 0.5 ;  /* 0x3f00000047477820 */ /* 0x000fe20000400000 */
[----:B------:R-:W-:-:S02]  /*41c0*/  @P5 LOP3.LUT R116, R122, 0x80000000, R135, 0xb8, !PT ;  /* 0x800000007a745812 */ /* 0x000fc400078eb887 */
[----:B------:R-:W-:Y:S01]  /*41d0*/  FSETP.GE.AND P5, PT, |R128|, 1.0029599666595458984, PT ;  /* 0x3f8060fe8000780b */ /* 0x000fe20003fa6200 */
[----:B---3--:R-:W-:Y:S01]  /*41e0*/  @P3 FADD R120, -R120, 1 ;  /* 0x3f80000078783421 */ /* 0x008fe20000000100 */
[----:B------:R-:W-:Y:S01]  /*41f0*/  FSEL R121, -R12, -0.00082130916416645050049, P2 ;  /* 0xba574d200c797808 */ /* 0x000fe20001000100 */
[----:B------:R-:W-:Y:S01]  /*4200*/  FADD R116, R116, 1 ;  /* 0x3f80000074747421 */ /* 0x000fe20000000000 */
[----:B------:R-:W-:Y:S02]  /*4210*/  FSEL R122, |R128|, R7, P5 ;  /* 0x00000007807a7208 */ /* 0x000fe40002800200 */
[----:B------:R-:W-:Y:S01]  /*4220*/  @P3 LOP3.LUT R117, R120, 0x80000000, R133, 0xb8, !PT ;  /* 0x8000000078753812 */ /* 0x000fe200078eb885 */
[----:B------:R-:W-:Y:S01]  /*4230*/  FMUL R116, R116, R5 ;  /* 0x0000000574747220 */ /* 0x000fe20000400000 */
[C---:B------:R-:W-:Y:S02]  /*4240*/  FSETP.GE.AND P3, PT, |R126|.reuse, 1.0029599666595458984, PT ;  /* 0x3f8060fe7e00780b */ /* 0x040fe40003f66200 */
[----:B------:R-:W-:Y:S01]  /*4250*/  FSEL R7, R3, 8.4834944573231041431e-05, P2 ;  /* 0x38b1e96a03077808 */ /* 0x000fe20001000000 */
[----:B------:R-:W-:Y:S01]  /*4260*/  FADD R117, R117, 1 ;  /* 0x3f80000075757421 */ /* 0x000fe20000000000 */
[----:B------:R-:W-:-:S02]  /*4270*/  FSEL R120, |R126|, R6, P3 ;  /* 0x000000067e787208 */ /* 0x000fc40001800200 */
[----:B------:R-:W-:Y:S01]  /*4280*/  FSEL R125, R3, 8.4834944573231041431e-05, P3 ;  /* 0x38b1e96a037d7808 */ /* 0x000fe20001800000 */
[----:B------:R-:W-:Y:S01]  /*4290*/  FFMA R7, R0, R7, R121 ;  /* 0x0000000700077223 */ /* 0x000fe20000000079 */
[----:B------:R-:W-:Y:S02]  /*42a0*/  FSEL R127, -R12, -0.00082130916416645050049, P3 ;  /* 0xba574d200c7f7808 */ /* 0x000fe40001800100 */
[----:B------:R-:W-:Y:S02]  /*42b0*/  FSEL R123, R13, 0.0052134888246655464172, P2 ;  /* 0x3baad5ea0d7b7808 */ /* 0x000fe40001000000 */
[----:B------:R-:W-:Y:S01]  /*42c0*/  FSEL R129, R3, 8.4834944573231041431e-05, P5 ;  /* 0x38b1e96a03817808 */ /* 0x000fe20002800000 */
[----:B------:R-:W-:Y:S01]  /*42d0*/  FFMA R125, R120, R125, R127 ;  /* 0x0000007d787d7223 */ /* 0x000fe2000000007f */
[----:B------:R-:W-:Y:S01]  /*42e0*/  FSEL R131, -R12, -0.00082130916416645050049, P5 ;  /* 0xba574d200c837808 */ /* 0x000fe20002800100 */
[----:B------:R-:W-:Y:S01]  /*42f0*/  FFMA R7, R0, R7, R123 ;  /* 0x0000000700077223 */ /* 0x000fe2000000007b */
[----:B------:R-:W-:-:S02]  /*4300*/  FSEL R127, R13, 0.0052134888246655464172, P3 ;  /* 0x3baad5ea0d7f7808 */ /* 0x000fc40001800000 */
[----:B------:R-:W-:Y:S01]  /*4310*/  FSEL R121, -R14, -0.026868773624300956726, P2 ;  /* 0xbcdc1be70e797808 */ /* 0x000fe20001000100 */
[----:B------:R-:W-:Y:S01]  /*4320*/  FFMA R131, R122, R129, R131 ;  /* 0x000000817a837223 */ /* 0x000fe20000000083 */
[----:B------:R-:W-:Y:S01]  /*4330*/  FSEL R129, -R14, -0.026868773624300956726, P3 ;  /* 0xbcdc1be70e817808 */ /* 0x000fe20001800100 */
[----:B------:R-:W-:Y:S01]  /*4340*/  FFMA R125, R120, R125, R127 ;  /* 0x0000007d787d7223 */ /* 0x000fe2000000007f */
[----:B------:R-:W-:Y:S01]  /*4350*/  FSEL R123, R15, 0.11284004896879196167, P2 ;  /* 0x3de718af0f7b7808 */ /* 0x000fe20001000000 */
[----:B------:R-:W-:Y:S01]  /*4360*/  FFMA R7, R0, R7, R121 ;  /* 0x0000000700077223 */ /* 0x000fe20000000079 */
[----:B------:R-:W-:Y:S01]  /*4370*/  FSEL R133, R13, 0.0052134888246655464172, P5 ;  /* 0x3baad5ea0d857808 */ /* 0x000fe20002800000 */
[----:B------:R-:W-:Y:S01]  /*4380*/  FFMA R125, R120, R125, R129 ;  /* 0x0000007d787d7223 */ /* 0x000fe20000000081 */
[----:B------:R-:W-:Y:S01]  /*4390*/  FSEL R127, R15, 0.11284004896879196167, P3 ;  /* 0x3de718af0f7f7808 */ /* 0x000fe20001800000 */
[----:B------:R-:W-:Y:S01]  /*43a0*/  FFMA R7, R0, R7, R123 ;  /* 0x0000000700077223 */ /* 0x000fe2000000007b */
[----:B------:R-:W-:Y:S01]  /*43b0*/  FSEL R121, R20, -0.37612664699554443359, P2 ;  /* 0xbec093ac14797808 */ /* 0x000fe20001000000 */
[----:B------:R-:W-:Y:S01]  /*43c0*/  FFMA R131, R122, R131, R133 ;  /* 0x000000837a837223 */ /* 0x000fe20000000085 */
[----:B------:R-:W-:Y:S01]  /*43d0*/  FSEL R123, -R14, -0.026868773624300956726, P5 ;  /* 0xbcdc1be70e7b7808 */ /* 0x000fe20002800100 */
[----:B------:R-:W-:Y:S01]  /*43e0*/  FFMA R125, R120, R125, R127 ;  /* 0x0000007d787d7223 */ /* 0x000fe2000000007f */
[----:B------:R-:W-:Y:S01]  /*43f0*/  FSEL R6, R20, -0.37612664699554443359, P3 ;  /* 0xbec093ac14067808 */ /* 0x000fe20001800000 */
[----:B------:R-:W-:Y:S01]  /*4400*/  FFMA R7, R0, R7, R121 ;  /* 0x0000000700077223 */ /* 0x000fe20000000079 */
[C---:B------:R-:W-:Y:S01]  /*4410*/  FSEL R121, R21.reuse, 0.12837915122509002686, P2 ;  /* 0x3e0375d315797808 */ /* 0x040fe20001000000 */
[----:B------:R-:W-:Y:S01]  /*4420*/  FFMA R131, R122, R131, R123 ;  /* 0x000000837a837223 */ /* 0x000fe2000000007b */
[----:B------:R-:W-:Y:S01]  /*4430*/  FSEL R123, R21, 0.12837915122509002686, P3 ;  /* 0x3e0375d3157b7808 */ /* 0x000fe20001800000 */
[----:B------:R-:W-:Y:S01]  /*4440*/  FFMA R125, R120, R125, R6 ;  /* 0x0000007d787d7223 */ /* 0x000fe20000000006 */
[----:B------:R-:W-:Y:S01]  /*4450*/  FSEL R6, -|R137|, R137, P2 ;  /* 0x0000008989067208 */ /* 0x000fe20001000300 */
[----:B------:R-:W-:Y:S01]  /*4460*/  FFMA R7, R0, R7, R121 ;  /* 0x0000000700077223 */ /* 0x000fe20000000079 */
[----:B------:R-:W-:Y:S01]  /*4470*/  FSEL R127, R15, 0.11284004896879196167, P5 ;  /* 0x3de718af0f7f7808 */ /* 0x000fe20002800000 */
[----:B------:R-:W-:Y:S01]  /*4480*/  FFMA R123, R120, R125, R123 ;  /* 0x0000007d787b7223 */ /* 0x000fe2000000007b */
[----:B------:R-:W-:-:S02]  /*4490*/  VIADD R0, R124, UR49 ;  /* 0x000000317c007c36 */ /* 0x000fc40008000000 */
[----:B------:R-:W-:Y:S01]  /*44a0*/  FFMA R121, R7, R6, R6 ;  /* 0x0000000607797223 */ /* 0x000fe20000000006 */
[----:B------:R-:W-:Y:S01]  /*44b0*/  FSEL R7, R20, -0.37612664699554443359, P5 ;  /* 0xbec093ac14077808 */ /* 0x000fe20002800000 */
[----:B------:R-:W-:Y:S01]  /*44c0*/  FFMA R127, R122, R131, R127 ;  /* 0x000000837a7f7223 */ /* 0x000fe2000000007f */
[----:B------:R-:W-:Y:S01]  /*44d0*/  FSEL R120, -|R126|, R126, P3 ;  /* 0x0000007e7e787208 */ /* 0x000fe20001800300 */
[----:B------:R-:W1:Y:S01]  /*44e0*/  @P2 MUFU.EX2 R6, R121 ;  /* 0x0000007900062308 */ /* 0x000e620000000800 */
[----:B------:R-:W-:Y:S01]  /*44f0*/  FSEL R124, R21, 0.12837915122509002686, P5 ;  /* 0x3e0375d3157c7808 */ /* 0x000fe20002800000 */
[----:B------:R-:W-:Y:S01]  /*4500*/  FFMA R7, R122, R127, R7 ;  /* 0x0000007f7a077223 */ /* 0x000fe20000000007 */
[----:B------:R-:W-:Y:S01]  /*4510*/  R2UR UR5, R0 ;  /* 0x00000000000572ca */ /* 0x000fe200000e0000 */
[----:B------:R-:W-:Y:S01]  /*4520*/  FFMA R123, R123, R120, R120 ;  /* 0x000000787b7b7223 */ /* 0x000fe20000000078 */
[----:B------:R-:W-:Y:S01]  /*4530*/  IMAD.SHL.U32 R120, R18, 0x10, RZ ;  /* 0x0000001012787824 */ /* 0x000fe200078e00ff */
[----:B------:R-:W-:Y:S01]  /*4540*/  FSEL R125, -|R128|, R128, P5 ;  /* 0x00000080807d7208 */ /* 0x000fe20002800300 */
[----:B------:R-:W-:Y:S01]  /*4550*/  FFMA R124, R122, R7, R124 ;  /* 0x000000077a7c7223 */ /* 0x000fe2000000007c */
[----:B------:R-:W-:Y:S01]  /*4560*/  SHF.L.U32 R127, R18, 0x5, RZ ;  /* 0x00000005127f7819 */ /* 0x000fe200000006ff */
[----:B------:R-:W2:Y:S01]  /*4570*/  @P3 MUFU.EX2 R7, R123 ;  /* 0x0000007b00073308 */ /* 0x000ea20000000800 */
[----:B------:R-:W-:Y:S01]  /*4580*/  LOP3.LUT R120, R120, 0xe00, RZ, 0xc0, !PT ;  /* 0x00000e0078787812 */ /* 0x000fe200078ec0ff */
[----:B------:R-:W-:Y:S01]  /*4590*/  FFMA R124, R124, R125, R125 ;  /* 0x0000007d7c7c7223 */ /* 0x000fe2000000007d */
[----:B------:R-:W-:-:S02]  /*45a0*/  LOP3.LUT R125, R127, 0xc0, RZ, 0xc0, !PT ;  /* 0x000000c07f7d7812 */ /* 0x000fc400078ec0ff */
[--C-:B------:R-:W-:Y:S02]  /*45b0*/  LOP3.LUT R122, R120, 0x20, R127.reuse, 0xf8, !PT ;  /* 0x00000020787a7812 */ /* 0x100fe400078ef87f */
[----:B------:R-:W-:Y:S01]  /*45c0*/  USHF.R.U32.HI UR4, URZ, 0x2, UR5 ;  /* 0x000000023f047899 */ /* 0x000fe20008011605 */
[----:B------:R-:W3:Y:S01]  /*45d0*/  @P5 MUFU.EX2 R120, R124 ;  /* 0x0000007c00785308 */ /* 0x000ee20000000800 */
[----:B------:R-:W-:Y:S01]  /*45e0*/  UISETP.GT.U32.AND UP0, UPT, UR5, 0x3, UPT ;  /* 0x000000030500788c */ /* 0x000fe2000bf04070 */
[----:B-1----:R-:W-:Y:S01]  /*45f0*/  @P2 FADD R6, -R6, 1 ;  /* 0x3f80000006062421 */ /* 0x002fe20000000100 */
[----:B------:R-:W-:Y:S01]  /*4600*/  ULOP3.LUT UR4, UR4, 0x1, URZ, 0xc0, !UPT ;  /* 0x0000000104047892 */ /* 0x000fe2000f8ec03f */
[----:B------:R-:W-:Y:S01]  /*4610*/  LOP3.LUT R125, R125, 0x8, R130, 0xf8, !PT ;  /* 0x000000087d7d7812 */ /* 0x000fe200078ef882 */
[----:B------:R-:W-:Y:S01]  /*4620*/  UISETP.LT.U32.AND UP0, UPT, UR49, 0x4, UP0 ;  /* 0x000000043100788c */ /* 0x000fe20008701070 */
[----:B------:R-:W-:Y:S01]  /*4630*/  LOP3.LUT R127, R122, 0x100, R127, 0xf8, !PT ;  /* 0x000001007a7f7812 */ /* 0x000fe200078ef87f */
[----:B------:R-:W-:Y:S01]  /*4640*/  UISETP.NE.U32.AND UP1, UPT, UR4, 0x1, UPT ;  /* 0x000000010400788c */ /* 0x000fe2000bf25070 */
[----:B------:R-:W-:Y:S01]  /*4650*/  @P2 LOP3.LUT R121, R6, 0x80000000, R137, 0xb8, !PT ;  /* 0x8000000006792812 */ /* 0x000fe200078eb889 */
[----:B------:R-:W-:Y:S01]  /*4660*/  USEL UR5, URZ, 0x1, !UP0 ;  /* 0x000000013f057887 */ /* 0x000fe2000c000000 */
[----:B--2---:R-:W-:Y:S01]  /*4670*/  @P3 FADD R7, -R7, 1 ;  /* 0x3f80000007073421 */ /* 0x004fe20000000100 */
[----:B------:R-:W-:Y:S01]  /*4680*/  UISETP.GT.U32.AND UP0, UPT, UR49, 0x3, !UP1 ;  /* 0x000000033100788c */ /* 0x000fe2000cf04070 */
[C---:B------:R-:W-:Y:S01]  /*4690*/  IMAD.SHL.U32 R130, R18.reuse, 0x4, RZ ;  /* 0x0000000412827824 */ /* 0x040fe200078e00ff */
[----:B------:R-:W-:Y:S01]  /*46a0*/  LOP3.LUT R122, R18, 0xff, RZ, 0xc0, !PT ;  /* 0x000000ff127a7812 */ /* 0x000fe200078ec0ff */
[----:B------:R-:W-:Y:S01]  /*46b0*/  FADD R121, R121, 1 ;  /* 0x3f80000079797421 */ /* 0x000fe20000000000 */
[----:B------:R-:W-:Y:S01]  /*46c0*/  USEL UR4, URZ, 0x1, !UP0 ;  /* 0x000000013f047887 */ /* 0x000fe2000c000000 */
[----:B------:R-:W-:-:S02]  /*46d0*/  IMAD.U32 R6, RZ, RZ, UR5 ;  /* 0x00000005ff067e24 */ /* 0x000fc4000f8e00ff */
[----:B---3--:R-:W-:Y:S01]  /*46e0*/  @P5 FADD R120, -R120, 1 ;  /* 0x3f80000078785421 */ /* 0x008fe20000000100 */
[----:B------:R-:W-:Y:S01]  /*46f0*/  @P3 LOP3.LUT R123, R7, 0x80000000, R126, 0xb8, !PT ;  /* 0x80000000077b3812 */ /* 0x000fe200078eb87e */
[----:B------:R-:W-:Y:S01]  /*4700*/  VIADD R122, R122, 0x1f ;  /* 0x0000001f7a7a7836 */ /* 0x000fe20000000000 */
[----:B------:R-:W-:Y:S01]  /*4710*/  LOP3.LUT R130, R125, 0x18, R130, 0x78, !PT ;  /* 0x000000187d827812 */ /* 0x000fe200078e7882 */
[----:B------:R-:W-:Y:S01]  /*4720*/  FMUL R7, R4, 0.5 ;  /* 0x3f00000004077820 */ /* 0x000fe20000400000 */
[----:B------:R-:W-:Y:S01]  /*4730*/  @P5 LOP3.LUT R124, R120, 0x80000000, R128, 0xb8, !PT ;  /* 0x80000000787c5812 */ /* 0x000fe200078eb880 */
[----:B------:R-:W-:Y:S01]  /*4740*/  FMUL R120, R9, 0.5 ;  /* 0x3f00000009787820 */ /* 0x000fe20000400000 */
[----:B------:R-:W-:Y:S01]  /*4750*/  LOP3.LUT R89, R89, UR4, R6, 0x96, !PT ;  /* 0x0000000459597c12 */ /* 0x000fe2000f8e9606 */
[----:B------:R-:W-:Y:S01]  /*4760*/  FMUL R6, R93, 0.5 ;  /* 0x3f0000005d067820 */ /* 0x000fe20000400000 */
[----:B------:R-:W-:Y:S01]  /*4770*/  FMUL R4, R67, 0.5 ;  /* 0x3f00000043047820 */ /* 0x000fe20000400000 */
[----:B------:R-:W-:Y:S01]  /*4780*/  FMUL R97, R97, R120 ;  /* 0x0000007861617220 */ /* 0x000fe20000400000 */
[----:B------:R-:W-:Y:S01]  /*4790*/  FMUL R120, R101, 0.5 ;  /* 0x3f00000065787820 */ /* 0x000fe20000400000 */
[----:B------:R-:W-:Y:S01]  /*47a0*/  FMUL R95, R95, R6 ;  /* 0x000000065f5f7220 */ /* 0x000fe20000400000 */
[----:B------:R-:W-:Y:S01]  /*47b0*/  FMUL R6, R63, 0.5 ;  /* 0x3f0000003f067820 */ /* 0x000fe20000400000 */
[----:B------:R-:W-:Y:S01]  /*47c0*/  FADD R123, R123, 1 ;  /* 0x3f8000007b7b7421 */ /* 0x000fe20000000000 */
[----:B------:R-:W-:Y:S01]  /*47d0*/  LOP3.LUT R127, R127, R130, RZ, 0xfc, !PT ;  /* 0x000000827f7f7212 */ /* 0x000fe200078efcff */
[----:B------:R-:W-:Y:S01]  /*47e0*/  FMUL R9, R113, R112 ;  /* 0x0000007071097220 */ /* 0x000fe20000400000 */
[----:B------:R-:W-:Y:S01]  /*47f0*/  ISETP.GT.U32.AND P2, PT, R122, 0x3e, PT ;  /* 0x0000003e7a00780c */ /* 0x000fe20003f44070 */
[----:B------:R-:W-:Y:S01]  /*4800*/  FMUL R126, R10, R59 ;  /* 0x0000003b0a7e7220 */ /* 0x000fe20000400000 */
[----:B------:R-:W-:Y:S01]  /*4810*/  FMUL R105, R105, R120 ;  /* 0x0000007869697220 */ /* 0x000fe20000400000 */
[----:B------:R-:W-:Y:S01]  /*4820*/  FMUL R112, R117, R4 ;  /* 0x0000000475707220 */ /* 0x000fe20000400000 */
[----:B------:R-:W-:Y:S01]  /*4830*/  FMUL R122, R61, 0.5 ;  /* 0x3f0000003d7a7820 */ /* 0x000fe20000400000 */
[----:B------:R-:W-:Y:S01]  /*4840*/  FMUL R10, R11, 0.5 ;  /* 0x3f0000000b0a7820 */ /* 0x000fe20000400000 */
[----:B------:R-:W-:Y:S01]  /*4850*/  FMUL R107, R107, R6 ;  /* 0x000000066b6b7220 */ /* 0x000fe20000400000 */
[----:B------:R-:W-:Y:S01]  /*4860*/  FMUL R4, R69, 0.5 ;  /* 0x3f00000045047820 */ /* 0x000fe20000400000 */
[----:B------:R-:W-:Y:S01]  /*4870*/  FMUL R120, R123, R70 ;  /* 0x000000467b787220 */ /* 0x000fe20000400000 */
[----:B------:R-:W-:Y:S01]  /*4880*/  FADD R124, R124, 1 ;  /* 0x3f8000007c7c7421 */ /* 0x000fe20000000000 */
[----:B------:R-:W-:Y:S01]  /*4890*/  LOP3.LUT P3, RZ, R18, 0x4, RZ, 0xc0, !PT ;  /* 0x0000000412ff7812 */ /* 0x000fe2000786c0ff */
[----:B------:R-:W-:Y:S01]  /*48a0*/  FMUL R122, R99, R122 ;  /* 0x0000007a637a7220 */ /* 0x000fe20000400000 */
[----:B------:R-:W-:Y:S01]  /*48b0*/  MOV R70, 0x20 ;  /* 0x0000002000467802 */ /* 0x000fe20000000f00 */
[----:B------:R-:W-:Y:S01]  /*48c0*/  FMUL R10, R103, R10 ;  /* 0x0000000a670a7220 */ /* 0x000fe20000400000 */
[----:B------:R-:W-:Y:S01]  /*48d0*/  LEA R59, R127, UR51, 0x1 ;  /* 0x000000337f3b7c11 */ /* 0x000fe2000f8e08ff */
[----:B------:R-:W-:Y:S01]  /*48e0*/  FMUL R121, R121, R4 ;  /* 0x0000000479797220 */ /* 0x000fe20000400000 */
[----:B------:R-:W-:Y:S01]  /*48f0*/  FMUL R110, R110, R7 ;  /* 0x000000076e6e7220 */ /* 0x000fe20000400000 */
[----:B------:R-:W-:Y:S01]  /*4900*/  FMUL R11, R124, R71 ;  /* 0x000000477c0b7220 */ /* 0x000fe20000400000 */
[----:B------:R-:W-:Y:S01]  /*4910*/  F2FP.BF16.F32.PACK_AB R4, R108, R107 ;  /* 0x0000006b6c04723e */ /* 0x000fe200000010ff */
[----:B------:R-:W-:Y:S01]  /*4920*/  VIADD R108, R59, 0x200 ;  /* 0x000002003b6c7836 */ /* 0x000fe20000000000 */
[----:B------:R-:W-:Y:S01]  /*4930*/  SEL R70, R70, 0xffffffe0, !P3 ;  /* 0xffffffe046467807 */ /* 0x000fe20005800000 */
[----:B------:R-:W-:Y:S05]  /*4940*/  WARPSYNC.ALL ;  /* 0x0000000000007948 */ /* 0x000fea0003800000 */
[----:B------:R-:W-:Y:S01]  /*4950*/  F2FP.BF16.F32.PACK_AB R5, R126, R95 ;  /* 0x0000005f7e05723e */ /* 0x000fe200000010ff */
[----:B------:R-:W-:Y:S01]  /*4960*/  IMAD.IADD R61, R108, 0x1, R70 ;  /* 0x000000016c3d7824 */ /* 0x000fe200078e0246 */
[----:B------:R-:W-:Y:S01]  /*4970*/  F2FP.BF16.F32.PACK_AB R6, R122, R97 ;  /* 0x000000617a06723e */ /* 0x000fe200000010ff */
[----:B------:R-:W-:Y:S01]  /*4980*/  BSSY B0, `(.L_x_51) ;  /* 0x0000016000007945 */ /* 0x000fe20003800000 */
[----:B------:R-:W-:-:S02]  /*4990*/  F2FP.BF16.F32.PACK_AB R7, R105, R10 ;  /* 0x0000000a6907723e */ /* 0x000fc400000010ff */
[----:B------:R-:W-:Y:S02]  /*49a0*/  F2FP.BF16.F32.PACK_AB R8, R111, R110 ;  /* 0x0000006e6f08723e */ /* 0x000fe400000010ff */
[----:B------:R-:W-:Y:S01]  /*49b0*/  F2FP.BF16.F32.PACK_AB R9, R112, R9 ;  /* 0x000000097009723e */ /* 0x000fe200000010ff */
[----:B------:R1:W-:Y:S01]  /*49c0*/  STSM.16.M88.4 [R59+0x200], R4 ;  /* 0x000200043b007844 */ /* 0x0003e20000000200 */
[----:B------:R-:W-:Y:S02]  /*49d0*/  F2FP.BF16.F32.PACK_AB R10, R121, R116 ;  /* 0x00000074790a723e */ /* 0x000fe400000010ff */
[----:B------:R-:W-:-:S05]  /*49e0*/  F2FP.BF16.F32.PACK_AB R11, R11, R120 ;  /* 0x000000780b0b723e */ /* 0x000fca00000010ff */
[----:B------:R1:W-:Y:S01]  /*49f0*/  STSM.16.M88.4 [R61], R8 ;  /* 0x000000083d007844 */ /* 0x0003e20000000200 */
[----:B------:R-:W-:Y:S01]  /*4a00*/  @!PT LDS RZ, [RZ] ;  /* 0x00000000fffff984 */ /* 0x000fe20000000800 */
[----:B------:R-:W-:Y:S01]  /*4a10*/  @!PT LDS RZ, [RZ] ;  /* 0x00000000fffff984 */ /* 0x000fe20000000800 */
[----:B------:R-:W-:Y:S01]  /*4a20*/  @!PT LDS RZ, [RZ] ;  /* 0x00000000fffff984 */ /* 0x000fe20000000800 */
[----:B------:R-:W-:Y:S01]  /*4a30*/  @!PT LDS RZ, [RZ] ;  /* 0x00000000fffff984 */ /* 0x000fe20000000800 */
[----:B------:R2:W-:Y:S06]  /*4a40*/  MEMBAR.ALL.CTA ;  /* 0x0000000000007992 */ /* 0x0005ec0000008000 */
[----:B--2---:R-:W2:Y:S02]  /*4a50*/  FENCE.VIEW.ASYNC.S ;  /* 0x00000000000073c6 */ /* 0x004ea40000000000 */
[----:B--2---:R-:W-:Y:S06]  /*4a60*/  BAR.SYNC.DEFER_BLOCKING 0x1, 0x100 ;  /* 0x0044000000007b1d */ /* 0x004fec0000010000 */
[----:B------:R-:W-:Y:S05]  /*4a70*/  @P2 BRA `(.L_x_52) ;  /* 0x0000000000182947 */ /* 0x000fea0003800000 */
[----:B------:R-:W-:Y:S02]  /*4a80*/  UIADD3 UR4, UP0, UR52, 0x4f0, URZ ;  /* 0x000004f034047890 */ /* 0x000fe4000ff1e03f */
[----:B------:R-:W-:Y:S02]  /*4a90*/  UIADD3 UR44, UR51, 0x200, URZ ;  /* 0x00000200332c7890 */ /* 0x000fe4000fffe03f */
[----:B------:R-:W-:-:S09]  /*4aa0*/  UIADD3.X UR5, URZ, UR53, URZ, UP0, !UPT ;  /* 0x000000353f057290 */ /* 0x000fd200087fe43f */
[----:B------:R2:W-:Y:S01]  /*4ab0*/  UTMASTG.3D [UR44], [UR4] ;  /* 0x0000002c040073b5 */ /* 0x0005e20008010000 */
[----:B------:R0:W-:Y:S01]  /*4ac0*/  UTMACMDFLUSH ;  /* 0x00000000000079b7 */ /* 0x0001e20000000000 */
[----:B--2---:R-:W-:-:S04]  /*4ad0*/  DEPBAR.LE SB0, 0x1 ;  /* 0x000080400000791a */ /* 0x004fc80000000000 */
.L_x_52:
[----:B------:R-:W-:Y:S05]  /*4ae0*/  BSYNC B0 ;  /* 0x0000000000007941 */ /* 0x000fea0003800000 */
.L_x_51:
[----:B------:R-:W-:Y:S01]  /*4af0*/  BAR.SYNC.DEFER_BLOCKING 0x1, 0x100 ;  /* 0x0044000000007b1d */ /* 0x000fe20000010000 */
[----:B------:R-:W-:-:S13]  /*4b00*/  ISETP.NE.AND P5, PT, RZ, UR43, PT ;  /* 0x0000002bff007c0c */ /* 0x000fda000bfa5270 */
[----:B------:R-:W-:Y:S05]  /*4b10*/  @!P5 BRA `(.L_x_53) ;  /* 0x000000000034d947 */ /* 0x000fea0003800000 */
[----:B------:R-:W-:Y:S04]  /*4b20*/  BSSY B0, `(.L_x_54) ;  /* 0x0000009000007945 */ /* 0x000fe80003800000 */
[----:B------:R-:W-:Y:S05]  /*4b30*/  @P0 BRA `(.L_x_55) ;  /* 0x00000000001c0947 */ /* 0x000fea0003800000 */
[----:B------:R-:W-:-:S13]  /*4b40*/  ISETP.NE.AND P5, PT, R115, 0x3, PT ;  /* 0x000000037300780c */ /* 0x000fda0003fa5270 */
[----:B------:R-:W-:Y:S05]  /*4b50*/  @!P5 BRA `(.L_x_56) ;  /* 0x000000000004d947 */ /* 0x000fea0003800000 */
[----:B------:R-:W-:Y:S01]  /*4b60*/  BPT.TRAP 0x1 ;  /* 0x000000040000795c */ /* 0x000fe20000300000 */
.L_x_56:
[----:B------:R-:W-:-:S04]  /*4b70*/  ULEA UR4, UR42, UR51, 0x3 ;  /* 0x000000332a047291 */ /* 0x000fc8000f8e183f */
[----:B------:R-:W-:-:S04]  /*4b80*/  UIADD3 UR4, UR4, 0x60, URZ ;  /* 0x0000006004047890 */ /* 0x000fc8000fffe03f */
[----:B------:R-:W-:-:S09]  /*4b90*/  UPRMT UR4, UR50, 0x654, UR4 ;  /* 0x0000065432047896 */ /* 0x000fd20008000004 */
[----:B------:R-:W-:Y:S03]  /*4ba0*/  SYNCS.ARRIVE.TRANS64.RED.A1T0 RZ, [UR4], RZ ;  /* 0x000000ffffff79a7 */ /* 0x000fe60008100404 */
.L_x_55:
[----:B------:R-:W-:Y:S05]  /*4bb0*/  BSYNC B0 ;  /* 0x0000000000007941 */ /* 0x000fea0003800000 */
.L_x_54:
[----:B------:R-:W-:-:S04]  /*4bc0*/  UIADD3 UR42, UR42, 0x1, URZ ;  /* 0x000000012a2a7890 */ /* 0x000fc8000fffe03f */
[----:B------:R-:W-:-:S04]  /*4bd0*/  UISETP.NE.AND UP0, UPT, UR42, 0x4, UPT ;  /* 0x000000042a00788c */ /* 0x000fc8000bf05270 */
[----:B------:R-:W-:-:S12]  /*4be0*/  USEL UR42, UR42, URZ, UP0 ;  /* 0x0000003f2a2a7287 */ /* 0x000fd80008000000 */
.L_x_53:
[----:B------:R-:W-:Y:S04]  /*4bf0*/  BSSY B0, `(.L_x_57) ;  /* 0x0000033000007945 */ /* 0x000fe80003800000 */
[----:B------:R-:W-:Y:S05]  /*4c00*/  @P0 BRA `(.L_x_58) ;  /* 0x0000000000c40947 */ /* 0x000fea0003800000 */
[----:B------:R-:W-:-:S13]  /*4c10*/  ISETP.NE.AND P5, PT, R115, 0x3, PT ;  /* 0x000000037300780c */ /* 0x000fda0003fa5270 */
[----:B------:R-:W-:Y:S05]  /*4c20*/  @!P5 BRA `(.L_x_59) ;  /* 0x000000000004d947 */ /* 0x000fea0003800000 */
[----:B------:R-:W-:Y:S01]  /*4c30*/  BPT.TRAP 0x1 ;  /* 0x000000040000795c */ /* 0x000fe20000300000 */
.L_x_59:
[----:B-1----:R-:W-:Y:S01]  /*4c40*/  LEA R4, R23, UR51, 0x3 ;  /* 0x0000003317047c11 */ /* 0x002fe2000f8e18ff */
[----:B------:R-:W-:Y:S01]  /*4c50*/  BSSY B1, `(.L_x_60) ;  /* 0x0000004000017945 */ /* 0x000fe20003800000 */
[----:B------:R-:W-:-:S04]  /*4c60*/  SHF.L.U32 R5, R92, 0x1f, RZ ;  /* 0x0000001f5c057819 */ /* 0x000fc800000006ff */
[----:B------:R-:W1:Y:S02]  /*4c70*/  SYNCS.PHASECHK.TRANS64.TRYWAIT P5, [R4+URZ+0x40], R5 ;  /* 0x00004005040075a7 */ /* 0x000e6400080a017f */
[----:B-1----:R-:W-:Y:S05]  /*4c80*/  @!P5 BRA `(.L_x_61) ;  /* 0x000000900098d947 */ /* 0x002fea0003800000 */
.L_x_167:
[----:B------:R-:W-:Y:S05]  /*4c90*/  BSYNC B1 ;  /* 0x0000000000017941 */ /* 0x000fea0003800000 */
.L_x_60:
[----:B------:R-:W-:Y:S05]  /*4ca0*/  @P4 BRA `(.L_x_62) ;  /* 0x0000000000984947 */ /* 0x000fea0003800000 */
[----:B-1----:R-:W-:Y:S01]  /*4cb0*/  IMAD R4, R23, 0x2000, R108 ;  /* 0x0000200017047824 */ /* 0x002fe200078e026c */
[----:B------:R-:W-:Y:S05]  /*4cc0*/  WARPSYNC.ALL ;  /* 0x0000000000007948 */ /* 0x000fea0003800000 */
[C---:B------:R-:W-:Y:S01]  /*4cd0*/  IADD3 R5, R4.reuse, 0x20, RZ ;  /* 0x0000002004057810 */ /* 0x040fe20007ffe0ff */
[----:B------:R-:W-:Y:S01]  /*4ce0*/  @P3 VIADD R5, R4, 0xffffffe0 ;  /* 0xffffffe004053836 */ /* 0x000fe20000000000 */
[----:B------:R-:W1:Y:S04]  /*4cf0*/  LDSM.16.M88.4 R8, [R4] ;  /* 0x000000000408783b */ /* 0x000e680000000200 */
[----:B------:R-:W2:Y:S01]  /*4d00*/  LDSM.16.M88.4 R96, [R5] ;  /* 0x000000000560783b */ /* 0x000ea20000000200 */
[----:B-1----:R-:W-:Y:S01]  /*4d10*/  LOP3.LUT R57, R8, 0xffff0000, RZ, 0xc0, !PT ;  /* 0xffff000008397812 */ /* 0x002fe200078ec0ff */
[----:B------:R-:W-:Y:S01]  /*4d20*/  IMAD.U32 R61, R9, 0x10000, RZ ;  /* 0x00010000093d7824 */ /* 0x000fe200078e00ff */
[C---:B------:R-:W-:Y:S01]  /*4d30*/  LOP3.LUT R65, R10.reuse, 0xffff0000, RZ, 0xc0, !PT ;  /* 0xffff00000a417812 */ /* 0x040fe200078ec0ff */
[----:B------:R-:W-:Y:S01]  /*4d40*/  IMAD.U32 R67, R11, 0x10000, RZ ;  /* 0x000100000b437824 */ /* 0x000fe200078e00ff */
[----:B------:R-:W-:Y:S01]  /*4d50*/  LOP3.LUT R9, R9, 0xffff0000, RZ, 0xc0, !PT ;  /* 0xffff000009097812 */ /* 0x000fe200078ec0ff */
[----:B--2---:R-:W-:Y:S01]  /*4d60*/  IMAD.U32 R5, R97, 0x10000, RZ ;  /* 0x0001000061057824 */ /* 0x004fe200078e00ff */
[----:B------:R-:W-:Y:S01]  /*4d70*/  SHF.L.U32 R63, R10, 0x10, RZ ;  /* 0x000000100a3f7819 */ /* 0x000fe200000006ff */
[----:B------:R-:W-:Y:S01]  /*4d80*/  IMAD.U32 R101, R99, 0x10000, RZ ;  /* 0x0001000063657824 */ /* 0x000fe200078e00ff */
[----:B------:R-:W-:Y:S01]  /*4d90*/  LOP3.LUT R11, R11, 0xffff0000, RZ, 0xc0, !PT ;  /* 0xffff00000b0b7812 */ /* 0x000fe200078ec0ff */
[----:B------:R-:W-:Y:S01]  /*4da0*/  IMAD.U32 R7, R8, 0x10000, RZ ;  /* 0x0001000008077824 */ /* 0x000fe200078e00ff */
[C---:B------:R-:W-:Y:S01]  /*4db0*/  LOP3.LUT R71, R96.reuse, 0xffff0000, RZ, 0xc0, !PT ;  /* 0xffff000060477812 */ /* 0x040fe200078ec0ff */
[----:B------:R-:W-:Y:S01]  /*4dc0*/  IMAD.U32 R69, R96, 0x10000, RZ ;  /* 0x0001000060457824 */ /* 0x000fe200078e00ff */
[----:B------:R-:W-:Y:S01]  /*4dd0*/  LOP3.LUT R97, R97, 0xffff0000, RZ, 0xc0, !PT ;  /* 0xffff000061617812 */ /* 0x000fe200078ec0ff */
[----:B------:R-:W-:Y:S01]  /*4de0*/  FMUL R104, R90, R57 ;  /* 0x000000395a687220 */ /* 0x000fe20000400000 */
[----:B------:R-:W-:Y:S01]  /*4df0*/  SHF.L.U32 R93, R98, 0x10, RZ ;  /* 0x00000010625d7819 */ /* 0x000fe200000006ff */
[----:B------:R-:W-:Y:S01]  /*4e00*/  FMUL R96, R90, R65 ;  /* 0x000000415a607220 */ /* 0x000fe20000400000 */
[----:B------:R-:W-:Y:S01]  /*4e10*/  LOP3.LUT R95, R98, 0xffff0000, RZ, 0xc0, !PT ;  /* 0xffff0000625f7812 */ /* 0x000fe200078ec0ff */
[C---:B------:R-:W-:Y:S01]  /*4e20*/  FMUL R102, R90.reuse, R7 ;  /* 0x000000075a667220 */ /* 0x040fe20000400000 */
[----:B------:R-:W-:Y:S01]  /*4e30*/  LOP3.LUT R99, R99, 0xffff0000, RZ, 0xc0, !PT ;  /* 0xffff000063637812 */ /* 0x000fe200078ec0ff */
[C---:B------:R-:W-:Y:S01]  /*4e40*/  FMUL R94, R90.reuse, R61 ;  /* 0x0000003d5a5e7220 */ /* 0x040fe20000400000 */
        /* <DEDUP_REMOVED lines=11> */
[----:B------:R-:W-:-:S07]  /*4f00*/  FMUL R68, R90, R99 ;  /* 0x000000635a447220 */ /* 0x000fce0000400000 */
.L_x_62:
[----:B------:R-:W-:-:S07]  /*4f10*/  VIADD R23, R23, 0x1 ;  /* 0x0000000117177836 */ /* 0x000fce0000000000 */
.L_x_58:
[----:B------:R-:W-:Y:S05]  /*4f20*/  BSYNC B0 ;  /* 0x0000000000007941 */ /* 0x000fea0003800000 */
.L_x_57:
[C---:B------:R-:W-:Y:S01]  /*4f30*/  FFMA R26, R91.reuse, R26, R94 ;  /* 0x0000001a5b1a7223 */ /* 0x040fe2000000005e */
[C---:B------:R-:W-:Y:S01]  /*4f40*/  FFMA R27, R91.reuse, R27, R98 ;  /* 0x0000001b5b1b7223 */ /* 0x040fe20000000062 */
[C---:B------:R-:W-:Y:S01]  /*4f50*/  FFMA R28, R91.reuse, R28, R58 ;  /* 0x0000001c5b1c7223 */ /* 0x040fe2000000003a */
[----:B------:R-:W-:Y:S01]  /*4f60*/  FFMA R29, R91, R29, R96 ;  /* 0x0000001d5b1d7223 */ /* 0x000fe20000000060 */
[----:B-1----:R-:W-:Y:S01]  /*4f70*/  FMUL R9, R26, 0.70710676908493041992 ;  /* 0x3f3504f31a097820 */ /* 0x002fe20000400000 */
[----:B------:R-:W-:Y:S01]  /*4f80*/  FMUL R11, R27, 0.70710676908493041992 ;  /* 0x3f3504f31b0b7820 */ /* 0x000fe20000400000 */
[----:B------:R-:W-:Y:S01]  /*4f90*/  FFMA R30, R91, R30, R100 ;  /* 0x0000001e5b1e7223 */ /* 0x000fe20000000064 */
[----:B------:R-:W-:Y:S01]  /*4fa0*/  FMUL R61, R29, 0.70710676908493041992 ;  /* 0x3f3504f31d3d7820 */ /* 0x000fe20000400000 */
[C---:B------:R-:W-:Y:S01]  /*4fb0*/  FMUL R4, R9.reuse, R9 ;  /* 0x0000000909047220 */ /* 0x040fe20000400000 */
[----:B------:R-:W-:Y:S01]  /*4fc0*/  FSETP.GE.AND P5, PT, |R9|, 1.0029599666595458984, PT ;  /* 0x3f8060fe0900780b */ /* 0x000fe20003fa6200 */
[----:B------:R-:W-:Y:S01]  /*4fd0*/  FMUL R63, R30, 0.70710676908493041992 ;  /* 0x3f3504f31e3f7820 */ /* 0x000fe20000400000 */
[C---:B------:R-:W-:Y:S01]  /*4fe0*/  FFMA R31, R91.reuse, R31, R60 ;  /* 0x0000001f5b1f7223 */ /* 0x040fe2000000003c */
[----:B------:R-:W-:Y:S01]  /*4ff0*/  FFMA R32, R91, R32, R56 ;  /* 0x000000205b207223 */ /* 0x000fe20000000038 */
[----:B------:R-:W-:Y:S01]  /*5000*/  FSEL R4, |R9|, R4, P5 ;  /* 0x0000000409047208 */ /* 0x000fe20002800200 */
[----:B------:R-:W-:Y:S01]  /*5010*/  FFMA R33, R91, R33, R62 ;  /* 0x000000215b217223 */ /* 0x000fe2000000003e */
[----:B------:R-:W-:Y:S01]  /*5020*/  FSEL R5, R3, 8.4834944573231041431e-05, P5 ;  /* 0x38b1e96a03057808 */ /* 0x000fe20002800000 */
[----:B------:R-:W-:Y:S01]  /*5030*/  FMUL R67, R31, 0.70710676908493041992 ;  /* 0x3f3504f31f437820 */ /* 0x000fe20000400000 */
[----:B------:R-:W-:Y:S01]  /*5040*/  FSEL R7, -R12, -0.00082130916416645050049, P5 ;  /* 0xba574d200c077808 */ /* 0x000fe20002800100 */
[----:B------:R-:W-:Y:S01]  /*5050*/  FMUL R116, R33, 0.70710676908493041992 ;  /* 0x3f3504f321747820 */ /* 0x000fe20000400000 */
[----:B------:R-:W-:Y:S01]  /*5060*/  FSEL R6, R13, 0.0052134888246655464172, P5 ;  /* 0x3baad5ea0d067808 */ /* 0x000fe20002800000 */
[----:B------:R-:W-:Y:S01]  /*5070*/  FFMA R34, R91, R34, R64 ;  /* 0x000000225b227223 */ /* 0x000fe20000000040 */
[----:B------:R-:W-:Y:S01]  /*5080*/  FSEL R8, -R14, -0.026868773624300956726, P5 ;  /* 0xbcdc1be70e087808 */ /* 0x000fe20002800100 */
[----:B------:R-:W-:Y:S01]  /*5090*/  FFMA R5, R4, R5, R7 ;  /* 0x0000000504057223 */ /* 0x000fe20000000007 */
[----:B------:R-:W-:Y:S01]  /*50a0*/  FSEL R7, -|R9|, R9, P5 ;  /* 0x0000000909077208 */ /* 0x000fe20002800300 */
[----:B------:R-:W-:Y:S01]  /*50b0*/  FMUL R120, R34, 0.70710676908493041992 ;  /* 0x3f3504f322787820 */ /* 0x000fe20000400000 */
[----:B------:R-:W-:Y:S01]  /*50c0*/  FFMA R35, R91, R35, R106 ;  /* 0x000000235b237223 */ /* 0x000fe2000000006a */
[C---:B------:R-:W-:Y:S01]  /*50d0*/  FFMA R5, R4.reuse, R5, R6 ;  /* 0x0000000504057223 */ /* 0x040fe20000000006 */
[----:B------:R-:W-:Y:S01]  /*50e0*/  FSEL R6, R15, 0.11284004896879196167, P5 ;  /* 0x3de718af0f067808 */ /* 0x000fe20002800000 */
[C---:B------:R-:W-:Y:S01]  /*50f0*/  FFMA R36, R91.reuse, R36, R57 ;  /* 0x000000245b247223 */ /* 0x040fe20000000039 */
[C---:B------:R-:W-:Y:S01]  /*5100*/  FFMA R37, R91.reuse, R37, R66 ;  /* 0x000000255b257223 */ /* 0x040fe20000000042 */
[----:B------:R-:W-:Y:S01]  /*5110*/  FFMA R5, R4, R5, R8 ;  /* 0x0000000504057223 */ /* 0x000fe20000000008 */
[----:B------:R-:W-:Y:S01]  /*5120*/  FSEL R8, R20, -0.37612664699554443359, P5 ;  /* 0xbec093ac14087808 */ /* 0x000fe20002800000 */
[C---:B------:R-:W-:Y:S01]  /*5130*/  FFMA R97, R91.reuse, R38, R65 ;  /* 0x000000265b617223 */ /* 0x040fe20000000041 */
[----:B------:R-:W-:Y:S01]  /*5140*/  FFMA R99, R91, R39, R68 ;  /* 0x000000275b637223 */ /* 0x000fe20000000044 */
[----:B------:R-:W-:Y:S01]  /*5150*/  FFMA R5, R4, R5, R6 ;  /* 0x0000000504057223 */ /* 0x000fe20000000006 */
[----:B------:R-:W-:Y:S01]  /*5160*/  FSEL R6, R21, 0.12837915122509002686, P5 ;  /* 0x3e0375d315067808 */ /* 0x000fe20002800000 */
[----:B------:R-:W-:Y:S01]  /*5170*/  FMUL R95, R97, 0.70710676908493041992 ;  /* 0x3f3504f3615f7820 */ /* 0x000fe20000400000 */
[----:B------:R-:W-:Y:S01]  /*5180*/  FMUL R34, R34, 0.5 ;  /* 0x3f00000022227820 */ /* 0x000fe20000400000 */
[C---:B------:R-:W-:Y:S01]  /*5190*/  FFMA R5, R4.reuse, R5, R8 ;  /* 0x0000000504057223 */ /* 0x040fe20000000008 */
[----:B------:R-:W-:Y:S05]  /*51a0*/  WARPSYNC.ALL ;  /* 0x0000000000007948 */ /* 0x000fea0003800000 */
[----:B------:R-:W-:Y:S01]  /*51b0*/  FFMA R4, R4, R5, R6 ;  /* 0x0000000504047223 */ /* 0x000fe20000000006 */
[----:B------:R-:W-:Y:S01]  /*51c0*/  FMUL R6, R11, R11 ;  /* 0x0000000b0b067220 */ /* 0x000fe20000400000 */
[----:B------:R-:W-:Y:S01]  /*51d0*/  FMUL R38, R95, R95 ;  /* 0x0000005f5f267220 */ /* 0x000fe20000400000 */
[----:B------:R-:W-:Y:S01]  /*51e0*/  BSSY B0, `(.L_x_63) ;  /* 0x0000193000007945 */ /* 0x000fe20003800000 */
[----:B------:R-:W-:-:S04]  /*51f0*/  FFMA R4, R4, R7, R7 ;  /* 0x0000000704047223 */ /* 0x000fc80000000007 */
[----:B------:R-:W1:Y:S02]  /*5200*/  @P5 MUFU.EX2 R5, R4 ;  /* 0x0000000400055308 */ /* 0x000e640000000800 */
[----:B-1----:R-:W-:-:S05]  /*5210*/  @P5 FADD R5, -R5, 1 ;  /* 0x3f80000005055421 */ /* 0x002fca0000000100 */
[----:B------:R-:W-:Y:S02]  /*5220*/  @P5 LOP3.LUT R4, R5, 0x80000000, R9, 0xb8, !PT ;  /* 0x8000000005045812 */ /* 0x000fe400078eb809 */
[----:B------:R-:W-:-:S03]  /*5230*/  FSETP.GE.AND P5, PT, |R11|, 1.0029599666595458984, PT ;  /* 0x3f8060fe0b00780b */ /* 0x000fc60003fa6200 */
[----:B------:R-:W-:Y:S01]  /*5240*/  FADD R4, R4, 1 ;  /* 0x3f80000004047421 */ /* 0x000fe20000000000 */
[----:B------:R-:W-:Y:S02]  /*5250*/  FSEL R6, |R11|, R6, P5 ;  /* 0x000000060b067208 */ /* 0x000fe40002800200 */
[----:B------:R-:W-:Y:S02]  /*5260*/  FSEL R5, R3, 8.4834944573231041431e-05, P5 ;  /* 0x38b1e96a03057808 */ /* 0x000fe40002800000 */
[----:B------:R-:W-:Y:S02]  /*5270*/  FSEL R7, -R12, -0.00082130916416645050049, P5 ;  /* 0xba574d200c077808 */ /* 0x000fe40002800100 */
[----:B------:R-:W-:Y:S02]  /*5280*/  FSEL R8, R13, 0.0052134888246655464172, P5 ;  /* 0x3baad5ea0d087808 */ /* 0x000fe40002800000 */
[----:B------:R-:W-:Y:S01]  /*5290*/  FSEL R10, -R14, -0.026868773624300956726, P5 ;  /* 0xbcdc1be70e0a7808 */ /* 0x000fe20002800100 */
[----:B------:R-:W-:-:S04]  /*52a0*/  FFMA R5, R6, R5, R7 ;  /* 0x0000000506057223 */ /* 0x000fc80000000007 */
[----:B------:R-:W-:Y:S01]  /*52b0*/  FFMA R5, R6, R5, R8 ;  /* 0x0000000506057223 */ /* 0x000fe20000000008 */
[----:B------:R-:W-:-:S03]  /*52c0*/  FSEL R8, R15, 0.11284004896879196167, P5 ;  /* 0x3de718af0f087808 */ /* 0x000fc60002800000 */
[----:B------:R-:W-:Y:S01]  /*52d0*/  FFMA R5, R6, R5, R10 ;  /* 0x0000000506057223 */ /* 0x000fe2000000000a */
[----:B------:R-:W-:-:S03]  /*52e0*/  FSEL R10, R20, -0.37612664699554443359, P5 ;  /* 0xbec093ac140a7808 */ /* 0x000fc60002800000 */
[----:B------:R-:W-:Y:S01]  /*52f0*/  FFMA R5, R6, R5, R8 ;  /* 0x0000000506057223 */ /* 0x000fe20000000008 */
[----:B------:R-:W-:-:S03]  /*5300*/  FSEL R8, R21, 0.12837915122509002686, P5 ;  /* 0x3e0375d315087808 */ /* 0x000fc60002800000 */
[----:B------:R-:W-:Y:S01]  /*5310*/  FFMA R5, R6, R5, R10 ;  /* 0x0000000506057223 */ /* 0x000fe2000000000a */
[----:B------:R-:W-:-:S03]  /*5320*/  FSEL R10, -|R11|, R11, P5 ;  /* 0x0000000b0b0a7208 */ /* 0x000fc60002800300 */
[----:B------:R-:W-:-:S04]  /*5330*/  FFMA R5, R6, R5, R8 ;  /* 0x0000000506057223 */ /* 0x000fc80000000008 */
[----:B------:R-:W-:Y:S01]  /*5340*/  FFMA R5, R5, R10, R10 ;  /* 0x0000000a05057223 */ /* 0x000fe2000000000a */
[----:B------:R-:W-:-:S03]  /*5350*/  FMUL R10, R28, 0.70710676908493041992 ;  /* 0x3f3504f31c0a7820 */ /* 0x000fc60000400000 */
[----:B------:R-:W1:Y:S01]  /*5360*/  @P5 MUFU.EX2 R6, R5 ;  /* 0x0000000500065308 */ /* 0x000e620000000800 */
[----:B------:R-:W-:Y:S01]  /*5370*/  FMUL R7, R10, R10 ;  /* 0x0000000a0a077220 */ /* 0x000fe20000400000 */
        /* <DEDUP_REMOVED lines=19> */
[----:B------:R-:W-:-:S04]  /*54b0*/  FFMA R6, R6, R11, R11 ;  /* 0x0000000b06067223 */ /* 0x000fc8000000000b */
[----:B------:R-:W1:Y:S02]  /*54c0*/  @P5 MUFU.EX2 R7, R6 ;  /* 0x0000000600075308 */ /* 0x000e640000000800 */
[----:B-1----:R-:W-:-:S05]  /*54d0*/  @P5 FADD R7, -R7, 1 ;  /* 0x3f80000007075421 */ /* 0x002fca0000000100 */
[----:B------:R-:W-:Y:S01]  /*54e0*/  @P5 LOP3.LUT R6, R7, 0x80000000, R10, 0xb8, !PT ;  /* 0x8000000007065812 */ /* 0x000fe200078eb80a */
[C---:B------:R-:W-:Y:S01]  /*54f0*/  FMUL R7, R61.reuse, R61 ;  /* 0x0000003d3d077220 */ /* 0x040fe20000400000 */
[----:B------:R-:W-:-:S03]  /*5500*/  FSETP.GE.AND P5, PT, |R61|, 1.0029599666595458984, PT ;  /* 0x3f8060fe3d00780b */ /* 0x000fc60003fa6200 */
[----:B------:R-:W-:Y:S01]  /*5510*/  FADD R6, R6, 1 ;  /* 0x3f80000006067421 */ /* 0x000fe20000000000 */
[----:B------:R-:W-:Y:S02]  /*5520*/  FSEL R7, |R61|, R7, P5 ;  /* 0x000000073d077208 */ /* 0x000fe40002800200 */
[----:B------:R-:W-:Y:S02]  /*5530*/  FSEL R8, R3, 8.4834944573231041431e-05, P5 ;  /* 0x38b1e96a03087808 */ /* 0x000fe40002800000 */
[----:B------:R-:W-:Y:S02]  /*5540*/  FSEL R10, -R12, -0.00082130916416645050049, P5 ;  /* 0xba574d200c0a7808 */ /* 0x000fe40002800100 */
[----:B------:R-:W-:Y:S02]  /*5550*/  FSEL R9, R13, 0.0052134888246655464172, P5 ;  /* 0x3baad5ea0d097808 */ /* 0x000fe40002800000 */
[----:B------:R-:W-:Y:S01]  /*5560*/  FSEL R11, -R14, -0.026868773624300956726, P5 ;  /* 0xbcdc1be70e0b7808 */ /* 0x000fe20002800100 */
[----:B------:R-:W-:Y:S01]  /*5570*/  FFMA R8, R7, R8, R10 ;  /* 0x0000000807087223 */ /* 0x000fe2000000000a */
[----:B------:R-:W-:-:S03]  /*5580*/  FSEL R10, -|R61|, R61, P5 ;  /* 0x0000003d3d0a7208 */ /* 0x000fc60002800300 */
[----:B------:R-:W-:Y:S01]  /*5590*/  FFMA R8, R7, R8, R9 ;  /* 0x0000000807087223 */ /* 0x000fe20000000009 */
[----:B------:R-:W-:-:S03]  /*55a0*/  FSEL R9, R15, 0.11284004896879196167, P5 ;  /* 0x3de718af0f097808 */ /* 0x000fc60002800000 */
[----:B------:R-:W-:Y:S01]  /*55b0*/  FFMA R8, R7, R8, R11 ;  /* 0x0000000807087223 */ /* 0x000fe2000000000b */
[----:B------:R-:W-:-:S03]  /*55c0*/  FSEL R11, R20, -0.37612664699554443359, P5 ;  /* 0xbec093ac140b7808 */ /* 0x000fc60002800000 */
[----:B------:R-:W-:Y:S01]  /*55d0*/  FFMA R8, R7, R8, R9 ;  /* 0x0000000807087223 */ /* 0x000fe20000000009 */
[----:B------:R-:W-:-:S03]  /*55e0*/  FSEL R9, R21, 0.12837915122509002686, P5 ;  /* 0x3e0375d315097808 */ /* 0x000fc60002800000 */
[----:B------:R-:W-:-:S04]  /*55f0*/  FFMA R8, R7, R8, R11 ;  /* 0x0000000807087223 */ /* 0x000fc8000000000b */
        /* <DEDUP_REMOVED lines=28> */
[C---:B------:R-:W-:Y:S01]  /*57c0*/  FSETP.GE.AND P5, PT, |R67|.reuse, 1.0029599666595458984, PT ;  /* 0x3f8060fe4300780b */ /* 0x040fe20003fa6200 */
[----:B------:R-:W-:Y:S02]  /*57d0*/  FMUL R63, R32, 0.70710676908493041992 ;  /* 0x3f3504f3203f7820 */ /* 0x000fe40000400000 */
[----:B------:R-:W-:Y:S01]  /*57e0*/  FADD R8, R8, 1 ;  /* 0x3f80000008087421 */ /* 0x000fe20000000000 */
[----:B------:R-:W-:Y:S02]  /*57f0*/  FSEL R9, |R67|, R9, P5 ;  /* 0x0000000943097208 */ /* 0x000fe40002800200 */
[----:B------:R-:W-:Y:S02]  /*5800*/  FSEL R10, R3, 8.4834944573231041431e-05, P5 ;  /* 0x38b1e96a030a7808 */ /* 0x000fe40002800000 */
[----:B------:R-:W-:-:S02]  /*5810*/  FSEL R110, -R12, -0.00082130916416645050049, P5 ;  /* 0xba574d200c6e7808 */ /* 0x000fc40002800100 */
        /* <DEDUP_REMOVED lines=84> */
[----:B------:R-:W-:Y:S01]  /*5d60*/  FSETP.GE.AND P5, PT, |R116|, 1.0029599666595458984, PT ;  /* 0x3f8060fe7400780b */ /* 0x000fe20003fa6200 */
[C---:B------:R-:W-:Y:S01]  /*5d70*/  FMUL R120, R36.reuse, 0.70710676908493041992 ;  /* 0x3f3504f324787820 */ /* 0x040fe20000400000 */
[----:B------:R-:W-:Y:S01]  /*5d80*/  FMUL R36, R36, 0.5 ;  /* 0x3f00000024247820 */ /* 0x000fe20000400000 */
[----:B------:R-:W-:Y:S01]  /*5d90*/  FADD R61, R61, 1 ;  /* 0x3f8000003d3d7421 */ /* 0x000fe20000000000 */
[----:B------:R-:W-:Y:S02]  /*5da0*/  FSEL R63, |R116|, R63, P5 ;  /* 0x0000003f743f7208 */ /* 0x000fe40002800200 */
[----:B------:R-:W-:Y:S01]  /*5db0*/  FSEL R110, R3, 8.4834944573231041431e-05, P5 ;  /* 0x38b1e96a036e7808 */ /* 0x000fe20002800000 */
[----:B------:R-:W-:Y:S01]  /*5dc0*/  FMUL R34, R61, R34 ;  /* 0x000000223d227220 */ /* 0x000fe20000400000 */
        /* <DEDUP_REMOVED lines=44> */
[----:B------:R-:W-:Y:S01]  /*6090*/  FSEL R110, R3, 8.4834944573231041431e-05, P5 ;  /* 0x38b1e96a036e7808 */ /* 0x000fe20002800000 */
[----:B------:R-:W-:Y:S01]  /*60a0*/  FMUL R36, R67, R36 ;  /* 0x0000002443247220 */ /* 0x000fe20000400000 */
        /* <DEDUP_REMOVED lines=25> */
[----:B------:R-:W-:-:S03]  /*6240*/  FMUL R93, R99, 0.70710676908493041992 ;  /* 0x3f3504f3635d7820 */ /* 0x000fc60000400000 */
        /* <DEDUP_REMOVED lines=14> */
[----:B------:R-:W-:Y:S01]  /*6330*/  FSETP.GE.AND P5, PT, |R93|, 1.0029599666595458984, PT ;  /* 0x3f8060fe5d00780b */ /* 0x000fe20003fa6200 */
[----:B------:R-:W-:Y:S02]  /*6340*/  FFMA R95, R91, R25, R104 ;  /* 0x000000195b5f7223 */ /* 0x000fe40000000068 */
[----:B------:R-:W-:Y:S01]  /*6350*/  FADD R112, R112, 1 ;  /* 0x3f80000070707421 */ /* 0x000fe20000000000 */
[----:B------:R-:W-:Y:S01]  /*6360*/  FSEL R38, |R93|, R38, P5 ;  /* 0x000000265d267208 */ /* 0x000fe20002800200 */
[----:B------:R-:W-:Y:S01]  /*6370*/  FMUL R120, R95, 0.70710676908493041992 ;  /* 0x3f3504f35f787820 */ /* 0x000fe20000400000 */
[----:B------:R-:W-:Y:S02]  /*6380*/  FSEL R39, R3, 8.4834944573231041431e-05, P5 ;  /* 0x38b1e96a03277808 */ /* 0x000fe40002800000 */
[----:B------:R-:W-:Y:S01]  /*6390*/  FSEL R69, -R12, -0.00082130916416645050049, P5 ;  /* 0xba574d200c457808 */ /* 0x000fe20002800100 */
[----:B------:R-:W-:Y:S01]  /*63a0*/  FMUL R25, R120, R120 ;  /* 0x0000007878197220 */ /* 0x000fe20000400000 */
[----:B------:R-:W-:-:S02]  /*63b0*/  FSEL R110, R13, 0.0052134888246655464172, P5 ;  /* 0x3baad5ea0d6e7808 */ /* 0x000fc40002800000 */
        /* <DEDUP_REMOVED lines=15> */
[----:B------:R-:W-:Y:S01]  /*64b0*/  FFMA R93, R91, R24, R102 ;  /* 0x000000185b5d7223 */ /* 0x000fe20000000066 */
[----:B------:R-:W-:-:S03]  /*64c0*/  FSETP.GE.AND P5, PT, |R120|, 1.0029599666595458984, PT ;  /* 0x3f8060fe7800780b */ /* 0x000fc60003fa6200 */
[----:B------:R-:W-:Y:S01]  /*64d0*/  FMUL R101, R93, 0.70710676908493041992 ;  /* 0x3f3504f35d657820 */ /* 0x000fe20000400000 */
[----:B------:R-:W-:Y:S01]  /*64e0*/  FSEL R25, |R120|, R25, P5 ;  /* 0x0000001978197208 */ /* 0x000fe20002800200 */
[----:B------:R-:W-:Y:S01]  /*64f0*/  FADD R116, R116, 1 ;  /* 0x3f80000074747421 */ /* 0x000fe20000000000 */
[----:B------:R-:W-:Y:S01]  /*6500*/  FSEL R38, R3, 8.4834944573231041431e-05, P5 ;  /* 0x38b1e96a03267808 */ /* 0x000fe20002800000 */
[----:B------:R-:W-:Y:S01]  /*6510*/  FMUL R24, R101, R101 ;  /* 0x0000006565187220 */ /* 0x000fe20000400000 */
        /* <DEDUP_REMOVED lines=25> */
[----:B------:R-:W-:Y:S01]  /*66b0*/  FMUL R39, R26, 0.5 ;  /* 0x3f0000001a277820 */ /* 0x000fe20000400000 */
[----:B------:R-:W-:-:S02]  /*66c0*/  FMUL R26, R29, 0.5 ;  /* 0x3f0000001d1a7820 */ /* 0x000fc40000400000 */
[----:B------:R-:W-:Y:S01]  /*66d0*/  FFMA R25, R24, R25, R38 ;  /* 0x0000001918197223 */ /* 0x000fe20000000026 */
[----:B------:R-:W-:Y:S01]  /*66e0*/  FSEL R38, R15, 0.11284004896879196167, P5 ;  /* 0x3de718af0f267808 */ /* 0x000fe20002800000 */
[----:B------:R-:W-:Y:S01]  /*66f0*/  FMUL R39, R4, R39 ;  /* 0x0000002704277220 */ /* 0x000fe20000400000 */
[----:B------:R-:W-:Y:S01]  /*6700*/  FMUL R4, R31, 0.5 ;  /* 0x3f0000001f047820 */ /* 0x000fe20000400000 */
[----:B------:R-:W-:Y:S01]  /*6710*/  FFMA R25, R24, R25, R110 ;  /* 0x0000001918197223 */ /* 0x000fe2000000006e */
[----:B------:R-:W-:Y:S01]  /*6720*/  FSEL R110, R20, -0.37612664699554443359, P5 ;  /* 0xbec093ac146e7808 */ /* 0x000fe20002800000 */
[----:B------:R-:W-:Y:S01]  /*6730*/  FMUL R26, R7, R26 ;  /* 0x0000001a071a7220 */ /* 0x000fe20000400000 */
[----:B------:R-:W-:Y:S01]  /*6740*/  FMUL R9, R9, R4 ;  /* 0x0000000409097220 */ /* 0x000fe20000400000 */
[----:B------:R-:W-:Y:S01]  /*6750*/  FFMA R25, R24, R25, R38 ;  /* 0x0000001918197223 */ /* 0x000fe20000000026 */
[----:B------:R-:W-:Y:S01]  /*6760*/  FSEL R38, R21, 0.12837915122509002686, P5 ;  /* 0x3e0375d315267808 */ /* 0x000fe20002800000 */
[----:B------:R-:W-:Y:S01]  /*6770*/  FMUL R4, R35, 0.5 ;  /* 0x3f00000023047820 */ /* 0x000fe20000400000 */
[----:B------:R-:W-:Y:S01]  /*6780*/  FMUL R7, R32, 0.5 ;  /* 0x3f00000020077820 */ /* 0x000fe20000400000 */
[----:B------:R-:W-:Y:S01]  /*6790*/  FFMA R25, R24, R25, R110 ;  /* 0x0000001918197223 */ /* 0x000fe2000000006e */
[----:B------:R-:W-:Y:S01]  /*67a0*/  FSEL R110, -|R101|, R101, P5 ;  /* 0x00000065656e7208 */ /* 0x000fe20002800300 */
[----:B------:R-:W-:Y:S01]  /*67b0*/  FMUL R63, R63, R4 ;  /* 0x000000043f3f7220 */ /* 0x000fe20000400000 */
[----:B------:R-:W-:Y:S01]  /*67c0*/  FMUL R10, R10, R7 ;  /* 0x000000070a0a7220 */ /* 0x000fe20000400000 */
[----:B------:R-:W-:Y:S01]  /*67d0*/  FFMA R25, R24, R25, R38 ;  /* 0x0000001918197223 */ /* 0x000fe20000000026 */
[----:B------:R-:W-:Y:S01]  /*67e0*/  FMUL R4, R93, 0.5 ;  /* 0x3f0000005d047820 */ /* 0x000fe20000400000 */
[----:B------:R-:W-:-:S02]  /*67f0*/  FMUL R7, R99, 0.5 ;  /* 0x3f00000063077820 */ /* 0x000fc40000400000 */
[----:B------:R-:W-:-:S04]  /*6800*/  FFMA R25, R25, R110, R110 ;  /* 0x0000006e19197223 */ /* 0x000fc8000000006e */
[----:B------:R-:W1:Y:S02]  /*6810*/  @P5 MUFU.EX2 R24, R25 ;  /* 0x0000001900185308 */ /* 0x000e640000000800 */
[----:B-1----:R-:W-:-:S05]  /*6820*/  @P5 FADD R24, -R24, 1 ;  /* 0x3f80000018185421 */ /* 0x002fca0000000100 */
[----:B------:R-:W-:Y:S01]  /*6830*/  @P5 LOP3.LUT R25, R24, 0x80000000, R101, 0xb8, !PT ;  /* 0x8000000018195812 */ /* 0x000fe200078eb865 */
[----:B------:R-:W-:Y:S01]  /*6840*/  FMUL R24, R27, 0.5 ;  /* 0x3f0000001b187820 */ /* 0x000fe20000400000 */
[----:B------:R-:W-:-:S03]  /*6850*/  FMUL R27, R28, 0.5 ;  /* 0x3f0000001c1b7820 */ /* 0x000fc60000400000 */
[----:B------:R-:W-:Y:S01]  /*6860*/  FMUL R24, R5, R24 ;  /* 0x0000001805187220 */ /* 0x000fe20000400000 */
[----:B------:R-:W-:Y:S01]  /*6870*/  FMUL R27, R6, R27 ;  /* 0x0000001b061b7220 */ /* 0x000fe20000400000 */
[----:B------:R-:W-:Y:S01]  /*6880*/  FMUL R6, R33, 0.5 ;  /* 0x3f00000021067820 */ /* 0x000fe20000400000 */
[----:B------:R-:W-:Y:S01]  /*6890*/  FMUL R5, R30, 0.5 ;  /* 0x3f0000001e057820 */ /* 0x000fe20000400000 */
[----:B------:R-:W-:Y:S02]  /*68a0*/  FADD R25, R25, 1 ;  /* 0x3f80000019197421 */ /* 0x000fe40000000000 */
[----:B------:R-:W-:Y:S01]  /*68b0*/  FMUL R29, R11, R6 ;  /* 0x000000060b1d7220 */ /* 0x000fe20000400000 */
[----:B------:R-:W-:Y:S01]  /*68c0*/  FMUL R6, R37, 0.5 ;  /* 0x3f00000025067820 */ /* 0x000fe20000400000 */
[----:B------:R-:W-:Y:S01]  /*68d0*/  FMUL R8, R8, R5 ;  /* 0x0000000508087220 */ /* 0x000fe20000400000 */
[----:B------:R-:W-:Y:S01]  /*68e0*/  FMUL R5, R97, 0.5 ;  /* 0x3f00000061057820 */ /* 0x000fe20000400000 */
[----:B------:R-:W-:Y:S01]  /*68f0*/  FMUL R4, R25, R4 ;  /* 0x0000000419047220 */ /* 0x000fe20000400000 */
[----:B------:R-:W-:Y:S01]  /*6900*/  FMUL R71, R71, R6 ;  /* 0x0000000647477220 */ /* 0x000fe20000400000 */
[----:B------:R-:W-:Y:S01]  /*6910*/  FMUL R6, R95, 0.5 ;  /* 0x3f0000005f067820 */ /* 0x000fe20000400000 */
[----:B------:R-:W-:Y:S01]  /*6920*/  FMUL R112, R112, R5 ;  /* 0x0000000570707220 */ /* 0x000fe20000400000 */
[----:B------:R-:W-:Y:S01]  /*6930*/  FMUL R11, R116, R7 ;  /* 0x00000007740b7220 */ /* 0x000fe20000400000 */
[----:B------:R-:W-:Y:S01]  /*6940*/  F2FP.BF16.F32.PACK_AB R7, R9, R8 ;  /* 0x000000080907723e */ /* 0x000fe200000010ff */
[----:B------:R-:W-:Y:S01]  /*6950*/  FMUL R69, R69, R6 ;  /* 0x0000000645457220 */ /* 0x000fe20000400000 */
[----:B------:R-:W-:-:S02]  /*6960*/  F2FP.BF16.F32.PACK_AB R5, R24, R39 ;  /* 0x000000271805723e */ /* 0x000fc400000010ff */
[----:B------:R-:W-:Y:S02]  /*6970*/  F2FP.BF16.F32.PACK_AB R6, R26, R27 ;  /* 0x0000001b1a06723e */ /* 0x000fe400000010ff */
[----:B------:R-:W-:Y:S02]  /*6980*/  F2FP.BF16.F32.PACK_AB R8, R29, R10 ;  /* 0x0000000a1d08723e */ /* 0x000fe400000010ff */
[----:B------:R-:W-:Y:S02]  /*6990*/  F2FP.BF16.F32.PACK_AB R4, R69, R4 ;  /* 0x000000044504723e */ /* 0x000fe400000010ff */
[----:B------:R-:W-:Y:S02]  /*69a0*/  F2FP.BF16.F32.PACK_AB R9, R63, R34 ;  /* 0x000000223f09723e */ /* 0x000fe400000010ff */
[----:B------:R-:W-:Y:S01]  /*69b0*/  F2FP.BF16.F32.PACK_AB R10, R71, R36 ;  /* 0x00000024470a723e */ /* 0x000fe200000010ff */
[----:B------:R1:W-:Y:S01]  /*69c0*/  STSM.16.M88.4 [R59+0x2200], R4 ;  /* 0x002200043b007844 */ /* 0x0003e20000000200 */
[----:B------:R-:W-:-:S02]  /*69d0*/  F2FP.BF16.F32.PACK_AB R11, R11, R112 ;  /* 0x000000700b0b723e */ /* 0x000fc400000010ff */
[----:B------:R-:W-:-:S05]  /*69e0*/  IADD3 R24, R70, 0x2200, R59 ;  /* 0x0000220046187810 */ /* 0x000fca0007ffe03b */
        /* <DEDUP_REMOVED lines=11> */
[----:B------:R-:W-:Y:S02]  /*6aa0*/  UIADD3 UR4, UR51, 0x2200, URZ ;  /* 0x0000220033047890 */ /* 0x000fe4000fffe03f */
[----:B------:R-:W-:Y:S01]  /*6ab0*/  UIADD3.X UR9, URZ, UR53, URZ, UP0, !UPT ;  /* 0x000000353f097290 */ /* 0x000fe200087fe43f */
[----:B------:R-:W-:Y:S01]  /*6ac0*/  UMOV UR5, UR45 ;  /* 0x0000002d00057c82 */ /* 0x000fe20008000000 */
[----:B------:R-:W-:-:S07]  /*6ad0*/  UMOV UR7, UR47 ;  /* 0x0000002f00077c82 */ /* 0x000fce0008000000 */
[----:B------:R2:W-:Y:S01]  /*6ae0*/  UTMASTG.3D [UR4], [UR8] ;  /* 0x00000004080073b5 */ /* 0x0005e20008010000 */
[----:B------:R0:W-:Y:S01]  /*6af0*/  UTMACMDFLUSH ;  /* 0x00000000000079b7 */ /* 0x0001e20000000000 */
[----:B--2---:R-:W-:-:S04]  /*6b00*/  DEPBAR.LE SB0, 0x1 ;  /* 0x000080400000791a */ /* 0x004fc80000000000 */
.L_x_64:
[----:B------:R-:W-:Y:S05]  /*6b10*/  BSYNC B0 ;  /* 0x0000000000007941 */ /* 0x000fea0003800000 */
.L_x_63:
[----:B------:R-:W-:Y:S06]  /*6b20*/  BAR.SYNC.DEFER_BLOCKING 0x1, 0x100 ;  /* 0x0044000000007b1d */ /* 0x000fec0000010000 */
[----:B------:R-:W-:Y:S04]  /*6b30*/  BSSY B0, `(.L_x_65) ;  /* 0x0000009000007945 */ /* 0x000fe80003800000 */
[----:B------:R-:W-:Y:S05]  /*6b40*/  @P0 BRA `(.L_x_66) ;  /* 0x00000000001c0947 */ /* 0x000fea0003800000 */
[----:B------:R-:W-:-:S13]  /*6b50*/  ISETP.NE.AND P5, PT, R115, 0x3, PT ;  /* 0x000000037300780c */ /* 0x000fda0003fa5270 */
[----:B------:R-:W-:Y:S05]  /*6b60*/  @!P5 BRA `(.L_x_67) ;  /* 0x000000000004d947 */ /* 0x000fea0003800000 */
[----:B------:R-:W-:Y:S01]  /*6b70*/  BPT.TRAP 0x1 ;  /* 0x000000040000795c */ /* 0x000fe20000300000 */
.L_x_67:
[----:B------:R-:W-:-:S04]  /*6b80*/  ULEA UR4, UR42, UR51, 0x3 ;  /* 0x000000332a047291 */ /* 0x000fc8000f8e183f */
[----:B------:R-:W-:-:S04]  /*6b90*/  UIADD3 UR4, UR4, 0x60, URZ ;  /* 0x0000006004047890 */ /* 0x000fc8000fffe03f */
[----:B------:R-:W-:-:S09]  /*6ba0*/  UPRMT UR4, UR50, 0x654, UR4 ;  /* 0x0000065432047896 */ /* 0x000fd20008000004 */
[----:B------:R-:W-:Y:S03]  /*6bb0*/  SYNCS.ARRIVE.TRANS64.RED.A1T0 RZ, [UR4], RZ ;  /* 0x000000ffffff79a7 */ /* 0x000fe60008100404 */
.L_x_66:
[----:B------:R-:W-:Y:S05]  /*6bc0*/  BSYNC B0 ;  /* 0x0000000000007941 */ /* 0x000fea0003800000 */
.L_x_65:
[----:B------:R-:W-:Y:S01]  /*6bd0*/  UIADD3 UR42, UR42, 0x1, URZ ;  /* 0x000000012a2a7890 */ /* 0x000fe2000fffe03f */
[----:B------:R-:W-:Y:S01]  /*6be0*/  BSSY B0, `(.L_x_68) ;  /* 0x000003a000007945 */ /* 0x000fe20003800000 */
[----:B-1----:R-:W-:Y:S02]  /*6bf0*/  IMAD.MOV.U32 R4, RZ, RZ, R92 ;  /* 0x000000ffff047224 */ /* 0x002fe400078e005c */
[----:B------:R-:W-:-:S04]  /*6c00*/  UISETP.NE.AND UP0, UPT, UR42, 0x4, UPT ;  /* 0x000000042a00788c */ /* 0x000fc8000bf05270 */
[----:B------:R-:W-:Y:S01]  /*6c10*/  USEL UR42, UR42, URZ, UP0 ;  /* 0x0000003f2a2a7287 */ /* 0x000fe20008000000 */
[----:B------:R-:W-:Y:S11]  /*6c20*/  @P0 BRA `(.L_x_69) ;  /* 0x0000000000d40947 */ /* 0x000ff60003800000 */
[----:B------:R-:W-:-:S13]  /*6c30*/  ISETP.NE.AND P5, PT, R115, 0x3, PT ;  /* 0x000000037300780c */ /* 0x000fda0003fa5270 */
[----:B------:R-:W-:Y:S05]  /*6c40*/  @!P5 BRA `(.L_x_70) ;  /* 0x000000000004d947 */ /* 0x000fea0003800000 */
[----:B------:R-:W-:Y:S01]  /*6c50*/  BPT.TRAP 0x1 ;  /* 0x000000040000795c */ /* 0x000fe20000300000 */
.L_x_70:
[C---:B------:R-:W-:Y:S01]  /*6c60*/  LEA R4, R23.reuse, UR51, 0x3 ;  /* 0x0000003317047c11 */ /* 0x040fe2000f8e18ff */
[----:B------:R-:W-:Y:S01]  /*6c70*/  BSSY B1, `(.L_x_71) ;  /* 0x0000005000017945 */ /* 0x000fe20003800000 */
[----:B------:R-:W-:Y:S02]  /*6c80*/  SHF.L.U32 R5, R92, 0x1f, RZ ;  /* 0x0000001f5c057819 */ /* 0x000fe400000006ff */
[----:B------:R-:W-:Y:S02]  /*6c90*/  IADD3 R24, R23, 0x1, RZ ;  /* 0x0000000117187810 */ /* 0x000fe40007ffe0ff */
[----:B------:R-:W1:Y:S02]  /*6ca0*/  SYNCS.PHASECHK.TRANS64.TRYWAIT P5, [R4+URZ+0x40], R5 ;  /* 0x00004005040075a7 */ /* 0x000e6400080a017f */
[----:B-1----:R-:W-:Y:S05]  /*6cb0*/  @!P5 BRA `(.L_x_72) ;  /* 0x0000007000a0d947 */ /* 0x002fea0003800000 */
.L_x_168:
[----:B------:R-:W-:Y:S05]  /*6cc0*/  BSYNC B1 ;  /* 0x0000000000017941 */ /* 0x000fea0003800000 */
.L_x_71:
[----:B------:R-:W-:-:S04]  /*6cd0*/  ISETP.NE.AND P5, PT, R24, 0x4, PT ;  /* 0x000000041800780c */ /* 0x000fc80003fa5270 */
[----:B------:R-:W-:Y:S01]  /*6ce0*/  SEL R63, RZ, 0x1, P5 ;  /* 0x00000001ff3f7807 */ /* 0x000fe20002800000 */
[----:B------:R-:W-:Y:S08]  /*6cf0*/  @P4 BRA `(.L_x_73) ;  /* 0x0000000000984947 */ /* 0x000ff00003800000 */
[----:B------:R-:W-:Y:S01]  /*6d00*/  IMAD R6, R23, 0x2000, R108 ;  /* 0x0000200017067824 */ /* 0x000fe200078e026c */
[----:B------:R-:W-:Y:S05]  /*6d10*/  WARPSYNC.ALL ;  /* 0x0000000000007948 */ /* 0x000fea0003800000 */
[C---:B-1----:R-:W-:Y:S01]  /*6d20*/  VIADD R4, R6.reuse, 0x20 ;  /* 0x0000002006047836 */ /* 0x042fe20000000000 */
[----:B------:R-:W1:Y:S01]  /*6d30*/  LDSM.16.M88.4 R8, [R6] ;  /* 0x000000000608783b */ /* 0x000e620000000200 */
[----:B------:R-:W-:-:S05]  /*6d40*/  @P3 VIADD R4, R6, 0xffffffe0 ;  /* 0xffffffe006043836 */ /* 0x000fca0000000000 */
[----:B------:R-:W2:Y:S01]  /*6d50*/  LDSM.16.M88.4 R32, [R4] ;  /* 0x000000000420783b */ /* 0x000ea20000000200 */
[----:B-1----:R-:W-:Y:S01]  /*6d60*/  IMAD.U32 R23, R9, 0x10000, RZ ;  /* 0x0001000009177824 */ /* 0x002fe200078e00ff */
[C---:B------:R-:W-:Y:S01]  /*6d70*/  SHF.L.U32 R5, R8.reuse, 0x10, RZ ;  /* 0x0000001008057819 */ /* 0x040fe200000006ff */
[----:B------:R-:W-:Y:S01]  /*6d80*/  IMAD.U32 R29, R11, 0x10000, RZ ;  /* 0x000100000b1d7824 */ /* 0x000fe200078e00ff */
[----:B------:R-:W-:Y:S01]  /*6d90*/  LOP3.LUT R7, R8, 0xffff0000, RZ, 0xc0, !PT ;  /* 0xffff000008077812 */ /* 0x000fe200078ec0ff */
[C---:B------:R-:W-:Y:S01]  /*6da0*/  IMAD.U32 R25, R10.reuse, 0x10000, RZ ;  /* 0x000100000a197824 */ /* 0x040fe200078e00ff */
[----:B------:R-:W-:Y:S01]  /*6db0*/  LOP3.LUT R9, R9, 0xffff0000, RZ, 0xc0, !PT ;  /* 0xffff000009097812 */ /* 0x000fe200078ec0ff */
[----:B--2---:R-:W-:Y:S01]  /*6dc0*/  IMAD.U32 R39, R33, 0x10000, RZ ;  /* 0x0001000021277824 */ /* 0x004fe200078e00ff */
[----:B------:R-:W-:Y:S01]  /*6dd0*/  LOP3.LUT R27, R10, 0xffff0000, RZ, 0xc0, !PT ;  /* 0xffff00000a1b7812 */ /* 0x000fe200078ec0ff */
[----:B------:R-:W-:Y:S01]  /*6de0*/  IMAD.U32 R65, R35, 0x10000, RZ ;  /* 0x0001000023417824 */ /* 0x000fe200078e00ff */
[----:B------:R-:W-:Y:S01]  /*6df0*/  LOP3.LUT R11, R11, 0xffff0000, RZ, 0xc0, !PT ;  /* 0xffff00000b0b7812 */ /* 0x000fe200078ec0ff */
[----:B------:R-:W-:Y:S01]  /*6e00*/  IMAD.U32 R57, R34, 0x10000, RZ ;  /* 0x0001000022397824 */ /* 0x000fe200078e00ff */
[----:B------:R-:W-:Y:S01]  /*6e10*/  SHF.L.U32 R31, R32, 0x10, RZ ;  /* 0x00000010201f7819 */ /* 0x000fe200000006ff */
[----:B------:R-:W-:Y:S01]  /*6e20*/  FMUL R102, R90, R5 ;  /* 0x000000055a667220 */ /* 0x000fe20000400000 */
[----:B------:R-:W-:Y:S01]  /*6e30*/  LOP3.LUT R37, R32, 0xffff0000, RZ, 0xc0, !PT ;  /* 0xffff000020257812 */ /* 0x000fe200078ec0ff */
[C---:B------:R-:W-:Y:S01]  /*6e40*/  FMUL R104, R90.reuse, R7 ;  /* 0x000000075a687220 */ /* 0x040fe20000400000 */
[----:B------:R-:W-:Y:S01]  /*6e50*/  LOP3.LUT R33, R33, 0xffff0000, RZ, 0xc0, !PT ;  /* 0xffff000021217812 */ /* 0x000fe200078ec0ff */
        /* <DEDUP_REMOVED lines=16> */
.L_x_73:
[----:B-1----:R-:W-:Y:S02]  /*6f60*/  LOP3.LUT R4, R92, R63, RZ, 0x3c, !PT ;  /* 0x0000003f5c047212 */ /* 0x002fe400078e3cff */
[----:B------:R-:W-:-:S07]  /*6f70*/  SEL R23, R24, RZ, P5 ;  /* 0x000000ff18177207 */ /* 0x000fce0002800000 */
.L_x_69:
[----:B------:R-:W-:Y:S05]  /*6f80*/  BSYNC B0 ;  /* 0x0000000000007941 */ /* 0x000fea0003800000 */
.L_x_68:
[C---:B------:R-:W-:Y:S01]  /*6f90*/  FFMA R74, R91.reuse, R74, R94 ;  /* 0x0000004a5b4a7223 */ /* 0x040fe2000000005e */
[C---:B------:R-:W-:Y:S01]  /*6fa0*/  FFMA R75, R91.reuse, R75, R98 ;  /* 0x0000004b5b4b7223 */ /* 0x040fe20000000062 */
[C---:B------:R-:W-:Y:S01]  /*6fb0*/  FFMA R76, R91.reuse, R76, R58 ;  /* 0x0000004c5b4c7223 */ /* 0x040fe2000000003a */
[----:B------:R-:W-:Y:S01]  /*6fc0*/  FFMA R77, R91, R77, R96 ;  /* 0x0000004d5b4d7223 */ /* 0x000fe20000000060 */
[----:B------:R-:W-:Y:S01]  /*6fd0*/  FMUL R10, R74, 0.70710676908493041992 ;  /* 0x3f3504f34a0a7820 */ /* 0x000fe20000400000 */
[----:B------:R-:W-:Y:S01]  /*6fe0*/  FMUL R24, R75, 0.70710676908493041992 ;  /* 0x3f3504f34b187820 */ /* 0x000fe20000400000 */
[----:B------:R-:W-:Y:S01]  /*6ff0*/  FFMA R78, R91, R78, R100 ;  /* 0x0000004e5b4e7223 */ /* 0x000fe20000000064 */
[----:B------:R-:W-:Y:S01]  /*7000*/  FMUL R25, R77, 0.70710676908493041992 ;  /* 0x3f3504f34d197820 */ /* 0x000fe20000400000 */
[C---:B------:R-:W-:Y:S01]  /*7010*/  FMUL R5, R10.reuse, R10 ;  /* 0x0000000a0a057220 */ /* 0x040fe20000400000 */
[----:B------:R-:W-:Y:S01]  /*7020*/  FSETP.GE.AND P5, PT, |R10|, 1.0029599666595458984, PT ;  /* 0x3f8060fe0a00780b */ /* 0x000fe20003fa6200 */
[----:B------:R-:W-:Y:S01]  /*7030*/  FMUL R26, R78, 0.70710676908493041992 ;  /* 0x3f3504f34e1a7820 */ /* 0x000fe20000400000 */
[C---:B------:R-:W-:Y:S01]  /*7040*/  FFMA R79, R91.reuse, R79, R60 ;  /* 0x0000004f5b4f7223 */ /* 0x040fe2000000003c */
[C---:B------:R-:W-:Y:S01]  /*7050*/  FFMA R80, R91.reuse, R80, R56 ;  /* 0x000000505b507223 */ /* 0x040fe20000000038 */
[----:B------:R-:W-:Y:S01]  /*7060*/  FSEL R5, |R10|, R5, P5 ;  /* 0x000000050a057208 */ /* 0x000fe20002800200 */
[----:B------:R-:W-:Y:S01]  /*7070*/  FFMA R81, R91, R81, R62 ;  /* 0x000000515b517223 */ /* 0x000fe2000000003e */
[----:B------:R-:W-:Y:S01]  /*7080*/  FSEL R6, R3, 8.4834944573231041431e-05, P5 ;  /* 0x38b1e96a03067808 */ /* 0x000fe20002800000 */
[----:B------:R-:W-:Y:S01]  /*7090*/  FMUL R27, R79, 0.70710676908493041992 ;  /* 0x3f3504f34f1b7820 */ /* 0x000fe20000400000 */
[----:B------:R-:W-:Y:S01]  /*70a0*/  FSEL R8, -R12, -0.00082130916416645050049, P5 ;  /* 0xba574d200c087808 */ /* 0x000fe20002800100 */
[----:B------:R-:W-:Y:S01]  /*70b0*/  FMUL R28, R80, 0.70710676908493041992 ;  /* 0x3f3504f3501c7820 */ /* 0x000fe20000400000 */
[----:B------:R-:W-:Y:S01]  /*70c0*/  FSEL R7, R13, 0.0052134888246655464172, P5 ;  /* 0x3baad5ea0d077808 */ /* 0x000fe20002800000 */
[----:B------:R-:W-:Y:S01]  /*70d0*/  FMUL R29, R81, 0.70710676908493041992 ;  /* 0x3f3504f3511d7820 */ /* 0x000fe20000400000 */
[----:B------:R-:W-:Y:S01]  /*70e0*/  FSEL R9, -R14, -0.026868773624300956726, P5 ;  /* 0xbcdc1be70e097808 */ /* 0x000fe20002800100 */
[----:B------:R-:W-:Y:S01]  /*70f0*/  FFMA R6, R5, R6, R8 ;  /* 0x0000000605067223 */ /* 0x000fe20000000008 */
[----:B------:R-:W-:Y:S01]  /*7100*/  FSEL R8, -|R10|, R10, P5 ;  /* 0x0000000a0a087208 */ /* 0x000fe20002800300 */
[C---:B------:R-:W-:Y:S01]  /*7110*/  FFMA R82, R91.reuse, R82, R64 ;  /* 0x000000525b527223 */ /* 0x040fe20000000040 */
[----:B------:R-:W-:Y:S01]  /*7120*/  FFMA R83, R91, R83, R106 ;  /* 0x000000535b537223 */ /* 0x000fe2000000006a */
[----:B------:R-:W-:Y:S01]  /*7130*/  FFMA R6, R5, R6, R7 ;  /* 0x0000000605067223 */ /* 0x000fe20000000007 */
[----:B------:R-:W-:Y:S01]  /*7140*/  FSEL R7, R15, 0.11284004896879196167, P5 ;  /* 0x3de718af0f077808 */ /* 0x000fe20002800000 */
[----:B------:R-:W-:Y:S01]  /*7150*/  FMUL R30, R82, 0.70710676908493041992 ;  /* 0x3f3504f3521e7820 */ /* 0x000fe20000400000 */
[----:B------:R-:W-:Y:S01]  /*7160*/  FMUL R31, R83, 0.70710676908493041992 ;  /* 0x3f3504f3531f7820 */ /* 0x000fe20000400000 */
[----:B------:R-:W-:Y:S01]  /*7170*/  FFMA R6, R5, R6, R9 ;  /* 0x0000000605067223 */ /* 0x000fe20000000009 */
[----:B------:R-:W-:Y:S01]  /*7180*/  FSEL R9, R20, -0.37612664699554443359, P5 ;  /* 0xbec093ac14097808 */ /* 0x000fe20002800000 */
[C---:B------:R-:W-:Y:S01]  /*7190*/  FFMA R84, R91.reuse, R84, R57 ;  /* 0x000000545b547223 */ /* 0x040fe20000000039 */
[----:B------:R-:W-:Y:S01]  /*71a0*/  FFMA R85, R91, R85, R66 ;  /* 0x000000555b557223 */ /* 0x000fe20000000042 */
[----:B------:R-:W-:Y:S01]  /*71b0*/  FFMA R6, R5, R6, R7 ;  /* 0x0000000605067223 */ /* 0x000fe20000000007 */
[----:B------:R-:W-:Y:S01]  /*71c0*/  FSEL R7, R21, 0.12837915122509002686, P5 ;  /* 0x3e0375d315077808 */ /* 0x000fe20002800000 */
[----:B------:R-:W-:Y:S01]  /*71d0*/  FMUL R32, R84, 0.70710676908493041992 ;  /* 0x3f3504f354207820 */ /* 0x000fe20000400000 */
[----:B------:R-:W-:Y:S01]  /*71e0*/  FMUL R36, R85, 0.70710676908493041992 ;  /* 0x3f3504f355247820 */ /* 0x000fe20000400000 */
[----:B------:R-:W-:Y:S01]  /*71f0*/  FFMA R6, R5, R6, R9 ;  /* 0x0000000605067223 */ /* 0x000fe20000000009 */
[C---:B------:R-:W-:Y:S01]  /*7200*/  FFMA R86, R91.reuse, R86, R65 ;  /* 0x000000565b567223 */ /* 0x040fe20000000041 */
[C---:B------:R-:W-:Y:S01]  /*7210*/  FFMA R87, R91.reuse, R87, R68 ;  /* 0x000000575b577223 */ /* 0x040fe20000000044 */
[----:B------:R-:W-:Y:S01]  /*7220*/  FFMA R73, R91, R73, R104 ;  /* 0x000000495b497223 */ /* 0x000fe20000000068 */
[----:B------:R-:W-:Y:S01]  /*7230*/  FFMA R5, R5, R6, R7 ;  /* 0x0000000605057223 */ /* 0x000fe20000000007 */
[----:B------:R-:W-:Y:S01]  /*7240*/  FMUL R7, R24, R24 ;  /* 0x0000001818077220 */ /* 0x000fe20000400000 */
[----:B------:R-:W-:Y:S01]  /*7250*/  FMUL R38, R87, 0.70710676908493041992 ;  /* 0x3f3504f357267820 */ /* 0x000fe20000400000 */
[----:B------:R-:W-:Y:S01]  /*7260*/  FMUL R110, R73, 0.70710676908493041992 ;  /* 0x3f3504f3496e7820 */ /* 0x000fe20000400000 */
[----:B------:R-:W-:Y:S01]  /*7270*/  FFMA R5, R5, R8, R8 ;  /* 0x0000000805057223 */ /* 0x000fe20000000008 */
[----:B------:R-:W-:Y:S01]  /*7280*/  FFMA R72, R91, R72, R102 ;  /* 0x000000485b487223 */ /* 0x000fe20000000066 */
[----:B------:R-:W-:Y:S01]  /*7290*/  FMUL R74, R74, 0.5 ;  /* 0x3f0000004a4a7820 */ /* 0x000fe20000400000 */
[----:B------:R-:W-:Y:S01]  /*72a0*/  FMUL R75, R75, 0.5 ;  /* 0x3f0000004b4b7820 */ /* 0x000fe20000400000 */
[----:B------:R-:W1:Y:S01]  /*72b0*/  @P5 MUFU.EX2 R6, R5 ;  /* 0x0000000500065308 */ /* 0x000e620000000800 */
[----:B------:R-:W-:Y:S01]  /*72c0*/  FMUL R78, R78, 0.5 ;  /* 0x3f0000004e4e7820 */ /* 0x000fe20000400000 */
[----:B------:R-:W-:Y:S01]  /*72d0*/  FMUL R77, R77, 0.5 ;  /* 0x3f0000004d4d7820 */ /* 0x000fe20000400000 */
[----:B------:R-:W-:Y:S01]  /*72e0*/  FMUL R79, R79, 0.5 ;  /* 0x3f0000004f4f7820 */ /* 0x000fe20000400000 */
[----:B------:R-:W-:Y:S01]  /*72f0*/  FMUL R82, R82, 0.5 ;  /* 0x3f00000052527820 */ /* 0x000fe20000400000 */
[----:B------:R-:W-:Y:S01]  /*7300*/  FMUL R83, R83, 0.5 ;  /* 0x3f00000053537820 */ /* 0x000fe20000400000 */
[----:B------:R-:W-:Y:S01]  /*7310*/  FMUL R80, R80, 0.5 ;  /* 0x3f00000050507820 */ /* 0x000fe20000400000 */
[----:B------:R-:W-:Y:S01]  /*7320*/  FMUL R81, R81, 0.5 ;  /* 0x3f00000051517820 */ /* 0x000fe20000400000 */
[----:B------:R-:W-:Y:S01]  /*7330*/  FMUL R84, R84, 0.5 ;  /* 0x3f00000054547820 */ /* 0x000fe20000400000 */
[----:B------:R-:W-:Y:S05]  /*7340*/  WARPSYNC.ALL ;  /* 0x0000000000007948 */ /* 0x000fea0003800000 */
[----:B------:R-:W-:Y:S01]  /*7350*/  BSSY B0, `(.L_x_74) ;  /* 0x0000182000007945 */ /* 0x000fe20003800000 */
[----:B-1----:R-:W-:-:S05]  /*7360*/  @P5 FADD R6, -R6, 1 ;  /* 0x3f80000006065421 */ /* 0x002fca0000000100 */
[----:B------:R-:W-:Y:S02]  /*7370*/  @P5 LOP3.LUT R5, R6, 0x80000000, R10, 0xb8, !PT ;  /* 0x8000000006055812 */ /* 0x000fe400078eb80a */
[----:B------:R-:W-:-:S03]  /*7380*/  FSETP.GE.AND P5, PT, |R24|, 1.0029599666595458984, PT ;  /* 0x3f8060fe1800780b */ /* 0x000fc60003fa6200 */
[----:B------:R-:W-:Y:S01]  /*7390*/  FADD R5, R5, 1 ;  /* 0x3f80000005057421 */ /* 0x000fe20000000000 */
[----:B------:R-:W-:Y:S02]  /*73a0*/  FSEL R7, |R24|, R7, P5 ;  /* 0x0000000718077208 */ /* 0x000fe40002800200 */
[----:B------:R-:W-:Y:S01]  /*73b0*/  FSEL R6, R3, 8.4834944573231041431e-05, P5 ;  /* 0x38b1e96a03067808 */ /* 0x000fe20002800000 */
[----:B------:R-:W-:Y:S01]  /*73c0*/  FMUL R74, R5, R74 ;  /* 0x0000004a054a7220 */ /* 0x000fe20000400000 */
[----:B------:R-:W-:Y:S01]  /*73d0*/  FSEL R8, -R12, -0.00082130916416645050049, P5 ;  /* 0xba574d200c087808 */ /* 0x000fe20002800100 */
[----:B------:R-:W-:Y:S01]  /*73e0*/  FMUL R5, R85, 0.5 ;  /* 0x3f00000055057820 */ /* 0x000fe20000400000 */
        /* <DEDUP_REMOVED lines=13> */
[C---:B------:R-:W-:Y:S01]  /*74c0*/  FMUL R11, R76.reuse, 0.70710676908493041992 ;  /* 0x3f3504f34c0b7820 */ /* 0x040fe20000400000 */
[----:B------:R-:W-:Y:S02]  /*74d0*/  FMUL R76, R76, 0.5 ;  /* 0x3f0000004c4c7820 */ /* 0x000fe40000400000 */
[----:B------:R-:W1:Y:S01]  /*74e0*/  @P5 MUFU.EX2 R7, R6 ;  /* 0x0000000600075308 */ /* 0x000e620000000800 */
[----:B------:R-:W-:Y:S01]  /*74f0*/  FMUL R8, R11, R11 ;  /* 0x0000000b0b087220 */ /* 0x000fe20000400000 */
        /* <DEDUP_REMOVED lines=106> */
[----:B------:R-:W-:-:S02]  /*7ba0*/  FSEL R26, -|R28|, R28, P5 ;  /* 0x0000001c1c1a7208 */ /* 0x000fc40002800300 */
[----:B------:R-:W-:Y:S01]  /*7bb0*/  F2FP.BF16.F32.PACK_AB R10, R77, R76 ;  /* 0x0000004c4d0a723e */ /* 0x000fe200000010ff */
        /* <DEDUP_REMOVED lines=93> */
[----:B------:R-:W-:-:S03]  /*8190*/  F2FP.BF16.F32.PACK_AB R25, R26, R25 ;  /* 0x000000191a19723e */ /* 0x000fc600000010ff */
        /* <DEDUP_REMOVED lines=15> */
[----:B------:R-:W-:Y:S02]  /*8290*/  FMUL R32, R86, 0.70710676908493041992 ;  /* 0x3f3504f356207820 */ /* 0x000fe40000400000 */
[----:B------:R-:W-:Y:S01]  /*82a0*/  FADD R33, R33, 1 ;  /* 0x3f80000021217421 */ /* 0x000fe20000000000 */
[----:B------:R-:W-:Y:S02]  /*82b0*/  FSEL R27, |R36|, R27, P5 ;  /* 0x0000001b241b7208 */ /* 0x000fe40002800200 */
[----:B------:R-:W-:Y:S01]  /*82c0*/  FSEL R28, R3, 8.4834944573231041431e-05, P5 ;  /* 0x38b1e96a031c7808 */ /* 0x000fe20002800000 */
[----:B------:R-:W-:Y:S01]  /*82d0*/  FMUL R33, R33, R84 ;  /* 0x0000005421217220 */ /* 0x000fe20000400000 */
[----:B------:R-:W-:-:S02]  /*82e0*/  FSEL R30, -R12, -0.00082130916416645050049, P5 ;  /* 0xba574d200c1e7808 */ /* 0x000fc40002800100 */
        /* <DEDUP_REMOVED lines=69> */
[----:B------:R-:W-:Y:S02]  /*8740*/  FSEL R28, R3, 8.4834944573231041431e-05, P5 ;  /* 0x38b1e96a031c7808 */ /* 0x000fe40002800000 */
        /* <DEDUP_REMOVED lines=40> */
[----:B------:R-:W-:Y:S01]  /*89d0*/  FMUL R27, R36, R9 ;  /* 0x00000009241b7220 */ /* 0x000fe20000400000 */
[----:B------:R-:W-:-:S03]  /*89e0*/  F2FP.BF16.F32.PACK_AB R9, R75, R74 ;  /* 0x0000004a4b09723e */ /* 0x000fc600000010ff */
[----:B------:R-:W-:Y:S01]  /*89f0*/  FADD R28, R28, 1 ;  /* 0x3f8000001c1c7421 */ /* 0x000fe20000000000 */
[----:B------:R-:W-:-:S03]  /*8a00*/  F2FP.BF16.F32.PACK_AB R27, R27, R6 ;  /* 0x000000061b1b723e */ /* 0x000fc600000010ff */
[----:B------:R-:W-:-:S05]  /*8a10*/  FMUL R5, R28, R5 ;  /* 0x000000051c057220 */ /* 0x000fca0000400000 */
[----:B------:R-:W-:Y:S02]  /*8a20*/  F2FP.BF16.F32.PACK_AB R8, R8, R5 ;  /* 0x000000050808723e */ /* 0x000fe400000010ff */
[----:B------:R-:W-:-:S03]  /*8a30*/  IADD3 R5, R70, 0x4200, R59 ;  /* 0x0000420046057810 */ /* 0x000fc60007ffe03b */
[----:B------:R1:W-:Y:S04]  /*8a40*/  STSM.16.M88.4 [R59+0x4200], R8 ;  /* 0x004200083b007844 */ /* 0x0003e80000000200 */
        /* <DEDUP_REMOVED lines=18> */
.L_x_75:
[----:B------:R-:W-:Y:S05]  /*8b70*/  BSYNC B0 ;  /* 0x0000000000007941 */ /* 0x000fea0003800000 */
.L_x_74:
[----:B------:R-:W-:Y:S06]  /*8b80*/  BAR.SYNC.DEFER_BLOCKING 0x1, 0x100 ;  /* 0x0044000000007b1d */ /* 0x000fec0000010000 */
[----:B------:R-:W-:Y:S04]  /*8b90*/  BSSY B0, `(.L_x_76) ;  /* 0x0000009000007945 */ /* 0x000fe80003800000 */
[----:B------:R-:W-:Y:S05]  /*8ba0*/  @P0 BRA `(.L_x_77) ;  /* 0x00000000001c0947 */ /* 0x000fea0003800000 */
[----:B------:R-:W-:-:S13]  /*8bb0*/  ISETP.NE.AND P5, PT, R115, 0x3, PT ;  /* 0x000000037300780c */ /* 0x000fda0003fa5270 */
[----:B------:R-:W-:Y:S05]  /*8bc0*/  @!P5 BRA `(.L_x_78) ;  /* 0x000000000004d947 */ /* 0x000fea0003800000 */
[----:B------:R-:W-:Y:S01]  /*8bd0*/  BPT.TRAP 0x1 ;  /* 0x000000040000795c */ /* 0x000fe20000300000 */
.L_x_78:
[----:B------:R-:W-:-:S04]  /*8be0*/  ULEA UR4, UR42, UR51, 0x3 ;  /* 0x000000332a047291 */ /* 0x000fc8000f8e183f */
[----:B------:R-:W-:-:S04]  /*8bf0*/  UIADD3 UR4, UR4, 0x60, URZ ;  /* 0x0000006004047890 */ /* 0x000fc8000fffe03f */
[----:B------:R-:W-:-:S09]  /*8c00*/  UPRMT UR4, UR50, 0x654, UR4 ;  /* 0x0000065432047896 */ /* 0x000fd20008000004 */
[----:B------:R-:W-:Y:S03]  /*8c10*/  SYNCS.ARRIVE.TRANS64.RED.A1T0 RZ, [UR4], RZ ;  /* 0x000000ffffff79a7 */ /* 0x000fe60008100404 */
.L_x_77:
[----:B------:R-:W-:Y:S05]  /*8c20*/  BSYNC B0 ;  /* 0x0000000000007941 */ /* 0x000fea0003800000 */
.L_x_76:
[----:B------:R-:W-:Y:S01]  /*8c30*/  UIADD3 UR4, UR42, 0x1, URZ ;  /* 0x000000012a047890 */ /* 0x000fe2000fffe03f */
[----:B------:R-:W-:Y:S03]  /*8c40*/  BSSY B0, `(.L_x_79) ;  /* 0x0000034000007945 */ /* 0x000fe60003800000 */
[----:B------:R-:W-:-:S04]  /*8c50*/  UISETP.NE.AND UP0, UPT, UR4, 0x4, UPT ;  /* 0x000000040400788c */ /* 0x000fc8000bf05270 */
[----:B------:R-:W-:Y:S01]  /*8c60*/  USEL UR42, UR4, URZ, UP0 ;  /* 0x0000003f042a7287 */ /* 0x000fe20008000000 */
[----:B------:R-:W-:Y:S11]  /*8c70*/  @P0 BRA `(.L_x_80) ;  /* 0x0000000000c00947 */ /* 0x000ff60003800000 */
[----:B------:R-:W-:-:S13]  /*8c80*/  ISETP.NE.AND P5, PT, R115, 0x3, PT ;  /* 0x000000037300780c */ /* 0x000fda0003fa5270 */
[----:B------:R-:W-:Y:S05]  /*8c90*/  @!P5 BRA `(.L_x_81) ;  /* 0x000000000004d947 */ /* 0x000fea0003800000 */
[----:B------:R-:W-:Y:S01]  /*8ca0*/  BPT.TRAP 0x1 ;  /* 0x000000040000795c */ /* 0x000fe20000300000 */
.L_x_81:
[----:B------:R-:W-:Y:S01]  /*8cb0*/  SHF.L.U32 R4, R4, 0x1f, RZ ;  /* 0x0000001f04047819 */ /* 0x000fe200000006ff */
[----:B------:R-:W-:Y:S01]  /*8cc0*/  BSSY B1, `(.L_x_82) ;  /* 0x0000004000017945 */ /* 0x000fe20003800000 */
[----:B-1----:R-:W-:-:S04]  /*8cd0*/  LEA R5, R23, UR51, 0x3 ;  /* 0x0000003317057c11 */ /* 0x002fc8000f8e18ff */
[----:B------:R-:W1:Y:S02]  /*8ce0*/  SYNCS.PHASECHK.TRANS64.TRYWAIT P5, [R5+URZ+0x40], R4 ;  /* 0x00004004050075a7 */ /* 0x000e6400080a017f */
[----:B-1----:R-:W-:Y:S05]  /*8cf0*/  @!P5 BRA `(.L_x_83) ;  /* 0x0000005000a4d947 */ /* 0x002fea0003800000 */
.L_x_169:
[----:B------:R-:W-:Y:S05]  /*8d00*/  BSYNC B1 ;  /* 0x0000000000017941 */ /* 0x000fea0003800000 */
.L_x_82:
[----:B------:R-:W-:Y:S05]  /*8d10*/  @P4 BRA `(.L_x_80) ;  /* 0x0000000000984947 */ /* 0x000fea0003800000 */
[----:B------:R-:W-:Y:S01]  /*8d20*/  LEA R23, R23, R108, 0xd ;  /* 0x0000006c17177211 */ /* 0x000fe200078e68ff */
[----:B------:R-:W-:Y:S05]  /*8d30*/  WARPSYNC.ALL ;  /* 0x0000000000007948 */ /* 0x000fea0003800000 */
[C---:B-1----:R-:W-:Y:S01]  /*8d40*/  VIADD R4, R23.reuse, 0x20 ;  /* 0x0000002017047836 */ /* 0x042fe20000000000 */
[----:B------:R-:W1:Y:S01]  /*8d50*/  LDSM.16.M88.4 R8, [R23] ;  /* 0x000000001708783b */ /* 0x000e620000000200 */
[----:B------:R-:W-:-:S05]  /*8d60*/  @P3 VIADD R4, R23, 0xffffffe0 ;  /* 0xffffffe017043836 */ /* 0x000fca0000000000 */
[----:B------:R-:W2:Y:S01]  /*8d70*/  LDSM.16.M88.4 R32, [R4] ;  /* 0x000000000420783b */ /* 0x000ea20000000200 */
[----:B-1----:R-:W-:Y:S01]  /*8d80*/  SHF.L.U32 R25, R9, 0x10, RZ ;  /* 0x0000001009197819 */ /* 0x002fe200000006ff */
[----:B------:R-:W-:Y:S01]  /*8d90*/  IMAD.U32 R31, R11, 0x10000, RZ ;  /* 0x000100000b1f7824 */ /* 0x000fe200078e00ff */
[C---:B------:R-:W-:Y:S01]  /*8da0*/  LOP3.LUT R7, R8.reuse, 0xffff0000, RZ, 0xc0, !PT ;  /* 0xffff000008077812 */ /* 0x040fe200078ec0ff */
[----:B------:R-:W-:Y:S01]  /*8db0*/  IMAD.U32 R5, R8, 0x10000, RZ ;  /* 0x0001000008057824 */ /* 0x000fe200078e00ff */
[----:B------:R-:W-:Y:S01]  /*8dc0*/  LOP3.LUT R9, R9, 0xffff0000, RZ, 0xc0, !PT ;  /* 0xffff000009097812 */ /* 0x000fe200078ec0ff */
[C---:B------:R-:W-:Y:S01]  /*8dd0*/  IMAD.U32 R27, R10.reuse, 0x10000, RZ ;  /* 0x000100000a1b7824 */ /* 0x040fe200078e00ff */
[----:B--2---:R-:W-:Y:S01]  /*8de0*/  SHF.L.U32 R39, R33, 0x10, RZ ;  /* 0x0000001021277819 */ /* 0x004fe200000006ff */
[----:B------:R-:W-:Y:S01]  /*8df0*/  IMAD.U32 R65, R35, 0x10000, RZ ;  /* 0x0001000023417824 */ /* 0x000fe200078e00ff */
[----:B------:R-:W-:Y:S01]  /*8e00*/  LOP3.LUT R29, R10, 0xffff0000, RZ, 0xc0, !PT ;  /* 0xffff00000a1d7812 */ /* 0x000fe200078ec0ff */
[----:B------:R-:W-:Y:S01]  /*8e10*/  IMAD.U32 R23, R32, 0x10000, RZ ;  /* 0x0001000020177824 */ /* 0x000fe200078e00ff */
[----:B------:R-:W-:Y:S01]  /*8e20*/  LOP3.LUT R11, R11, 0xffff0000, RZ, 0xc0, !PT ;  /* 0xffff00000b0b7812 */ /* 0x000fe200078ec0ff */
[----:B------:R-:W-:Y:S01]  /*8e30*/  IMAD.U32 R57, R34, 0x10000, RZ ;  /* 0x0001000022397824 */ /* 0x000fe200078e00ff */
        /* <DEDUP_REMOVED lines=20> */
.L_x_80:
[----:B------:R-:W-:Y:S05]  /*8f80*/  BSYNC B0 ;  /* 0x0000000000007941 */ /* 0x000fea0003800000 */
.L_x_79:
[C---:B------:R-:W-:Y:S01]  /*8f90*/  FFMA R40, R91.reuse, R40, R102 ;  /* 0x000000285b287223 */ /* 0x040fe20000000066 */
[C---:B------:R-:W-:Y:S01]  /*8fa0*/  FFMA R41, R91.reuse, R41, R104 ;  /* 0x000000295b297223 */ /* 0x040fe20000000068 */
[C---:B------:R-:W-:Y:S01]  /*8fb0*/  FFMA R42, R91.reuse, R42, R94 ;  /* 0x0000002a5b2a7223 */ /* 0x040fe2000000005e */
[----:B------:R-:W-:Y:S01]  /*8fc0*/  FFMA R43, R91, R43, R98 ;  /* 0x0000002b5b2b7223 */ /* 0x000fe20000000062 */
[----:B-1----:R-:W-:Y:S01]  /*8fd0*/  FMUL R9, R40, 0.70710676908493041992 ;  /* 0x3f3504f328097820 */ /* 0x002fe20000400000 */
[----:B------:R-:W-:Y:S01]  /*8fe0*/  FMUL R23, R41, 0.70710676908493041992 ;  /* 0x3f3504f329177820 */ /* 0x000fe20000400000 */
[----:B------:R-:W-:Y:S01]  /*8ff0*/  FMUL R34, R42, 0.70710676908493041992 ;  /* 0x3f3504f32a227820 */ /* 0x000fe20000400000 */
[----:B------:R-:W-:Y:S01]  /*9000*/  FMUL R25, R43, 0.70710676908493041992 ;  /* 0x3f3504f32b197820 */ /* 0x000fe20000400000 */
[C---:B------:R-:W-:Y:S01]  /*9010*/  FMUL R4, R9.reuse, R9 ;  /* 0x0000000909047220 */ /* 0x040fe20000400000 */
[----:B------:R-:W-:Y:S01]  /*9020*/  FSETP.GE.AND P3, PT, |R9|, 1.0029599666595458984, PT ;  /* 0x3f8060fe0900780b */ /* 0x000fe20003f66200 */
[C---:B------:R-:W-:Y:S01]  /*9030*/  FFMA R44, R91.reuse, R44, R58 ;  /* 0x0000002c5b2c7223 */ /* 0x040fe2000000003a */
[----:B------:R-:W-:Y:S01]  /*9040*/  FSETP.GE.AND P4, PT, |R34|, 1.0029599666595458984, PT ;  /* 0x3f8060fe2200780b */ /* 0x000fe20003f86200 */
[----:B------:R-:W-:Y:S01]  /*9050*/  FFMA R45, R91, R45, R96 ;  /* 0x0000002d5b2d7223 */ /* 0x000fe20000000060 */
[----:B------:R-:W-:Y:S01]  /*9060*/  FSEL R4, |R9|, R4, P3 ;  /* 0x0000000409047208 */ /* 0x000fe20001800200 */
[----:B------:R-:W-:Y:S01]  /*9070*/  FFMA R46, R91, R46, R100 ;  /* 0x0000002e5b2e7223 */ /* 0x000fe20000000064 */
[----:B------:R-:W-:Y:S01]  /*9080*/  FSEL R5, R3, 8.4834944573231041431e-05, P3 ;  /* 0x38b1e96a03057808 */ /* 0x000fe20001800000 */
[----:B------:R-:W-:Y:S01]  /*9090*/  FFMA R47, R91, R47, R60 ;  /* 0x0000002f5b2f7223 */ /* 0x000fe2000000003c */
[----:B------:R-:W-:Y:S01]  /*90a0*/  FSEL R7, -R12, -0.00082130916416645050049, P3 ;  /* 0xba574d200c077808 */ /* 0x000fe20001800100 */
[----:B------:R-:W-:Y:S01]  /*90b0*/  FMUL R35, R46, 0.70710676908493041992 ;  /* 0x3f3504f32e237820 */ /* 0x000fe20000400000 */
[----:B------:R-:W-:Y:S01]  /*90c0*/  FSEL R6, R13, 0.0052134888246655464172, P3 ;  /* 0x3baad5ea0d067808 */ /* 0x000fe20001800000 */
[----:B------:R-:W-:Y:S01]  /*90d0*/  FFMA R48, R91, R48, R56 ;  /* 0x000000305b307223 */ /* 0x000fe20000000038 */
[----:B------:R-:W-:Y:S01]  /*90e0*/  FSEL R8, -R14, -0.026868773624300956726, P3 ;  /* 0xbcdc1be70e087808 */ /* 0x000fe20001800100 */
[C---:B------:R-:W-:Y:S01]  /*90f0*/  FFMA R5, R4.reuse, R5, R7 ;  /* 0x0000000504057223 */ /* 0x040fe20000000007 */
[----:B------:R-:W-:Y:S01]  /*9100*/  FSEL R7, -|R9|, R9, P3 ;  /* 0x0000000909077208 */ /* 0x000fe20001800300 */
[----:B------:R-:W-:Y:S01]  /*9110*/  FMUL R56, R47, 0.70710676908493041992 ;  /* 0x3f3504f32f387820 */ /* 0x000fe20000400000 */
[----:B------:R-:W-:Y:S01]  /*9120*/  FSEL R10, R3, 8.4834944573231041431e-05, P4 ;  /* 0x38b1e96a030a7808 */ /* 0x000fe20002000000 */
[----:B------:R-:W-:Y:S01]  /*9130*/  FFMA R5, R4, R5, R6 ;  /* 0x0000000504057223 */ /* 0x000fe20000000006 */
[----:B------:R-:W-:Y:S01]  /*9140*/  FSEL R6, R15, 0.11284004896879196167, P3 ;  /* 0x3de718af0f067808 */ /* 0x000fe20001800000 */
[----:B------:R-:W-:Y:S01]  /*9150*/  FFMA R49, R91, R49, R62 ;  /* 0x000000315b317223 */ /* 0x000fe2000000003e */
[----:B------:R-:W-:Y:S01]  /*9160*/  FSEL R24, -R12, -0.00082130916416645050049, P4 ;  /* 0xba574d200c187808 */ /* 0x000fe20002000100 */
[----:B------:R-:W-:Y:S01]  /*9170*/  FFMA R5, R4, R5, R8 ;  /* 0x0000000504057223 */ /* 0x000fe20000000008 */
[----:B------:R-:W-:Y:S01]  /*9180*/  FSEL R8, R20, -0.37612664699554443359, P3 ;  /* 0xbec093ac14087808 */ /* 0x000fe20001800000 */
[----:B------:R-:W-:Y:S01]  /*9190*/  FMUL R58, R49, 0.70710676908493041992 ;  /* 0x3f3504f3313a7820 */ /* 0x000fe20000400000 */
[----:B------:R-:W-:Y:S01]  /*91a0*/  FSETP.GE.AND P5, PT, |R25|, 1.0029599666595458984, PT ;  /* 0x3f8060fe1900780b */ /* 0x000fe20003fa6200 */
[C---:B------:R-:W-:Y:S01]  /*91b0*/  FFMA R5, R4.reuse, R5, R6 ;  /* 0x0000000504057223 */ /* 0x040fe20000000006 */
[----:B------:R-:W-:Y:S01]  /*91c0*/  FSEL R6, R21, 0.12837915122509002686, P3 ;  /* 0x3e0375d315067808 */ /* 0x000fe20001800000 */
[----:B------:R-:W-:Y:S01]  /*91d0*/  FFMA R64, R91, R50, R64 ;  /* 0x000000325b407223 */ /* 0x000fe20000000040 */
[----:B------:R-:W-:Y:S01]  /*91e0*/  FSEL R28, R3, 8.4834944573231041431e-05, P5 ;  /* 0x38b1e96a031c7808 */ /* 0x000fe20002800000 */
[----:B------:R-:W-:Y:S01]  /*91f0*/  FFMA R5, R4, R5, R8 ;  /* 0x0000000504057223 */ /* 0x000fe20000000008 */
[----:B------:R-:W-:Y:S01]  /*9200*/  FSEL R30, -R12, -0.00082130916416645050049, P5 ;  /* 0xba574d200c1e7808 */ /* 0x000fe20002800100 */
[----:B------:R-:W-:Y:S01]  /*9210*/  FFMA R51, R91, R51, R106 ;  /* 0x000000335b337223 */ /* 0x000fe2000000006a */
[C---:B------:R-:W-:Y:S01]  /*9220*/  FSEL R26, R13.reuse, 0.0052134888246655464172, P4 ;  /* 0x3baad5ea0d1a7808 */ /* 0x040fe20002000000 */
[----:B------:R-:W-:Y:S01]  /*9230*/  FFMA R4, R4, R5, R6 ;  /* 0x0000000504047223 */ /* 0x000fe20000000006 */
[----:B------:R-:W-:Y:S01]  /*9240*/  FSEL R32, R13, 0.0052134888246655464172, P5 ;  /* 0x3baad5ea0d207808 */ /* 0x000fe20002800000 */
[----:B------:R-:W-:Y:S01]  /*9250*/  FFMA R52, R91, R52, R57 ;  /* 0x000000345b347223 */ /* 0x000fe20000000039 */
[----:B------:R-:W-:Y:S01]  /*9260*/  FSEL R11, R21, 0.12837915122509002686, P5 ;  /* 0x3e0375d3150b7808 */ /* 0x000fe20002800000 */
[----:B------:R-:W-:Y:S01]  /*9270*/  FFMA R4, R4, R7, R7 ;  /* 0x0000000704047223 */ /* 0x000fe20000000007 */
[C---:B------:R-:W-:Y:S01]  /*9280*/  FMUL R7, R34.reuse, R34 ;  /* 0x0000002222077220 */ /* 0x040fe20000400000 */
[C---:B------:R-:W-:Y:S01]  /*9290*/  FFMA R53, R91.reuse, R53, R66 ;  /* 0x000000355b357223 */ /* 0x040fe20000000042 */
[C---:B------:R-:W-:Y:S01]  /*92a0*/  FFMA R54, R91.reuse, R54, R65 ;  /* 0x000000365b367223 */ /* 0x040fe20000000041 */
[----:B------:R-:W1:Y:S01]  /*92b0*/  @P3 MUFU.EX2 R5, R4 ;  /* 0x0000000400053308 */ /* 0x000e620000000800 */
[----:B------:R-:W-:Y:S01]  /*92c0*/  FFMA R55, R91, R55, R68 ;  /* 0x000000375b377223 */ /* 0x000fe20000000044 */
[----:B------:R-:W-:Y:S01]  /*92d0*/  FSEL R7, |R34|, R7, P4 ;  /* 0x0000000722077208 */ /* 0x000fe20002000200 */
[----:B------:R-:W-:Y:S01]  /*92e0*/  FMUL R49, R49, 0.5 ;  /* 0x3f00000031317820 */ /* 0x000fe20000400000 */
[----:B------:R-:W-:Y:S01]  /*92f0*/  IADD3 R70, R70, 0x6200, R59 ;  /* 0x0000620046467810 */ /* 0x000fe20007ffe03b */
[----:B------:R-:W-:Y:S01]  /*9300*/  FMUL R37, R55, 0.70710676908493041992 ;  /* 0x3f3504f337257820 */ /* 0x000fe20000400000 */
[----:B------:R-:W-:Y:S05]  /*9310*/  WARPSYNC.ALL ;  /* 0x0000000000007948 */ /* 0x000fea0003800000 */
[C---:B------:R-:W-:Y:S01]  /*9320*/  FFMA R24, R7.reuse, R10, R24 ;  /* 0x0000000a07187223 */ /* 0x040fe20000000018 */
[----:B------:R-:W-:Y:S03]  /*9330*/  BSSY B0, `(.L_x_84) ;  /* 0x0000184000007945 */ /* 0x000fe60003800000 */
[----:B------:R-:W-:Y:S01]  /*9340*/  FFMA R24, R7, R24, R26 ;  /* 0x0000001807187223 */ /* 0x000fe2000000001a */
[----:B------:R-:W-:Y:S01]  /*9350*/  FSEL R26, -R14, -0.026868773624300956726, P4 ;  /* 0xbcdc1be70e1a7808 */ /* 0x000fe20002000100 */
[----:B-1----:R-:W-:-:S04]  /*9360*/  @P3 FADD R5, -R5, 1 ;  /* 0x3f80000005053421 */ /* 0x002fc80000000100 */
[----:B------:R-:W-:Y:S01]  /*9370*/  FFMA R24, R7, R24, R26 ;  /* 0x0000001807187223 */ /* 0x000fe2000000001a */
[----:B------:R-:W-:Y:S01]  /*9380*/  @P3 LOP3.LUT R4, R5, 0x80000000, R9, 0xb8, !PT ;  /* 0x8000000005043812 */ /* 0x000fe200078eb809 */
[C---:B------:R-:W-:Y:S01]  /*9390*/  FMUL R5, R23.reuse, R23 ;  /* 0x0000001717057220 */ /* 0x040fe20000400000 */
[----:B------:R-:W-:Y:S01]  /*93a0*/  FSETP.GE.AND P3, PT, |R23|, 1.0029599666595458984, PT ;  /* 0x3f8060fe1700780b */ /* 0x000fe20003f66200 */
[----:B------:R-:W-:Y:S01]  /*93b0*/  FMUL R9, R25, R25 ;  /* 0x0000001919097220 */ /* 0x000fe20000400000 */
[----:B------:R-:W-:Y:S01]  /*93c0*/  FSEL R26, R20, -0.37612664699554443359, P4 ;  /* 0xbec093ac141a7808 */ /* 0x000fe20002000000 */
[----:B------:R-:W-:Y:S01]  /*93d0*/  FADD R4, R4, 1 ;  /* 0x3f80000004047421 */ /* 0x000fe20000000000 */
[----:B------:R-:W-:Y:S02]  /*93e0*/  FSEL R5, |R23|, R5, P3 ;  /* 0x0000000517057208 */ /* 0x000fe40001800200 */
[----:B------:R-:W-:Y:S02]  /*93f0*/  FSEL R6, R3, 8.4834944573231041431e-05, P3 ;  /* 0x38b1e96a03067808 */ /* 0x000fe40001800000 */
[----:B------:R-:W-:-:S02]  /*9400*/  FSEL R8, -R12, -0.00082130916416645050049, P3 ;  /* 0xba574d200c087808 */ /* 0x000fc40001800100 */
[----:B------:R-:W-:Y:S02]  /*9410*/  FSEL R9, |R25|, R9, P5 ;  /* 0x0000000919097208 */ /* 0x000fe40002800200 */
[C---:B------:R-:W-:Y:S01]  /*9420*/  FSEL R10, -R14.reuse, -0.026868773624300956726, P3 ;  /* 0xbcdc1be70e0a7808 */ /* 0x040fe20001800100 */
[----:B------:R-:W-:Y:S01]  /*9430*/  FFMA R6, R5, R6, R8 ;  /* 0x0000000605067223 */ /* 0x000fe20000000008 */
[----:B------:R-:W-:Y:S01]  /*9440*/  FSEL R8, R13, 0.0052134888246655464172, P3 ;  /* 0x3baad5ea0d087808 */ /* 0x000fe20001800000 */
[----:B------:R-:W-:Y:S01]  /*9450*/  FFMA R28, R9, R28, R30 ;  /* 0x0000001c091c7223 */ /* 0x000fe2000000001e */
[----:B------:R-:W-:-:S03]  /*9460*/  FSEL R30, -R14, -0.026868773624300956726, P5 ;  /* 0xbcdc1be70e1e7808 */ /* 0x000fc60002800100 */
[----:B------:R-:W-:Y:S01]  /*9470*/  FFMA R6, R5, R6, R8 ;  /* 0x0000000605067223 */ /* 0x000fe20000000008 */
[----:B------:R-:W-:Y:S01]  /*9480*/  FSEL R8, R15, 0.11284004896879196167, P3 ;  /* 0x3de718af0f087808 */ /* 0x000fe20001800000 */
[----:B------:R-:W-:Y:S01]  /*9490*/  FFMA R32, R9, R28, R32 ;  /* 0x0000001c09207223 */ /* 0x000fe20000000020 */
[----:B------:R-:W-:Y:S01]  /*94a0*/  FSEL R28, R15, 0.11284004896879196167, P4 ;  /* 0x3de718af0f1c7808 */ /* 0x000fe20002000000 */
[----:B------:R-:W-:Y:S01]  /*94b0*/  FFMA R6, R5, R6, R10 ;  /* 0x0000000605067223 */ /* 0x000fe2000000000a */
[----:B------:R-:W-:Y:S01]  /*94c0*/  FSEL R10, R20, -0.37612664699554443359, P3 ;  /* 0xbec093ac140a7808 */ /* 0x000fe20001800000 */
[----:B------:R-:W-:Y:S02]  /*94d0*/  FFMA R30, R9, R32, R30 ;  /* 0x00000020091e7223 */ /* 0x000fe4000000001e */
[----:B------:R-:W-:Y:S01]  /*94e0*/  FFMA R6, R5, R6, R8 ;  /* 0x0000000605067223 */ /* 0x000fe20000000008 */
[----:B------:R-:W-:Y:S01]  /*94f0*/  FSEL R8, R21, 0.12837915122509002686, P3 ;  /* 0x3e0375d315087808 */ /* 0x000fe20001800000 */
[----:B------:R-:W-:Y:S01]  /*9500*/  FFMA R24, R7, R24, R28 ;  /* 0x0000001807187223 */ /* 0x000fe2000000001c */
[----:B------:R-:W-:Y:S01]  /*9510*/  FSEL R28, R15, 0.11284004896879196167, P5 ;  /* 0x3de718af0f1c7808 */ /* 0x000fe20002800000 */
[----:B------:R-:W-:Y:S01]  /*9520*/  FFMA R6, R5, R6, R10 ;  /* 0x0000000605067223 */ /* 0x000fe2000000000a */
[----:B------:R-:W-:Y:S01]  /*9530*/  FSEL R10, -|R23|, R23, P3 ;  /* 0x00000017170a7208 */ /* 0x000fe20001800300 */
[----:B------:R-:W-:-:S02]  /*9540*/  FFMA R24, R7, R24, R26 ;  /* 0x0000001807187223 */ /* 0x000fc4000000001a */
[----:B------:R-:W-:Y:S01]  /*9550*/  FFMA R5, R5, R6, R8 ;  /* 0x0000000605057223 */ /* 0x000fe20000000008 */
[----:B------:R-:W-:Y:S01]  /*9560*/  FSEL R6, R21, 0.12837915122509002686, P4 ;  /* 0x3e0375d315067808 */ /* 0x000fe20002000000 */
[----:B------:R-:W-:Y:S01]  /*9570*/  FFMA R28, R9, R30, R28 ;  /* 0x0000001e091c7223 */ /* 0x000fe2000000001c */
[----:B------:R-:W-:Y:S01]  /*9580*/  FMUL R30, R45, 0.70710676908493041992 ;  /* 0x3f3504f32d1e7820 */ /* 0x000fe20000400000 */
[----:B------:R-:W-:Y:S01]  /*9590*/  FFMA R5, R5, R10, R10 ;  /* 0x0000000a05057223 */ /* 0x000fe2000000000a */
[----:B------:R-:W-:Y:S01]  /*95a0*/  FSEL R10, R20, -0.37612664699554443359, P5 ;  /* 0xbec093ac140a7808 */ /* 0x000fe20002800000 */
[----:B------:R-:W-:Y:S01]  /*95b0*/  FFMA R6, R7, R24, R6 ;  /* 0x0000001807067223 */ /* 0x000fe20000000006 */
[----:B------:R-:W-:Y:S01]  /*95c0*/  FSEL R7, -|R34|, R34, P4 ;  /* 0x0000002222077208 */ /* 0x000fe20002000300 */
[----:B------:R-:W1:Y:S01]  /*95d0*/  @P3 MUFU.EX2 R8, R5 ;  /* 0x0000000500083308 */ /* 0x000e620000000800 */
[----:B------:R-:W-:Y:S01]  /*95e0*/  FMUL R24, R35, R35 ;  /* 0x0000002323187220 */ /* 0x000fe20000400000 */
[----:B------:R-:W-:Y:S01]  /*95f0*/  FFMA R10, R9, R28, R10 ;  /* 0x0000001c090a7223 */ /* 0x000fe2000000000a */
[----:B------:R-:W-:Y:S01]  /*9600*/  FMUL R28, R44, 0.70710676908493041992 ;  /* 0x3f3504f32c1c7820 */ /* 0x000fe20000400000 */
[----:B------:R-:W-:Y:S01]  /*9610*/  FFMA R6, R6, R7, R7 ;  /* 0x0000000706067223 */ /* 0x000fe20000000007 */
[----:B------:R-:W-:Y:S01]  /*9620*/  FSEL R7, -|R25|, R25, P5 ;  /* 0x0000001919077208 */ /* 0x000fe20002800300 */
[----:B------:R-:W-:-:S02]  /*9630*/  FFMA R10, R9, R10, R11 ;  /* 0x0000000a090a7223 */ /* 0x000fc4000000000b */
[----:B------:R-:W2:Y:S02]  /*9640*/  @P4 MUFU.EX2 R9, R6 ;  /* 0x0000000600094308 */ /* 0x000ea40000000800 */
[----:B------:R-:W-:-:S06]  /*9650*/  FFMA R7, R10, R7, R7 ;  /* 0x000000070a077223 */ /* 0x000fcc0000000007 */
[----:B------:R-:W3:Y:S01]  /*9660*/  @P5 MUFU.EX2 R10, R7 ;  /* 0x00000007000a5308 */ /* 0x000ee20000000800 */
[----:B-1----:R-:W-:-:S05]  /*9670*/  @P3 FADD R8, -R8, 1 ;  /* 0x3f80000008083421 */ /* 0x002fca0000000100 */
[----:B------:R-:W-:Y:S01]  /*9680*/  @P3 LOP3.LUT R5, R8, 0x80000000, R23, 0xb8, !PT ;  /* 0x8000000008053812 */ /* 0x000fe200078eb817 */
[C---:B------:R-:W-:Y:S01]  /*9690*/  FMUL R8, R28.reuse, R28 ;  /* 0x0000001c1c087220 */ /* 0x040fe20000400000 */
[C---:B------:R-:W-:Y:S01]  /*96a0*/  FSETP.GE.AND P3, PT, |R28|.reuse, 1.0029599666595458984, PT ;  /* 0x3f8060fe1c00780b */ /* 0x040fe20003f66200 */
[----:B--2---:R-:W-:Y:S02]  /*96b0*/  @P4 FADD R9, -R9, 1 ;  /* 0x3f80000009094421 */ /* 0x004fe40000000100 */
[----:B------:R-:W-:Y:S01]  /*96c0*/  FADD R5, R5, 1 ;  /* 0x3f80000005057421 */ /* 0x000fe20000000000 */
[----:B------:R-:W-:Y:S02]  /*96d0*/  FSEL R8, |R28|, R8, P3 ;  /* 0x000000081c087208 */ /* 0x000fe40001800200 */
[----:B------:R-:W-:Y:S02]  /*96e0*/  @P4 LOP3.LUT R6, R9, 0x80000000, R34, 0xb8, !PT ;  /* 0x8000000009064812 */ /* 0x000fe400078eb822 */
[----:B------:R-:W-:Y:S01]  /*96f0*/  FSETP.GE.AND P4, PT, |R30|, 1.0029599666595458984, PT ;  /* 0x3f8060fe1e00780b */ /* 0x000fe20003f86200 */
[----:B---3--:R-:W-:Y:S01]  /*9700*/  @P5 FADD R10, -R10, 1 ;  /* 0x3f8000000a0a5421 */ /* 0x008fe20000000100 */
[----:B------:R-:W-:Y:S01]  /*9710*/  FSEL R9, R3, 8.4834944573231041431e-05, P3 ;  /* 0x38b1e96a03097808 */ /* 0x000fe20001800000 */
[----:B------:R-:W-:Y:S01]  /*9720*/  FADD R6, R6, 1 ;  /* 0x3f80000006067421 */ /* 0x000fe20000000000 */
[----:B------:R-:W-:-:S02]  /*9730*/  FSEL R11, -R12, -0.00082130916416645050049, P3 ;  /* 0xba574d200c0b7808 */ /* 0x000fc40001800100 */
[----:B------:R-:W-:Y:S01]  /*9740*/  @P5 LOP3.LUT R7, R10, 0x80000000, R25, 0xb8, !PT ;  /* 0x800000000a075812 */ /* 0x000fe200078eb819 */
[----:B------:R-:W-:Y:S01]  /*9750*/  FMUL R10, R30, R30 ;  /* 0x0000001e1e0a7220 */ /* 0x000fe20000400000 */
[----:B------:R-:W-:Y:S01]  /*9760*/  FSEL R23, R3, 8.4834944573231041431e-05, P4 ;  /* 0x38b1e96a03177808 */ /* 0x000fe20002000000 */
[----:B------:R-:W-:Y:S01]  /*9770*/  FFMA R9, R8, R9, R11 ;  /* 0x0000000908097223 */ /* 0x000fe2000000000b */
[----:B------:R-:W-:Y:S01]  /*9780*/  FSEL R25, -R12, -0.00082130916416645050049, P4 ;  /* 0xba574d200c197808 */ /* 0x000fe20002000100 */
[----:B------:R-:W-:Y:S01]  /*9790*/  FADD R7, R7, 1 ;  /* 0x3f80000007077421 */ /* 0x000fe20000000000 */
[----:B------:R-:W-:Y:S02]  /*97a0*/  FSEL R10, |R30|, R10, P4 ;  /* 0x0000000a1e0a7208 */ /* 0x000fe40002000200 */
[----:B------:R-:W-:Y:S02]  /*97b0*/  FSEL R11, R13, 0.0052134888246655464172, P3 ;  /* 0x3baad5ea0d0b7808 */ /* 0x000fe40001800000 */
[C---:B------:R-:W-:Y:S01]  /*97c0*/  FSETP.GE.AND P5, PT, |R35|.reuse, 1.0029599666595458984, PT ;  /* 0x3f8060fe2300780b */ /* 0x040fe20003fa6200 */
[----:B------:R-:W-:Y:S01]  /*97d0*/  FFMA R25, R10, R23, R25 ;  /* 0x000000170a197223 */ /* 0x000fe20000000019 */
[----:B------:R-:W-:Y:S01]  /*97e0*/  FSEL R23, -R14, -0.026868773624300956726, P3 ;  /* 0xbcdc1be70e177808 */ /* 0x000fe20001800100 */
[----:B------:R-:W-:Y:S01]  /*97f0*/  FFMA R9, R8, R9, R11 ;  /* 0x0000000908097223 */ /* 0x000fe2000000000b */
[----:B------:R-:W-:-:S02]  /*9800*/  FSEL R24, |R35|, R24, P5 ;  /* 0x0000001823187208 */ /* 0x000fc40002800200 */
[----:B------:R-:W-:Y:S01]  /*9810*/  FSEL R29, R3, 8.4834944573231041431e-05, P5 ;  /* 0x38b1e96a031d7808 */ /* 0x000fe20002800000 */
[----:B------:R-:W-:Y:S01]  /*9820*/  FFMA R9, R8, R9, R23 ;  /* 0x0000000908097223 */ /* 0x000fe20000000017 */
[----:B------:R-:W-:Y:S02]  /*9830*/  FSEL R31, -R12, -0.00082130916416645050049, P5 ;  /* 0xba574d200c1f7808 */ /* 0x000fe40002800100 */
[----:B------:R-:W-:Y:S02]  /*9840*/  FSEL R27, R13, 0.0052134888246655464172, P4 ;  /* 0x3baad5ea0d1b7808 */ /* 0x000fe40002000000 */
[----:B------:R-:W-:Y:S01]  /*9850*/  FSEL R11, R15, 0.11284004896879196167, P3 ;  /* 0x3de718af0f0b7808 */ /* 0x000fe20001800000 */
[----:B------:R-:W-:Y:S01]  /*9860*/  FFMA R29, R24, R29, R31 ;  /* 0x0000001d181d7223 */ /* 0x000fe2000000001f */
[----:B------:R-:W-:Y:S01]  /*9870*/  FSEL R33, R13, 0.0052134888246655464172, P5 ;  /* 0x3baad5ea0d217808 */ /* 0x000fe20002800000 */
        /* <DEDUP_REMOVED lines=11> */
[----:B------:R-:W-:Y:S01]  /*9930*/  FSEL R23, -|R28|, R28, P3 ;  /* 0x0000001c1c177208 */ /* 0x000fe20001800300 */
[----:B------:R-:W-:Y:S01]  /*9940*/  FFMA R8, R8, R9, R11 ;  /* 0x0000000908087223 */ /* 0x000fe2000000000b */
[----:B------:R-:W-:Y:S01]  /*9950*/  FSEL R29, R15, 0.11284004896879196167, P5 ;  /* 0x3de718af0f1d7808 */ /* 0x000fe20002800000 */
[----:B------:R-:W-:Y:S01]  /*9960*/  FFMA R31, R24, R33, R31 ;  /* 0x00000021181f7223 */ /* 0x000fe2000000001f */
[----:B------:R-:W-:Y:S01]  /*9970*/  FSEL R27, R20, -0.37612664699554443359, P4 ;  /* 0xbec093ac141b7808 */ /* 0x000fe20002000000 */
[----:B------:R-:W-:Y:S01]  /*9980*/  FFMA R8, R8, R23, R23 ;  /* 0x0000001708087223 */ /* 0x000fe20000000017 */
[----:B------:R-:W-:Y:S01]  /*9990*/  FSEL R23, R20, -0.37612664699554443359, P5 ;  /* 0xbec093ac14177808 */ /* 0x000fe20002800000 */
[----:B------:R-:W-:Y:S01]  /*99a0*/  FFMA R29, R24, R31, R29 ;  /* 0x0000001f181d7223 */ /* 0x000fe2000000001d */
[C---:B------:R-:W-:Y:S01]  /*99b0*/  FSEL R9, R21.reuse, 0.12837915122509002686, P4 ;  /* 0x3e0375d315097808 */ /* 0x040fe20002000000 */
[----:B------:R-:W-:Y:S01]  /*99c0*/  FFMA R25, R10, R25, R27 ;  /* 0x000000190a197223 */ /* 0x000fe2000000001b */
[----:B------:R-:W-:Y:S01]  /*99d0*/  FSEL R26, R21, 0.12837915122509002686, P5 ;  /* 0x3e0375d3151a7808 */ /* 0x000fe20002800000 */
[----:B------:R-:W-:Y:S01]  /*99e0*/  FFMA R23, R24, R29, R23 ;  /* 0x0000001d18177223 */ /* 0x000fe20000000017 */
[----:B------:R-:W1:Y:S01]  /*99f0*/  @P3 MUFU.EX2 R11, R8 ;  /* 0x00000008000b3308 */ /* 0x000e620000000800 */
[----:B------:R-:W-:Y:S01]  /*9a00*/  FFMA R9, R10, R25, R9 ;  /* 0x000000190a097223 */ /* 0x000fe20000000009 */
[----:B------:R-:W-:Y:S01]  /*9a10*/  FSEL R10, -|R30|, R30, P4 ;  /* 0x0000001e1e0a7208 */ /* 0x000fe20002000300 */
[----:B------:R-:W-:Y:S01]  /*9a20*/  FFMA R26, R24, R23, R26 ;  /* 0x00000017181a7223 */ /* 0x000fe2000000001a */
[----:B------:R-:W-:Y:S01]  /*9a30*/  FSEL R25, -|R35|, R35, P5 ;  /* 0x0000002323197208 */ /* 0x000fe20002800300 */
[----:B------:R-:W-:Y:S01]  /*9a40*/  FMUL R31, R48, 0.70710676908493041992 ;  /* 0x3f3504f3301f7820 */ /* 0x000fe20000400000 */
[----:B------:R-:W-:Y:S01]  /*9a50*/  FMUL R27, R58, R58 ;  /* 0x0000003a3a1b7220 */ /* 0x000fe20000400000 */
[----:B------:R-:W-:Y:S01]  /*9a60*/  FFMA R9, R9, R10, R10 ;  /* 0x0000000a09097223 */ /* 0x000fe2000000000a */
[----:B------:R-:W-:Y:S01]  /*9a70*/  FMUL R33, R51, 0.70710676908493041992 ;  /* 0x3f3504f333217820 */ /* 0x000fe20000400000 */
[----:B------:R-:W-:Y:S01]  /*9a80*/  FFMA R10, R26, R25, R25 ;  /* 0x000000191a0a7223 */ /* 0x000fe20000000019 */
[----:B------:R-:W-:Y:S01]  /*9a90*/  FMUL R48, R48, 0.5 ;  /* 0x3f00000030307820 */ /* 0x000fe20000400000 */
[----:B------:R-:W2:Y:S01]  /*9aa0*/  @P4 MUFU.EX2 R23, R9 ;  /* 0x0000000900174308 */ /* 0x000ea20000000800 */
[----:B-1----:R-:W-:-:S07]  /*9ab0*/  @P3 FADD R11, -R11, 1 ;  /* 0x3f8000000b0b3421 */ /* 0x002fce0000000100 */
[----:B------:R-:W1:Y:S01]  /*9ac0*/  @P5 MUFU.EX2 R24, R10 ;  /* 0x0000000a00185308 */ /* 0x000e620000000800 */
[----:B------:R-:W-:Y:S01]  /*9ad0*/  @P3 LOP3.LUT R8, R11, 0x80000000, R28, 0xb8, !PT ;  /* 0x800000000b083812 */ /* 0x000fe200078eb81c */
[C---:B------:R-:W-:Y:S01]  /*9ae0*/  FMUL R11, R56.reuse, R56 ;  /* 0x00000038380b7220 */ /* 0x040fe20000400000 */
[----:B------:R-:W-:-:S03]  /*9af0*/  FSETP.GE.AND P3, PT, |R56|, 1.0029599666595458984, PT ;  /* 0x3f8060fe3800780b */ /* 0x000fc60003f66200 */
[----:B------:R-:W-:Y:S01]  /*9b00*/  FADD R8, R8, 1 ;  /* 0x3f80000008087421 */ /* 0x000fe20000000000 */
[----:B--2---:R-:W-:Y:S01]  /*9b10*/  @P4 FADD R23, -R23, 1 ;  /* 0x3f80000017174421 */ /* 0x004fe20000000100 */
[----:B------:R-:W-:Y:S02]  /*9b20*/  FSEL R11, |R56|, R11, P3 ;  /* 0x0000000b380b7208 */ /* 0x000fe40001800200 */
[----:B------:R-:W-:Y:S02]  /*9b30*/  FSEL R26, -R12, -0.00082130916416645050049, P3 ;  /* 0xba574d200c1a7808 */ /* 0x000fe40001800100 */
[----:B------:R-:W-:Y:S01]  /*9b40*/  @P4 LOP3.LUT R9, R23, 0x80000000, R30, 0xb8, !PT ;  /* 0x8000000017094812 */ /* 0x000fe200078eb81e */
[C---:B------:R-:W-:Y:S01]  /*9b50*/  FMUL R23, R31.reuse, R31 ;  /* 0x0000001f1f177220 */ /* 0x040fe20000400000 */
[----:B------:R-:W-:Y:S01]  /*9b60*/  FSETP.GE.AND P4, PT, |R31|, 1.0029599666595458984, PT ;  /* 0x3f8060fe1f00780b */ /* 0x000fe20003f86200 */
[----:B-1----:R-:W-:Y:S02]  /*9b70*/  @P5 FADD R24, -R24, 1 ;  /* 0x3f80000018185421 */ /* 0x002fe40000000100 */
[----:B------:R-:W-:Y:S01]  /*9b80*/  FADD R9, R9, 1 ;  /* 0x3f80000009097421 */ /* 0x000fe20000000000 */
[----:B------:R-:W-:-:S02]  /*9b90*/  FSEL R25, |R31|, R23, P4 ;  /* 0x000000171f197208 */ /* 0x000fc40002000200 */
[----:B------:R-:W-:Y:S01]  /*9ba0*/  @P5 LOP3.LUT R10, R24, 0x80000000, R35, 0xb8, !PT ;  /* 0x80000000180a5812 */ /* 0x000fe200078eb823 */
[----:B------:R-:W-:Y:S01]  /*9bb0*/  FMUL R35, R52, 0.70710676908493041992 ;  /* 0x3f3504f334237820 */ /* 0x000fe20000400000 */
[C---:B------:R-:W-:Y:S02]  /*9bc0*/  FSEL R24, R3.reuse, 8.4834944573231041431e-05, P3 ;  /* 0x38b1e96a03187808 */ /* 0x040fe40001800000 */
[----:B------:R-:W-:Y:S01]  /*9bd0*/  FSEL R28, R3, 8.4834944573231041431e-05, P4 ;  /* 0x38b1e96a031c7808 */ /* 0x000fe20002000000 */
[----:B------:R-:W-:Y:S01]  /*9be0*/  FADD R10, R10, 1 ;  /* 0x3f8000000a0a7421 */ /* 0x000fe20000000000 */
[----:B------:R-:W-:Y:S01]  /*9bf0*/  FSEL R30, -R12, -0.00082130916416645050049, P4 ;  /* 0xba574d200c1e7808 */ /* 0x000fe20002000100 */
[----:B------:R-:W-:Y:S01]  /*9c00*/  FFMA R24, R11, R24, R26 ;  /* 0x000000180b187223 */ /* 0x000fe2000000001a */
[C---:B------:R-:W-:Y:S02]  /*9c10*/  FSETP.GE.AND P5, PT, |R58|.reuse, 1.0029599666595458984, PT ;  /* 0x3f8060fe3a00780b */ /* 0x040fe40003fa6200 */
[----:B------:R-:W-:Y:S01]  /*9c20*/  FSEL R26, R13, 0.0052134888246655464172, P3 ;  /* 0x3baad5ea0d1a7808 */ /* 0x000fe20001800000 */
[----:B------:R-:W-:Y:S01]  /*9c30*/  FFMA R30, R25, R28, R30 ;  /* 0x0000001c191e7223 */ /* 0x000fe2000000001e */
[----:B------:R-:W-:-:S02]  /*9c40*/  FSEL R27, |R58|, R27, P5 ;  /* 0x0000001b3a1b7208 */ /* 0x000fc40002800200 */
[----:B------:R-:W-:Y:S01]  /*9c50*/  FSEL R34, R3, 8.4834944573231041431e-05, P5 ;  /* 0x38b1e96a03227808 */ /* 0x000fe20002800000 */
[----:B------:R-:W-:Y:S01]  /*9c60*/  FFMA R24, R11, R24, R26 ;  /* 0x000000180b187223 */ /* 0x000fe2000000001a */
[----:B------:R-:W-:Y:S02]  /*9c70*/  FSEL R36, -R12, -0.00082130916416645050049, P5 ;  /* 0xba574d200c247808 */ /* 0x000fe40002800100 */
[----:B------:R-:W-:Y:S02]  /*9c80*/  FSEL R32, R13, 0.0052134888246655464172, P4 ;  /* 0x3baad5ea0d207808 */ /* 0x000fe40002000000 */
[C---:B------:R-:W-:Y:S01]  /*9c90*/  FSEL R28, -R14.reuse, -0.026868773624300956726, P3 ;  /* 0xbcdc1be70e1c7808 */ /* 0x040fe20001800100 */
[----:B------:R-:W-:Y:S01]  /*9ca0*/  FFMA R34, R27, R34, R36 ;  /* 0x000000221b227223 */ /* 0x000fe20000000024 */
[----:B------:R-:W-:Y:S01]  /*9cb0*/  FSEL R38, R13, 0.0052134888246655464172, P5 ;  /* 0x3baad5ea0d267808 */ /* 0x000fe20002800000 */
[----:B------:R-:W-:Y:S01]  /*9cc0*/  FFMA R30, R25, R30, R32 ;  /* 0x0000001e191e7223 */ /* 0x000fe20000000020 */
[----:B------:R-:W-:Y:S01]  /*9cd0*/  FSEL R26, R15, 0.11284004896879196167, P3 ;  /* 0x3de718af0f1a7808 */ /* 0x000fe20001800000 */
        /* <DEDUP_REMOVED lines=21> */
[----:B------:R-:W-:Y:S01]  /*9e30*/  FSEL R29, R21, 0.12837915122509002686, P5 ;  /* 0x3e0375d3151d7808 */ /* 0x000fe20002800000 */
[----:B------:R-:W-:Y:S01]  /*9e40*/  FFMA R26, R25, R28, R26 ;  /* 0x0000001c191a7223 */ /* 0x000fe2000000001a */
[----:B------:R-:W-:Y:S01]  /*9e50*/  FSEL R25, -|R31|, R31, P4 ;  /* 0x0000001f1f197208 */ /* 0x000fe20002000300 */
[C---:B------:R-:W-:Y:S01]  /*9e60*/  FFMA R24, R27.reuse, R32, R24 ;  /* 0x000000201b187223 */ /* 0x040fe20000000018 */
[----:B------:R-:W1:Y:S03]  /*9e70*/  @P3 MUFU.EX2 R11, R23 ;  /* 0x00000017000b3308 */ /* 0x000e660000000800 */
[----:B------:R-:W-:Y:S01]  /*9e80*/  FFMA R25, R26, R25, R25 ;  /* 0x000000191a197223 */ /* 0x000fe20000000019 */
[----:B------:R-:W-:Y:S01]  /*9e90*/  FSEL R26, -|R58|, R58, P5 ;  /* 0x0000003a3a1a7208 */ /* 0x000fe20002800300 */
[----:B------:R-:W-:-:S03]  /*9ea0*/  FFMA R29, R27, R24, R29 ;  /* 0x000000181b1d7223 */ /* 0x000fc6000000001d */
[----:B------:R-:W2:Y:S01]  /*9eb0*/  @P4 MUFU.EX2 R24, R25 ;  /* 0x0000001900184308 */ /* 0x000ea20000000800 */
[----:B------:R-:W-:-:S07]  /*9ec0*/  FFMA R26, R29, R26, R26 ;  /* 0x0000001a1d1a7223 */ /* 0x000fce000000001a */
[----:B------:R-:W3:Y:S01]  /*9ed0*/  @P5 MUFU.EX2 R27, R26 ;  /* 0x0000001a001b5308 */ /* 0x000ee20000000800 */
[----:B-1----:R-:W-:-:S05]  /*9ee0*/  @P3 FADD R11, -R11, 1 ;  /* 0x3f8000000b0b3421 */ /* 0x002fca0000000100 */
[----:B------:R-:W-:Y:S01]  /*9ef0*/  @P3 LOP3.LUT R23, R11, 0x80000000, R56, 0xb8, !PT ;  /* 0x800000000b173812 */ /* 0x000fe200078eb838 */
[----:B------:R-:W-:Y:S01]  /*9f00*/  FMUL R56, R64, 0.70710676908493041992 ;  /* 0x3f3504f340387820 */ /* 0x000fe20000400000 */
[----:B--2---:R-:W-:-:S03]  /*9f10*/  @P4 FADD R24, -R24, 1 ;  /* 0x3f80000018184421 */ /* 0x004fc60000000100 */
[C---:B------:R-:W-:Y:S01]  /*9f20*/  FMUL R11, R56.reuse, R56 ;  /* 0x00000038380b7220 */ /* 0x040fe20000400000 */
[----:B------:R-:W-:Y:S01]  /*9f30*/  FSETP.GE.AND P3, PT, |R56|, 1.0029599666595458984, PT ;  /* 0x3f8060fe3800780b */ /* 0x000fe20003f66200 */
[----:B------:R-:W-:Y:S01]  /*9f40*/  FADD R23, R23, 1 ;  /* 0x3f80000017177421 */ /* 0x000fe20000000000 */
[----:B------:R-:W-:Y:S01]  /*9f50*/  @P4 LOP3.LUT R25, R24, 0x80000000, R31, 0xb8, !PT ;  /* 0x8000000018194812 */ /* 0x000fe200078eb81f */
[----:B------:R-:W-:Y:S01]  /*9f60*/  FMUL R31, R35, R35 ;  /* 0x00000023231f7220 */ /* 0x000fe20000400000 */
[----:B------:R-:W-:Y:S01]  /*9f70*/  FSETP.GE.AND P4, PT, |R33|, 1.0029599666595458984, PT ;  /* 0x3f8060fe2100780b */ /* 0x000fe20003f86200 */
[----:B---3--:R-:W-:Y:S01]  /*9f80*/  @P5 FADD R27, -R27, 1 ;  /* 0x3f8000001b1b5421 */ /* 0x008fe20000000100 */
[----:B------:R-:W-:Y:S01]  /*9f90*/  FSEL R11, |R56|, R11, P3 ;  /* 0x0000000b380b7208 */ /* 0x000fe20001800200 */
[----:B------:R-:W-:Y:S01]  /*9fa0*/  FADD R25, R25, 1 ;  /* 0x3f80000019197421 */ /* 0x000fe20000000000 */
[----:B------:R-:W-:Y:S02]  /*9fb0*/  FSEL R24, R3, 8.4834944573231041431e-05, P3 ;  /* 0x38b1e96a03187808 */ /* 0x000fe40001800000 */
[----:B------:R-:W-:Y:S01]  /*9fc0*/  @P5 LOP3.LUT R26, R27, 0x80000000, R58, 0xb8, !PT ;  /* 0x800000001b1a5812 */ /* 0x000fe200078eb83a */
[----:B------:R-:W-:Y:S01]  /*9fd0*/  FMUL R27, R33, R33 ;  /* 0x00000021211b7220 */ /* 0x000fe20000400000 */
[----:B------:R-:W-:Y:S01]  /*9fe0*/  FSEL R28, -R12, -0.00082130916416645050049, P3 ;  /* 0xba574d200c1c7808 */ /* 0x000fe20001800100 */
[----:B------:R-:W-:Y:S01]  /*9ff0*/  FMUL R25, R25, R48 ;  /* 0x0000003019197220 */ /* 0x000fe20000400000 */
[----:B------:R-:W-:Y:S01]  /*a000*/  FSEL R30, R3, 8.4834944573231041431e-05, P4 ;  /* 0x38b1e96a031e7808 */ /* 0x000fe20002000000 */
[----:B------:R-:W-:Y:S01]  /*a010*/  FADD R26, R26, 1 ;  /* 0x3f8000001a1a7421 */ /* 0x000fe20000000000 */
[----:B------:R-:W-:Y:S01]  /*a020*/  FSEL R29, |R33|, R27, P4 ;  /* 0x0000001b211d7208 */ /* 0x000fe20002000200 */
[----:B------:R-:W-:Y:S01]  /*a030*/  FFMA R24, R11, R24, R28 ;  /* 0x000000180b187223 */ /* 0x000fe2000000001c */
[----:B------:R-:W-:Y:S01]  /*a040*/  FSEL R32, -R12, -0.00082130916416645050049, P4 ;  /* 0xba574d200c207808 */ /* 0x000fe20002000100 */
[----:B------:R-:W-:Y:S01]  /*a050*/  FMUL R26, R26, R49 ;  /* 0x000000311a1a7220 */ /* 0x000fe20000400000 */
[----:B------:R-:W-:-:S02]  /*a060*/  FSETP.GE.AND P5, PT, |R35|, 1.0029599666595458984, PT ;  /* 0x3f8060fe2300780b */ /* 0x000fc40003fa6200 */
[----:B------:R-:W-:Y:S01]  /*a070*/  FSEL R28, R13, 0.0052134888246655464172, P3 ;  /* 0x3baad5ea0d1c7808 */ /* 0x000fe20001800000 */
[----:B------:R-:W-:Y:S01]  /*a080*/  FFMA R32, R29, R30, R32 ;  /* 0x0000001e1d207223 */ /* 0x000fe20000000020 */
[----:B------:R-:W-:Y:S02]  /*a090*/  FSEL R31, |R35|, R31, P5 ;  /* 0x0000001f231f7208 */ /* 0x000fe40002800200 */
        /* <DEDUP_REMOVED lines=20> */
[C---:B------:R-:W-:Y:S01]  /*a1e0*/  FSEL R30, R20.reuse, -0.37612664699554443359, P4 ;  /* 0xbec093ac141e7808 */ /* 0x040fe20002000000 */
        /* <DEDUP_REMOVED lines=10> */
[----:B------:R-:W-:Y:S01]  /*a290*/  FFMA R32, R31, R34, R32 ;  /* 0x000000221f207223 */ /* 0x000fe20000000020 */
[----:B------:R-:W-:Y:S01]  /*a2a0*/  FSEL R30, -|R35|, R35, P5 ;  /* 0x00000023231e7208 */ /* 0x000fe20002800300 */
[----:B------:R-:W-:Y:S01]  /*a2b0*/  FFMA R24, R24, R27, R27 ;  /* 0x0000001b18187223 */ /* 0x000fe2000000001b */
[----:B------:R-:W-:Y:S01]  /*a2c0*/  FSEL R27, -|R33|, R33, P4 ;  /* 0x00000021211b7208 */ /* 0x000fe20002000300 */
[----:B------:R-:W-:Y:S01]  /*a2d0*/  FFMA R29, R31, R32, R29 ;  /* 0x000000201f1d7223 */ /* 0x000fe2000000001d */
[----:B------:R-:W-:Y:S01]  /*a2e0*/  FMUL R50, R53, 0.70710676908493041992 ;  /* 0x3f3504f335327820 */ /* 0x000fe20000400000 */
[----:B------:R-:W1:Y:S02]  /*a2f0*/  @P3 MUFU.EX2 R11, R24 ;  /* 0x00000018000b3308 */ /* 0x000e640000000800 */
[----:B------:R-:W-:Y:S01]  /*a300*/  FFMA R27, R28, R27, R27 ;  /* 0x0000001b1c1b7223 */ /* 0x000fe2000000001b */
[----:B------:R-:W-:-:S05]  /*a310*/  FFMA R29, R29, R30, R30 ;  /* 0x0000001e1d1d7223 */ /* 0x000fca000000001e */
[----:B------:R-:W2:Y:S08]  /*a320*/  @P4 MUFU.EX2 R28, R27 ;  /* 0x0000001b001c4308 */ /* 0x000eb00000000800 */
[----:B------:R-:W3:Y:S01]  /*a330*/  @P5 MUFU.EX2 R30, R29 ;  /* 0x0000001d001e5308 */ /* 0x000ee20000000800 */
[----:B-1----:R-:W-:-:S05]  /*a340*/  @P3 FADD R11, -R11, 1 ;  /* 0x3f8000000b0b3421 */ /* 0x002fca0000000100 */
[----:B------:R-:W-:Y:S01]  /*a350*/  @P3 LOP3.LUT R24, R11, 0x80000000, R56, 0xb8, !PT ;  /* 0x800000000b183812 */ /* 0x000fe200078eb838 */
[----:B------:R-:W-:Y:S01]  /*a360*/  FMUL R56, R54, 0.70710676908493041992 ;  /* 0x3f3504f336387820 */ /* 0x000fe20000400000 */
[----:B------:R-:W-:Y:S01]  /*a370*/  FMUL R11, R50, R50 ;  /* 0x00000032320b7220 */ /* 0x000fe20000400000 */
[----:B--2---:R-:W-:Y:S01]  /*a380*/  @P4 FADD R28, -R28, 1 ;  /* 0x3f8000001c1c4421 */ /* 0x004fe20000000100 */
[----:B------:R-:W-:Y:S01]  /*a390*/  FSETP.GE.AND P3, PT, |R50|, 1.0029599666595458984, PT ;  /* 0x3f8060fe3200780b */ /* 0x000fe20003f66200 */
[----:B------:R-:W-:Y:S01]  /*a3a0*/  FMUL R31, R56, R56 ;  /* 0x00000038381f7220 */ /* 0x000fe20000400000 */
[----:B------:R-:W-:Y:S02]  /*a3b0*/  FADD R24, R24, 1 ;  /* 0x3f80000018187421 */ /* 0x000fe40000000000 */
[----:B------:R-:W-:Y:S01]  /*a3c0*/  @P4 LOP3.LUT R27, R28, 0x80000000, R33, 0xb8, !PT ;  /* 0x800000001c1b4812 */ /* 0x000fe200078eb821 */
[----:B------:R-:W-:Y:S01]  /*a3d0*/  FMUL R33, R37, R37 ;  /* 0x0000002525217220 */ /* 0x000fe20000400000 */
[----:B------:R-:W-:Y:S01]  /*a3e0*/  FSETP.GE.AND P4, PT, |R56|, 1.0029599666595458984, PT ;  /* 0x3f8060fe3800780b */ /* 0x000fe20003f86200 */
[----:B---3--:R-:W-:Y:S01]  /*a3f0*/  @P5 FADD R30, -R30, 1 ;  /* 0x3f8000001e1e5421 */ /* 0x008fe20000000100 */
[----:B------:R-:W-:Y:S01]  /*a400*/  FSEL R11, |R50|, R11, P3 ;  /* 0x0000000b320b7208 */ /* 0x000fe20001800200 */
[----:B------:R-:W-:Y:S01]  /*a410*/  FADD R27, R27, 1 ;  /* 0x3f8000001b1b7421 */ /* 0x000fe20000000000 */
[----:B------:R-:W-:-:S02]  /*a420*/  FSEL R28, R3, 8.4834944573231041431e-05, P3 ;  /* 0x38b1e96a031c7808 */ /* 0x000fc40001800000 */
[----:B------:R-:W-:Y:S02]  /*a430*/  @P5 LOP3.LUT R29, R30, 0x80000000, R35, 0xb8, !PT ;  /* 0x800000001e1d5812 */ /* 0x000fe400078eb823 */
[----:B------:R-:W-:Y:S02]  /*a440*/  FSEL R30, -R12, -0.00082130916416645050049, P3 ;  /* 0xba574d200c1e7808 */ /* 0x000fe40001800100 */
[----:B------:R-:W-:Y:S01]  /*a450*/  FSETP.GE.AND P5, PT, |R37|, 1.0029599666595458984, PT ;  /* 0x3f8060fe2500780b */ /* 0x000fe20003fa6200 */
[----:B------:R-:W-:Y:S01]  /*a460*/  FADD R29, R29, 1 ;  /* 0x3f8000001d1d7421 */ /* 0x000fe20000000000 */
[----:B------:R-:W-:Y:S01]  /*a470*/  FSEL R31, |R56|, R31, P4 ;  /* 0x0000001f381f7208 */ /* 0x000fe20002000200 */
[----:B------:R-:W-:Y:S01]  /*a480*/  FFMA R28, R11, R28, R30 ;  /* 0x0000001c0b1c7223 */ /* 0x000fe2000000001e */
[----:B------:R-:W-:Y:S02]  /*a490*/  FSEL R32, R3, 8.4834944573231041431e-05, P4 ;  /* 0x38b1e96a03207808 */ /* 0x000fe40002000000 */
[----:B------:R-:W-:-:S02]  /*a4a0*/  FSEL R34, -R12, -0.00082130916416645050049, P4 ;  /* 0xba574d200c227808 */ /* 0x000fc40002000100 */
[----:B------:R-:W-:Y:S02]  /*a4b0*/  FSEL R30, R3, 8.4834944573231041431e-05, P5 ;  /* 0x38b1e96a031e7808 */ /* 0x000fe40002800000 */
[----:B------:R-:W-:Y:S01]  /*a4c0*/  FSEL R36, -R12, -0.00082130916416645050049, P5 ;  /* 0xba574d200c247808 */ /* 0x000fe20002800100 */
[----:B------:R-:W-:Y:S01]  /*a4d0*/  FFMA R32, R31, R32, R34 ;  /* 0x000000201f207223 */ /* 0x000fe20000000022 */
[----:B------:R-:W-:Y:S02]  /*a4e0*/  FSEL R33, |R37|, R33, P5 ;  /* 0x0000002125217208 */ /* 0x000fe40002800200 */
[C---:B------:R-:W-:Y:S02]  /*a4f0*/  FSEL R12, R13.reuse, 0.0052134888246655464172, P3 ;  /* 0x3baad5ea0d0c7808 */ /* 0x040fe40001800000 */
[----:B------:R-:W-:Y:S01]  /*a500*/  FSEL R34, R13, 0.0052134888246655464172, P4 ;  /* 0x3baad5ea0d227808 */ /* 0x000fe20002000000 */
[----:B------:R-:W-:Y:S01]  /*a510*/  FFMA R36, R33, R30, R36 ;  /* 0x0000001e21247223 */ /* 0x000fe20000000024 */
[C---:B------:R-:W-:Y:S01]  /*a520*/  FSEL R30, -R14.reuse, -0.026868773624300956726, P3 ;  /* 0xbcdc1be70e1e7808 */ /* 0x040fe20001800100 */
[----:B------:R-:W-:Y:S01]  /*a530*/  FFMA R12, R11, R28, R12 ;  /* 0x0000001c0b0c7223 */ /* 0x000fe2000000000c */
[----:B------:R-:W-:Y:S01]  /*a540*/  FSEL R38, R13, 0.0052134888246655464172, P5 ;  /* 0x3baad5ea0d267808 */ /* 0x000fe20002800000 */
[----:B------:R-:W-:Y:S01]  /*a550*/  FFMA R32, R31, R32, R34 ;  /* 0x000000201f207223 */ /* 0x000fe20000000022 */
[C---:B------:R-:W-:Y:S01]  /*a560*/  FSEL R34, -R14.reuse, -0.026868773624300956726, P4 ;  /* 0xbcdc1be70e227808 */ /* 0x040fe20002000100 */
[----:B------:R-:W-:Y:S01]  /*a570*/  FFMA R12, R11, R12, R30 ;  /* 0x0000000c0b0c7223 */ /* 0x000fe2000000001e */
[----:B------:R-:W-:Y:S01]  /*a580*/  FSEL R28, R15, 0.11284004896879196167, P3 ;  /* 0x3de718af0f1c7808 */ /* 0x000fe20001800000 */
[----:B------:R-:W-:Y:S01]  /*a590*/  FFMA R36, R33, R36, R38 ;  /* 0x0000002421247223 */ /* 0x000fe20000000026 */
[----:B------:R-:W-:Y:S01]  /*a5a0*/  FSEL R38, -R14, -0.026868773624300956726, P5 ;  /* 0xbcdc1be70e267808 */ /* 0x000fe20002800100 */
[----:B------:R-:W-:Y:S01]  /*a5b0*/  FFMA R32, R31, R32, R34 ;  /* 0x000000201f207223 */ /* 0x000fe20000000022 */
[----:B------:R-:W-:Y:S01]  /*a5c0*/  FSEL R30, R15, 0.11284004896879196167, P4 ;  /* 0x3de718af0f1e7808 */ /* 0x000fe20002000000 */
[----:B------:R-:W-:Y:S01]  /*a5d0*/  FFMA R12, R11, R12, R28 ;  /* 0x0000000c0b0c7223 */ /* 0x000fe2000000001c */
[C---:B------:R-:W-:Y:S01]  /*a5e0*/  FSEL R14, R20.reuse, -0.37612664699554443359, P3 ;  /* 0xbec093ac140e7808 */ /* 0x040fe20001800000 */
[----:B------:R-:W-:Y:S01]  /*a5f0*/  FFMA R36, R33, R36, R38 ;  /* 0x0000002421247223 */ /* 0x000fe20000000026 */
[----:B------:R-:W-:Y:S01]  /*a600*/  FSEL R28, R21, 0.12837915122509002686, P3 ;  /* 0x3e0375d3151c7808 */ /* 0x000fe20001800000 */
[----:B------:R-:W-:Y:S01]  /*a610*/  FFMA R30, R31, R32, R30 ;  /* 0x000000201f1e7223 */ /* 0x000fe2000000001e */
[----:B------:R-:W-:Y:S01]  /*a620*/  FSEL R32, R15, 0.11284004896879196167, P5 ;  /* 0x3de718af0f207808 */ /* 0x000fe20002800000 */
[----:B------:R-:W-:Y:S01]  /*a630*/  FFMA R12, R11, R12, R14 ;  /* 0x0000000c0b0c7223 */ /* 0x000fe2000000000e */
[----:B------:R-:W-:-:S02]  /*a640*/  FSEL R14, R20, -0.37612664699554443359, P4 ;  /* 0xbec093ac140e7808 */ /* 0x000fc40002000000 */
[----:B------:R-:W-:Y:S01]  /*a650*/  FSEL R3, -|R50|, R50, P3 ;  /* 0x0000003232037208 */ /* 0x000fe20001800300 */
[----:B------:R-:W-:Y:S01]  /*a660*/  FFMA R12, R11, R12, R28 ;  /* 0x0000000c0b0c7223 */ /* 0x000fe2000000001c */
[----:B------:R-:W-:Y:S01]  /*a670*/  FSEL R28, R21, 0.12837915122509002686, P4 ;  /* 0x3e0375d3151c7808 */ /* 0x000fe20002000000 */
[----:B------:R-:W-:Y:S01]  /*a680*/  FFMA R14, R31, R30, R14 ;  /* 0x0000001e1f0e7223 */ /* 0x000fe2000000000e */
[----:B------:R-:W-:Y:S01]  /*a690*/  FSEL R20, R20, -0.37612664699554443359, P5 ;  /* 0xbec093ac14147808 */ /* 0x000fe20002800000 */
[----:B------:R-:W-:Y:S01]  /*a6a0*/  FFMA R32, R33, R36, R32 ;  /* 0x0000002421207223 */ /* 0x000fe20000000020 */
[----:B------:R-:W-:Y:S01]  /*a6b0*/  FFMA R13, R12, R3, R3 ;  /* 0x000000030c0d7223 */ /* 0x000fe20000000003 */
[----:B------:R-:W-:Y:S01]  /*a6c0*/  FSEL R11, -|R56|, R56, P4 ;  /* 0x00000038380b7208 */ /* 0x000fe20002000300 */
[----:B------:R-:W-:Y:S01]  /*a6d0*/  FFMA R14, R31, R14, R28 ;  /* 0x0000000e1f0e7223 */ /* 0x000fe2000000001c */
[----:B------:R-:W-:Y:S01]  /*a6e0*/  FSEL R21, R21, 0.12837915122509002686, P5 ;  /* 0x3e0375d315157808 */ /* 0x000fe20002800000 */
[----:B------:R-:W-:Y:S01]  /*a6f0*/  FFMA R20, R33, R32, R20 ;  /* 0x0000002021147223 */ /* 0x000fe20000000014 */
[----:B------:R-:W1:Y:S01]  /*a700*/  @P3 MUFU.EX2 R3, R13 ;  /* 0x0000000d00033308 */ /* 0x000e620000000800 */
[----:B------:R-:W-:Y:S01]  /*a710*/  FSEL R31, -|R37|, R37, P5 ;  /* 0x00000025251f7208 */ /* 0x000fe20002800300 */
[----:B------:R-:W-:Y:S01]  /*a720*/  FFMA R15, R14, R11, R11 ;  /* 0x0000000b0e0f7223 */ /* 0x000fe2000000000b */
[----:B------:R-:W-:Y:S01]  /*a730*/  FFMA R20, R33, R20, R21 ;  /* 0x0000001421147223 */ /* 0x000fe20000000015 */
[----:B------:R-:W-:-:S03]  /*a740*/  FMUL R14, R43, 0.5 ;  /* 0x3f0000002b0e7820 */ /* 0x000fc60000400000 */
[----:B------:R-:W-:Y:S01]  /*a750*/  FFMA R20, R20, R31, R31 ;  /* 0x0000001f14147223 */ /* 0x000fe2000000001f */
[----:B------:R-:W2:Y:S01]  /*a760*/  @P4 MUFU.EX2 R11, R15 ;  /* 0x0000000f000b4308 */ /* 0x000ea20000000800 */
[----:B------:R-:W-:-:S07]  /*a770*/  FMUL R14, R7, R14 ;  /* 0x0000000e070e7220 */ /* 0x000fce0000400000 */
[----:B------:R-:W3:Y:S01]  /*a780*/  @P5 MUFU.EX2 R12, R20 ;  /* 0x00000014000c5308 */ /* 0x000ee20000000800 */
[----:B-1----:R-:W-:-:S05]  /*a790*/  @P3 FADD R3, -R3, 1 ;  /* 0x3f80000003033421 */ /* 0x002fca0000000100 */
[----:B------:R-:W-:Y:S01]  /*a7a0*/  @P3 LOP3.LUT R13, R3, 0x80000000, R50, 0xb8, !PT ;  /* 0x80000000030d3812 */ /* 0x000fe200078eb832 */
[----:B------:R-:W-:Y:S01]  /*a7b0*/  FMUL R3, R40, 0.5 ;  /* 0x3f00000028037820 */ /* 0x000fe20000400000 */
[----:B--2---:R-:W-:-:S03]  /*a7c0*/  @P4 FADD R11, -R11, 1 ;  /* 0x3f8000000b0b4421 */ /* 0x004fc60000000100 */
[----:B------:R-:W-:Y:S01]  /*a7d0*/  FMUL R21, R4, R3 ;  /* 0x0000000304157220 */ /* 0x000fe20000400000 */
[----:B------:R-:W-:Y:S01]  /*a7e0*/  FMUL R3, R44, 0.5 ;  /* 0x3f0000002c037820 */ /* 0x000fe20000400000 */
[----:B------:R-:W-:Y:S01]  /*a7f0*/  FMUL R4, R45, 0.5 ;  /* 0x3f0000002d047820 */ /* 0x000fe20000400000 */
[----:B------:R-:W-:Y:S01]  /*a800*/  @P4 LOP3.LUT R15, R11, 0x80000000, R56, 0xb8, !PT ;  /* 0x800000000b0f4812 */ /* 0x000fe200078eb838 */
[----:B------:R-:W-:Y:S01]  /*a810*/  FMUL R11, R42, 0.5 ;  /* 0x3f0000002a0b7820 */ /* 0x000fe20000400000 */
[----:B------:R-:W-:Y:S01]  /*a820*/  FMUL R7, R8, R3 ;  /* 0x0000000308077220 */ /* 0x000fe20000400000 */
[----:B---3--:R-:W-:Y:S01]  /*a830*/  @P5 FADD R12, -R12, 1 ;  /* 0x3f8000000c0c5421 */ /* 0x008fe20000000100 */
[----:B------:R-:W-:Y:S01]  /*a840*/  FMUL R28, R9, R4 ;  /* 0x00000004091c7220 */ /* 0x000fe20000400000 */
[----:B------:R-:W-:Y:S01]  /*a850*/  FMUL R11, R6, R11 ;  /* 0x0000000b060b7220 */ /* 0x000fe20000400000 */
[----:B------:R-:W-:Y:S01]  /*a860*/  FMUL R3, R64, 0.5 ;  /* 0x3f00000040037820 */ /* 0x000fe20000400000 */
[----:B------:R-:W-:Y:S01]  /*a870*/  FMUL R6, R47, 0.5 ;  /* 0x3f0000002f067820 */ /* 0x000fe20000400000 */
[----:B------:R-:W-:Y:S01]  /*a880*/  @P5 LOP3.LUT R20, R12, 0x80000000, R37, 0xb8, !PT ;  /* 0x800000000c145812 */ /* 0x000fe200078eb825 */
[----:B------:R-:W-:Y:S01]  /*a890*/  FMUL R12, R41, 0.5 ;  /* 0x3f000000290c7820 */ /* 0x000fe20000400000 */
[----:B------:R-:W-:Y:S01]  /*a8a0*/  FMUL R4, R51, 0.5 ;  /* 0x3f00000033047820 */ /* 0x000fe20000400000 */
[----:B------:R-:W-:Y:S01]  /*a8b0*/  FMUL R9, R24, R3 ;  /* 0x0000000318097220 */ /* 0x000fe20000400000 */
[----:B------:R-:W-:Y:S01]  /*a8c0*/  FMUL R23, R23, R6 ;  /* 0x0000000617177220 */ /* 0x000fe20000400000 */
[----:B------:R-:W-:Y:S01]  /*a8d0*/  FMUL R12, R5, R12 ;  /* 0x0000000c050c7220 */ /* 0x000fe20000400000 */
[----:B------:R-:W-:Y:S01]  /*a8e0*/  FMUL R5, R46, 0.5 ;  /* 0x3f0000002e057820 */ /* 0x000fe20000400000 */
[----:B------:R-:W-:Y:S01]  /*a8f0*/  FMUL R24, R27, R4 ;  /* 0x000000041b187220 */ /* 0x000fe20000400000 */
[----:B------:R-:W-:Y:S01]  /*a900*/  FMUL R4, R52, 0.5 ;  /* 0x3f00000034047820 */ /* 0x000fe20000400000 */
[----:B------:R-:W-:Y:S01]  /*a910*/  FMUL R6, R53, 0.5 ;  /* 0x3f00000035067820 */ /* 0x000fe20000400000 */
[----:B------:R-:W-:Y:S01]  /*a920*/  FMUL R8, R54, 0.5 ;  /* 0x3f00000036087820 */ /* 0x000fe20000400000 */
[----:B------:R-:W-:Y:S01]  /*a930*/  FMUL R3, R55, 0.5 ;  /* 0x3f00000037037820 */ /* 0x000fe20000400000 */
[----:B------:R-:W-:Y:S01]  /*a940*/  FADD R13, R13, 1 ;  /* 0x3f8000000d0d7421 */ /* 0x000fe20000000000 */
[----:B------:R-:W-:Y:S01]  /*a950*/  FADD R15, R15, 1 ;  /* 0x3f8000000f0f7421 */ /* 0x000fe20000000000 */
[----:B------:R-:W-:Y:S01]  /*a960*/  FADD R20, R20, 1 ;  /* 0x3f80000014147421 */ /* 0x000fe20000000000 */
[----:B------:R-:W-:Y:S01]  /*a970*/  FMUL R10, R10, R5 ;  /* 0x000000050a0a7220 */ /* 0x000fe20000400000 */
[----:B------:R-:W-:Y:S01]  /*a980*/  FMUL R29, R29, R4 ;  /* 0x000000041d1d7220 */ /* 0x000fe20000400000 */
[----:B------:R-:W-:Y:S01]  /*a990*/  FMUL R30, R13, R6 ;  /* 0x000000060d1e7220 */ /* 0x000fe20000400000 */
[----:B------:R-:W-:Y:S01]  /*a9a0*/  FMUL R32, R15, R8 ;  /* 0x000000080f207220 */ /* 0x000fe20000400000 */
        /* <DEDUP_REMOVED lines=22> */
[----:B------:R-:W-:Y:S02]  /*ab10*/  UIADD3 UR4, UR51, 0x6200, URZ ;  /* 0x0000620033047890 */ /* 0x000fe4000fffe03f */
[----:B------:R-:W-:Y:S01]  /*ab20*/  UIADD3.X UR9, URZ, UR53, URZ, UP0, !UPT ;  /* 0x000000353f097290 */ /* 0x000fe200087fe43f */
[----:B------:R-:W-:-:S08]  /*ab30*/  UMOV UR7, UR47 ;  /* 0x0000002f00077c82 */ /* 0x000fd00008000000 */
[----:B------:R2:W-:Y:S01]  /*ab40*/  UTMASTG.3D [UR4], [UR8] ;  /* 0x00000004080073b5 */ /* 0x0005e20008010000 */
[----:B------:R0:W-:Y:S01]  /*ab50*/  UTMACMDFLUSH ;  /* 0x00000000000079b7 */ /* 0x0001e20000000000 */
[----:B--2---:R-:W-:-:S04]  /*ab60*/  DEPBAR.LE SB0, 0x1 ;  /* 0x000080400000791a */ /* 0x004fc80000000000 */
.L_x_85:
[----:B------:R-:W-:Y:S05]  /*ab70*/  BSYNC B0 ;  /* 0x0000000000007941 */ /* 0x000fea0003800000 */
.L_x_84:
[----:B------:R-:W-:Y:S06]  /*ab80*/  BAR.SYNC.DEFER_BLOCKING 0x1, 0x100 ;  /* 0x0044000000007b1d */ /* 0x000fec0000010000 */
[----:B------:R-:W-:Y:S04]  /*ab90*/  BSSY B0, `(.L_x_86) ;  /* 0x0000009000007945 */ /* 0x000fe80003800000 */
[----:B------:R-:W-:Y:S05]  /*aba0*/  @P0 BRA `(.L_x_87) ;  /* 0x00000000001c0947 */ /* 0x000fea0003800000 */
[----:B------:R-:W-:-:S13]  /*abb0*/  ISETP.NE.AND P0, PT, R115, 0x3, PT ;  /* 0x000000037300780c */ /* 0x000fda0003f05270 */
[----:B------:R-:W-:Y:S05]  /*abc0*/  @!P0 BRA `(.L_x_88) ;  /* 0x0000000000048947 */ /* 0x000fea0003800000 */
[----:B------:R-:W-:Y:S01]  /*abd0*/  BPT.TRAP 0x1 ;  /* 0x000000040000795c */ /* 0x000fe20000300000 */
.L_x_88:
[----:B------:R-:W-:-:S04]  /*abe0*/  ULEA UR4, UR42, UR51, 0x3 ;  /* 0x000000332a047291 */ /* 0x000fc8000f8e183f */
[----:B------:R-:W-:-:S04]  /*abf0*/  UIADD3 UR4, UR4, 0x60, URZ ;  /* 0x0000006004047890 */ /* 0x000fc8000fffe03f */
[----:B------:R-:W-:-:S09]  /*ac00*/  UPRMT UR4, UR50, 0x654, UR4 ;  /* 0x0000065432047896 */ /* 0x000fd20008000004 */
[----:B------:R-:W-:Y:S03]  /*ac10*/  SYNCS.ARRIVE.TRANS64.RED.A1T0 RZ, [UR4], RZ ;  /* 0x000000ffffff79a7 */ /* 0x000fe60008100404 */
.L_x_87:
[----:B------:R-:W-:Y:S05]  /*ac20*/  BSYNC B0 ;  /* 0x0000000000007941 */ /* 0x000fea0003800000 */
.L_x_86:
[----:B------:R-:W-:Y:S01]  /*ac30*/  IADD3 R16, P0, R16, UR38, RZ ;  /* 0x0000002610107c10 */ /* 0x000fe2000ff1e0ff */
[----:B------:R-:W-:Y:S01]  /*ac40*/  ULDC.64 UR4, c[0x0][0x8f8] ;  /* 0x00023e0000047ab9 */ /* 0x000fe20000000a00 */
[----:B------:R-:W-:Y:S01]  /*ac50*/  UIADD3 UR42, UR42, 0x1, URZ ;  /* 0x000000012a2a7890 */ /* 0x000fe2000fffe03f */
[----:B------:R-:W-:Y:S01]  /*ac60*/  PRMT R3, RZ, 0x7610, R3 ;  /* 0x00007610ff037816 */ /* 0x000fe20000000003 */
[----:B------:R-:W-:Y:S01]  /*ac70*/  UMOV UR47, 0xffffffff ;  /* 0xffffffff002f7882 */ /* 0x000fe20000000000 */
[----:B------:R-:W-:Y:S01]  /*ac80*/  IADD3.X R17, R17, UR37, RZ, P0, !PT ;  /* 0x0000002511117c10 */ /* 0x000fe200087fe4ff */
[----:B------:R-:W-:Y:S01]  /*ac90*/  UISETP.NE.AND UP0, UPT, UR42, 0x4, UPT ;  /* 0x000000042a00788c */ /* 0x000fe2000bf05270 */
[----:B------:R-:W-:Y:S01]  /*aca0*/  ISETP.GE.U32.AND P0, PT, R16, UR4, PT ;  /* 0x0000000410007c0c */ /* 0x000fe2000bf06070 */
[----:B------:R-:W-:Y:S01]  /*acb0*/  IMAD.MOV.U32 R23, RZ, RZ, -0x1 ;  /* 0xffffffffff177424 */ /* 0x000fe200078e00ff */
[----:B------:R-:W-:Y:S01]  /*acc0*/  MOV R93, 0xffffffff ;  /* 0xffffffff005d7802 */ /* 0x000fe20000000f00 */
[----:B------:R-:W-:Y:S01]  /*acd0*/  USEL UR42, UR42, URZ, UP0 ;  /* 0x0000003f2a2a7287 */ /* 0x000fe20008000000 */
[----:B------:R-:W-:-:S13]  /*ace0*/  ISETP.GE.U32.AND.EX P0, PT, R17, UR5, PT, P0 ;  /* 0x0000000511007c0c */ /* 0x000fda000bf06100 */
[----:B------:R-:W-:Y:S05]  /*acf0*/  @P0 BRA `(.L_x_89) ;  /* 0x0000000400640947 */ /* 0x000fea0003800000 */
[----:B------:R-:W2:Y:S01]  /*ad00*/  S2R R23, SR_CTAID.X ;  /* 0x0000000000177919 */ /* 0x000ea20000002500 */
[----:B-1----:R-:W1:Y:S01]  /*ad10*/  LDC.64 R10, c[0x0][0x8d0] ;  /* 0x00023400ff0a7b82 */ /* 0x002e620000000a00 */
[----:B------:R-:W-:Y:S01]  /*ad20*/  ULDC UR4, c[0x0][0x150] ;  /* 0x0000540000047ab9 */ /* 0x000fe20000000800 */
[----:B------:R-:W-:Y:S01]  /*ad30*/  IMAD.MOV.U32 R8, RZ, RZ, R16 ;  /* 0x000000ffff087224 */ /* 0x000fe200078e0010 */
[----:B------:R-:W3:Y:S01]  /*ad40*/  S2R R25, SR_CTAID.Y ;  /* 0x0000000000197919 */ /* 0x000ee20000002600 */
[----:B------:R-:W-:-:S04]  /*ad50*/  IMAD.MOV.U32 R9, RZ, RZ, R17 ;  /* 0x000000ffff097224 */ /* 0x000fc800078e0011 */
[----:B------:R-:W4:Y:S08]  /*ad60*/  LDC R26, c[0x0][0x144] ;  /* 0x00005100ff1a7b82 */ /* 0x000f300000000800 */
[----:B------:R-:W3:Y:S08]  /*ad70*/  LDC R12, c[0x0][0x8d8] ;  /* 0x00023600ff0c7b82 */ /* 0x000ef00000000800 */
[----:B------:R-:W3:Y:S01]  /*ad80*/  LDC.64 R20, c[0x0][0x8c8] ;  /* 0x00023200ff147b82 */ /* 0x000ee20000000a00 */
[----:B-1----:R-:W-:-:S04]  /*ad90*/  ISETP.NE.U32.AND P0, PT, R10, RZ, PT ;  /* 0x000000ff0a00720c */ /* 0x002fc80003f05070 */
[----:B------:R-:W-:Y:S02]  /*ada0*/  ISETP.NE.AND.EX P0, PT, R11, RZ, PT, P0 ;  /* 0x000000ff0b00720c */ /* 0x000fe40003f05300 */
[----:B--2---:R-:W-:-:S05]  /*adb0*/  I2FP.F32.U32 R3, R23 ;  /* 0x0000001700037245 */ /* 0x004fca0000201000 */
[----:B------:R-:W-:-:S04]  /*adc0*/  FMUL R3, R3, UR4 ;  /* 0x0000000403037c20 */ /* 0x000fc80008400000 */
[----:B------:R1:W2:Y:S02]  /*add0*/  F2I.U32.TRUNC.NTZ R24, R3 ;  /* 0x0000000300187305 */ /* 0x0002a4000020f000 */
[----:B----4-:R-:W-:Y:S05]  /*ade0*/  @!P0 BRA `(.L_x_90) ;  /* 0x0000000000288947 */ /* 0x010fea0003800000 */
[----:B-1----:R-:W1:Y:S02]  /*adf0*/  LDC R3, c[0x0][0x8dc] ;  /* 0x00023700ff037b82 */ /* 0x002e640000000800 */
[----:B-1----:R-:W-:-:S05]  /*ae00*/  IADD3 R3, P0, R16, R3, RZ ;  /* 0x0000000310037210 */ /* 0x002fca0007f1e0ff */
[----:B------:R-:W-:-:S04]  /*ae10*/  IMAD.X R13, RZ, RZ, R17, P0 ;  /* 0x000000ffff0d7224 */ /* 0x000fc800000e0611 */
[----:B------:R-:W-:-:S04]  /*ae20*/  IMAD.WIDE.U32 R4, R13, R10, RZ ;  /* 0x0000000a0d047225 */ /* 0x000fc800078e00ff */
[----:B------:R-:W-:-:S04]  /*ae30*/  IMAD.WIDE.U32 R6, P0, R3, R11, R4 ;  /* 0x0000000b03067225 */ /* 0x000fc80007800004 */
[----:B------:R-:W-:Y:S01]  /*ae40*/  IMAD.WIDE.U32 R4, R3, R10, RZ ;  /* 0x0000000a03047225 */ /* 0x000fe200078e00ff */
[----:B------:R-:W-:-:S03]  /*ae50*/  IADD3.X R9, RZ, RZ, RZ, P0, !PT ;  /* 0x000000ffff097210 */ /* 0x000fc600007fe4ff */
[----:B------:R-:W-:Y:S01]  /*ae60*/  IMAD.MOV.U32 R8, RZ, RZ, R7 ;  /* 0x000000ffff087224 */ /* 0x000fe200078e0007 */
[----:B------:R-:W-:-:S05]  /*ae70*/  IADD3 RZ, P0, R5, R6, RZ ;  /* 0x0000000605ff7210 */ /* 0x000fca0007f1e0ff */
[----:B------:R-:W-:-:S08]  /*ae80*/  IMAD.WIDE.U32.X R8, R13, R11, R8, P0 ;  /* 0x0000000b0d087225 */ /* 0x000fd000000e0408 */
.L_x_90:
[-CC-:B---3--:R-:W-:Y:S01]  /*ae90*/  SHF.R.U64 R32, R8, R12.reuse, R9.reuse ;  /* 0x0000000c08207219 */ /* 0x188fe20000001209 */
[----:B------:R-:W3:Y:S01]  /*aea0*/  LDC.64 R14, c[0x0][0x8e8] ;  /* 0x00023a00ff0e7b82 */ /* 0x000ee20000000a00 */
[----:B-1----:R-:W-:Y:S01]  /*aeb0*/  SHF.R.U32.HI R3, RZ, R12, R9 ;  /* 0x0000000cff037219 */ /* 0x002fe20000011609 */
[----:B--2---:R-:W-:Y:S01]  /*aec0*/  IMAD.MOV R24, RZ, RZ, -R24 ;  /* 0x000000ffff187224 */ /* 0x004fe200078e0a18 */
[----:B------:R-:W-:Y:S01]  /*aed0*/  IADD3 R7, P0, RZ, -R32, RZ ;  /* 0x80000020ff077210 */ /* 0x000fe20007f1e0ff */
[----:B------:R-:W-:Y:S02]  /*aee0*/  ULDC UR4, c[0x0][0x154] ;  /* 0x0000550000047ab9 */ /* 0x000fe40000000800 */
[----:B------:R-:W-:Y:S02]  /*aef0*/  IMAD R26, R26, R24, R23 ;  /* 0x000000181a1a7224 */ /* 0x000fe400078e0217 */
[----:B------:R-:W1:Y:S01]  /*af00*/  LDC R8, c[0x0][0x8c0] ;  /* 0x00023000ff087b82 */ /* 0x000e620000000800 */
[----:B------:R-:W-:-:S02]  /*af10*/  IMAD.X R3, RZ, RZ, ~R3, P0 ;  /* 0x000000ffff037224 */ /* 0x000fc400000e0e03 */
[----:B------:R-:W-:-:S04]  /*af20*/  IMAD.WIDE.U32 R4, R7, R20, R16 ;  /* 0x0000001407047225 */ /* 0x000fc800078e0010 */
[----:B------:R-:W-:Y:S01]  /*af30*/  IMAD R6, R3, R20, RZ ;  /* 0x0000001403067224 */ /* 0x000fe200078e02ff */
[----:B------:R-:W2:Y:S03]  /*af40*/  LDC R28, c[0x0][0x8b0] ;  /* 0x00022c00ff1c7b82 */ /* 0x000ea60000000800 */
[----:B------:R-:W-:Y:S02]  /*af50*/  IMAD R3, R7, R21, R6 ;  /* 0x0000001507037224 */ /* 0x000fe400078e0206 */
[----:B------:R-:W-:-:S03]  /*af60*/  IMAD.MOV.U32 R7, RZ, RZ, 0x1 ;  /* 0x00000001ff077424 */ /* 0x000fc600078e00ff */
[----:B------:R-:W4:Y:S01]  /*af70*/  LDC R30, c[0x0][0x900] ;  /* 0x00024000ff1e7b82 */ /* 0x000f220000000800 */
[----:B------:R-:W-:Y:S02]  /*af80*/  IADD3 R3, R5, R3, RZ ;  /* 0x0000000305037210 */ /* 0x000fe40007ffe0ff */
[----:B------:R-:W-:Y:S02]  /*af90*/  I2FP.F32.U32 R5, R25 ;  /* 0x0000001900057245 */ /* 0x000fe40000201000 */
[----:B---3--:R-:W-:-:S03]  /*afa0*/  ISETP.NE.U32.AND P0, PT, R14, RZ, PT ;  /* 0x000000ff0e00720c */ /* 0x008fc60003f05070 */
[----:B------:R-:W3:Y:S01]  /*afb0*/  LDC R24, c[0x0][0x148] ;  /* 0x00005200ff187b82 */ /* 0x000ee20000000800 */
[----:B------:R-:W-:Y:S01]  /*afc0*/  FMUL R6, R5, UR4 ;  /* 0x0000000405067c20 */ /* 0x000fe20008400000 */
[-CC-:B-1----:R-:W-:Y:S01]  /*afd0*/  SHF.R.U64 R12, R4, R8.reuse, R3.reuse ;  /* 0x00000008040c7219 */ /* 0x182fe20000001203 */
[----:B------:R-:W-:Y:S01]  /*afe0*/  IMAD.MOV.U32 R5, RZ, RZ, -0x1 ;  /* 0xffffffffff057424 */ /* 0x000fe200078e00ff */
[----:B------:R-:W-:Y:S01]  /*aff0*/  ISETP.NE.AND.EX P0, PT, R15, RZ, PT, P0 ;  /* 0x000000ff0f00720c */ /* 0x000fe20003f05300 */
[----:B------:R1:W1:Y:S01]  /*b000*/  F2I.U32.TRUNC.NTZ R20, R6 ;  /* 0x0000000600147305 */ /* 0x000262000020f000 */
[----:B------:R-:W-:Y:S02]  /*b010*/  SHF.R.U32.HI R3, RZ, R8, R3 ;  /* 0x00000008ff037219 */ /* 0x000fe40000011603 */
[----:B------:R-:W1:Y:S02]  /*b020*/  LDC R21, c[0x0][0x8a8] ;  /* 0x00022a00ff157b82 */ /* 0x000e640000000800 */
[----:B--2---:R-:W-:-:S02]  /*b030*/  SHF.R.U64 R10, R12, R28, R3 ;  /* 0x0000001c0c0a7219 */ /* 0x004fc40000001203 */
[----:B------:R-:W-:-:S04]  /*b040*/  SHF.R.U32.HI R3, RZ, R28, R3 ;  /* 0x0000001cff037219 */ /* 0x000fc80000011603 */
[----:B------:R-:W2:Y:S01]  /*b050*/  LDC R27, c[0x0][0x8f0] ;  /* 0x00023c00ff1b7b82 */ /* 0x000ea20000000800 */
[-C--:B----4-:R-:W-:Y:S02]  /*b060*/  SHF.L.U32 R4, R5, R30.reuse, RZ ;  /* 0x0000001e05047219 */ /* 0x090fe400000006ff */
[-CC-:B------:R-:W-:Y:S02]  /*b070*/  SHF.R.U64 R13, R10, R30.reuse, R3.reuse ;  /* 0x0000001e0a0d7219 */ /* 0x180fe40000001203 */
[----:B------:R-:W-:Y:S02]  /*b080*/  SHF.R.U32.HI R5, RZ, R30, R3 ;  /* 0x0000001eff057219 */ /* 0x000fe40000011603 */
[----:B------:R-:W-:Y:S01]  /*b090*/  LOP3.LUT R23, RZ, R4, RZ, 0x33, !PT ;  /* 0x00000004ff177212 */ /* 0x000fe200078e33ff */
[----:B------:R-:W4:Y:S01]  /*b0a0*/  LDC R29, c[0x0][0x8e0] ;  /* 0x00023800ff1d7b82 */ /* 0x000f220000000800 */
[----:B------:R-:W-:Y:S01]  /*b0b0*/  SHF.L.U32 R30, R7, R30, RZ ;  /* 0x0000001e071e7219 */ /* 0x000fe200000006ff */
[----:B------:R-:W-:-:S06]  /*b0c0*/  IMAD.MOV.U32 R4, RZ, RZ, R13 ;  /* 0x000000ffff047224 */ /* 0x000fcc00078e000d */
[----:B------:R-:W1:Y:S01]  /*b0d0*/  LDC R31, c[0x0][0x8b8] ;  /* 0x00022e00ff1f7b82 */ /* 0x000e620000000800 */
[----:B------:R-:W-:Y:S05]  /*b0e0*/  @!P0 BRA `(.L_x_91) ;  /* 0x0000000000288947 */ /* 0x000fea0003800000 */
[----:B------:R-:W5:Y:S02]  /*b0f0*/  LDC R4, c[0x0][0x8f4] ;  /* 0x00023d00ff047b82 */ /* 0x000f640000000800 */
[----:B-----5:R-:W-:-:S04]  /*b100*/  IADD3 R3, P0, R13, R4, RZ ;  /* 0x000000040d037210 */ /* 0x020fc80007f1e0ff */
[----:B------:R-:W-:-:S05]  /*b110*/  IADD3.X R11, RZ, R5, RZ, P0, !PT ;  /* 0x00000005ff0b7210 */ /* 0x000fca00007fe4ff */
[----:B------:R-:W-:-:S04]  /*b120*/  IMAD.WIDE.U32 R4, R11, R14, RZ ;  /* 0x0000000e0b047225 */ /* 0x000fc800078e00ff */
[----:B-1----:R-:W-:-:S04]  /*b130*/  IMAD.WIDE.U32 R6, P0, R3, R15, R4 ;  /* 0x0000000f03067225 */ /* 0x002fc80007800004 */
[----:B------:R-:W-:-:S04]  /*b140*/  IMAD.WIDE.U32 R4, R3, R14, RZ ;  /* 0x0000000e03047225 */ /* 0x000fc800078e00ff */
[----:B------:R-:W-:Y:S01]  /*b150*/  IMAD.X R9, RZ, RZ, RZ, P0 ;  /* 0x000000ffff097224 */ /* 0x000fe200000e06ff */
[----:B------:R-:W-:Y:S01]  /*b160*/  IADD3 RZ, P0, R5, R6, RZ ;  /* 0x0000000605ff7210 */ /* 0x000fe20007f1e0ff */
[----:B------:R-:W-:-:S04]  /*b170*/  IMAD.MOV.U32 R8, RZ, RZ, R7 ;  /* 0x000000ffff087224 */ /* 0x000fc800078e0007 */
[----:B------:R-:W-:-:S08]  /*b180*/  IMAD.WIDE.U32.X R4, R11, R15, R8, P0 ;  /* 0x0000000f0b047225 */ /* 0x000fd000000e0408 */
.L_x_91:
[----:B------:R-:W-:Y:S01]  /*b190*/  ISETP.NE.AND P0, PT, R2, 0x1, PT ;  /* 0x000000010200780c */ /* 0x000fe20003f05270 */
[----:B-1----:R-:W-:Y:S01]  /*b1a0*/  IMAD.MOV R20, RZ, RZ, -R20 ;  /* 0x000000ffff147224 */ /* 0x002fe200078e0a14 */
[----:B--2---:R-:W-:Y:S02]  /*b1b0*/  SHF.R.U64 R3, R4, R27, R5 ;  /* 0x0000001b04037219 */ /* 0x004fe40000001205 */
[----:B------:R-:W-:Y:S02]  /*b1c0*/  LOP3.LUT R10, R10, R23, RZ, 0xc0, !PT ;  /* 0x000000170a0a7212 */ /* 0x000fe400078ec0ff */
[----:B------:R-:W-:Y:S01]  /*b1d0*/  IADD3 R5, R21, -0x1, RZ ;  /* 0xffffffff15057810 */ /* 0x000fe20007ffe0ff */
[----:B------:R-:W-:Y:S01]  /*b1e0*/  IMAD.MOV R4, RZ, RZ, -R3 ;  /* 0x000000ffff047224 */ /* 0x000fe200078e0a03 */
[----:B------:R-:W-:Y:S01]  /*b1f0*/  R2UR UR47, R32 ;  /* 0x00000000202f72ca */ /* 0x000fe200000e0000 */
[----:B------:R-:W-:Y:S01]  /*b200*/  IMAD R23, R30, R3, R10 ;  /* 0x000000031e177224 */ /* 0x000fe200078e020a */
[----:B------:R-:W-:Y:S01]  /*b210*/  LOP3.LUT R12, R12, R5, RZ, 0xc0, !PT ;  /* 0x000000050c0c7212 */ /* 0x000fe200078ec0ff */
[----:B----4-:R-:W-:-:S02]  /*b220*/  IMAD R3, R4, R29, R13 ;  /* 0x0000001d04037224 */ /* 0x010fc400078e020d */
[----:B---3--:R-:W-:Y:S02]  /*b230*/  @P0 IMAD R26, R24, R20, R25 ;  /* 0x00000014181a0224 */ /* 0x008fe400078e0219 */
[----:B------:R-:W-:Y:S02]  /*b240*/  IMAD R4, R3, R21, R12 ;  /* 0x0000001503047224 */ /* 0x000fe400078e020c */
[----:B------:R-:W-:Y:S02]  /*b250*/  IMAD R23, R23, R31, R26 ;  /* 0x0000001f17177224 */ /* 0x000fe400078e021a */
[----:B------:R-:W-:-:S03]  /*b260*/  IMAD.MOV.U32 R3, RZ, RZ, 0x1 ;  /* 0x00000001ff037424 */ /* 0x000fc600078e00ff */
[----:B------:R-:W-:Y:S02]  /*b270*/  SEL R93, R4, R23, !P0 ;  /* 0x00000017045d7207 */ /* 0x000fe40004000000 */
[----:B------:R-:W-:-:S07]  /*b280*/  SEL R23, R23, R4, !P0 ;  /* 0x0000000417177207 */ /* 0x000fce0004000000 */
.L_x_89:
[----:B------:R-:W-:Y:S01]  /*b290*/  R2UR UR48, R0 ;  /* 0x00000000003072ca */ /* 0x000fe200000e0000 */
[----:B------:R-:W-:Y:S01]  /*b2a0*/  UIADD3 UR43, UR43, 0x4, URZ ;  /* 0x000000042b2b7890 */ /* 0x000fe2000fffe03f */
[----:B------:R-:W-:-:S11]  /*b2b0*/  LOP3.LUT P0, RZ, R3, 0xff, RZ, 0xc0, !PT ;  /* 0x000000ff03ff7812 */ /* 0x000fd6000780c0ff */
[----:B------:R-:W-:Y:S02]  /*b2c0*/  ULOP3.LUT UR48, UR48, 0x3, URZ, 0xc0, !UPT ;  /* 0x0000000330307892 */ /* 0x000fe4000f8ec03f */
[----:B------:R-:W-:Y:S10]  /*b2d0*/  @P0 BRA `(.L_x_92) ;  /* 0xffffff6000580947 */ /* 0x000ff4000383ffff */
[----:B------:R-:W-:-:S13]  /*b2e0*/  PLOP3.LUT P0, PT, PT, PT, PT, 0x8, 0x0 ;  /* 0x000000000000781c */ /* 0x000fda0003f0e170 */
.L_x_18:
[----:B------:R-:W-:Y:S05]  /*b2f0*/  @P0 BRA `(.L_x_10) ;  /* 0x0000002800b00947 */ /* 0x000fea0003800000 */
[----:B------:R-:W-:Y:S01]  /*b300*/  ULDC.64 UR6, c[0x0][0x588] ;  /* 0x0001620000067ab9 */ /* 0x000fe20000000a00 */
[----:B------:R-:W-:Y:S01]  /*b310*/  ISETP.NE.AND.EX P1, PT, R119, RZ, PT, P1 ;  /* 0x000000ff7700720c */ /* 0x000fe20003f25310 */
[----:B------:R-:W-:-:S04]  /*b320*/  DEPBAR.LE SB0, 0x0 ;  /* 0x000080000000791a */ /* 0x000fc80000000000 */
[----:B------:R-:W-:Y:S01]  /*b330*/  ISETP.NE.U32.AND P0, PT, RZ, UR6, PT ;  /* 0x00000006ff007c0c */ /* 0x000fe2000bf05070 */
[----:B------:R-:W-:Y:S03]  /*b340*/  BSSY B0, `(.L_x_93) ;  /* 0x0000014000007945 */ /* 0x000fe60003800000 */
[----:B------:R-:W-:-:S13]  /*b350*/  ISETP.NE.AND.EX P0, PT, RZ, UR7, PT, P0 ;  /* 0x00000007ff007c0c */ /* 0x000fda000bf05300 */
[----:B------:R-:W-:Y:S05]  /*b360*/  @P0 BRA P1, `(.L_x_94) ;  /* 0x0000000000440947 */ /* 0x000fea0000800000 */
[----:B------:R-:W-:-:S04]  /*b370*/  ISETP.NE.U32.AND P0, PT, R118, RZ, PT ;  /* 0x000000ff7600720c */ /* 0x000fc80003f05070 */
[----:B------:R-:W-:-:S13]  /*b380*/  ISETP.NE.AND.EX P0, PT, R119, RZ, PT, P0 ;  /* 0x000000ff7700720c */ /* 0x000fda0003f05300 */
[----:B------:R-:W-:Y:S05]  /*b390*/  @!P0 BRA `(.L_x_95) ;  /* 0x00000000002c8947 */ /* 0x000fea0003800000 */
[----:B------:R-:W-:-:S13]  /*b3a0*/  LOP3.LUT P0, RZ, R88, 0xff, RZ, 0xc0, !PT ;  /* 0x000000ff58ff7812 */ /* 0x000fda000780c0ff */
[----:B------:R-:W-:Y:S05]  /*b3b0*/  @!P0 BRA `(.L_x_96) ;  /* 0x0000000000108947 */ /* 0x000fea0003800000 */
[----:B-----5:R-:W-:-:S13]  /*b3c0*/  FSETP.NEU.AND P0, PT, R90, RZ, PT ;  /* 0x000000ff5a00720b */ /* 0x020fda0003f0d000 */
[----:B------:R-:W-:Y:S05]  /*b3d0*/  @!P0 BREAK B0 ;  /* 0x0000000000008942 */ /* 0x000fea0003800000 */
[----:B------:R-:W-:Y:S05]  /*b3e0*/  @P0 BRA `(.L_x_94) ;  /* 0x0000000000240947 */ /* 0x000fea0003800000 */
[----:B------:R-:W-:Y:S05]  /*b3f0*/  BRA `(.L_x_10) ;  /* 0x0000002800707947 */ /* 0x000fea0003800000 */
.L_x_96:
[----:B------:R-:W-:-:S04]  /*b400*/  ISETP.NE.U32.AND P0, PT, RZ, UR6, PT ;  /* 0x00000006ff007c0c */ /* 0x000fc8000bf05070 */
[----:B------:R-:W-:-:S13]  /*b410*/  ISETP.NE.AND.EX P0, PT, RZ, UR7, PT, P0 ;  /* 0x00000007ff007c0c */ /* 0x000fda000bf05300 */
[----:B------:R-:W-:Y:S05]  /*b420*/  @!P0 BREAK B0 ;  /* 0x0000000000008942 */ /* 0x000fea0003800000 */
[----:B------:R-:W-:Y:S05]  /*b430*/  @P0 BRA `(.L_x_94) ;  /* 0x0000000000100947 */ /* 0x000fea0003800000 */
[----:B------:R-:W-:Y:S05]  /*b440*/  BRA `(.L_x_10) ;  /* 0x00000028005c7947 */ /* 0x000fea0003800000 */
.L_x_95:
[----:B-----5:R-:W-:-:S13]  /*b450*/  FSETP.NEU.AND P0, PT, R90, RZ, PT ;  /* 0x000000ff5a00720b */ /* 0x020fda0003f0d000 */
[----:B------:R-:W-:Y:S05]  /*b460*/  @!P0 BREAK B0 ;  /* 0x0000000000008942 */ /* 0x000fea0003800000 */
[----:B------:R-:W-:Y:S05]  /*b470*/  @!P0 BRA `(.L_x_10) ;  /* 0x0000002800508947 */ /* 0x000fea0003800000 */
.L_x_94:
[----:B------:R-:W-:Y:S05]  /*b480*/  BSYNC B0 ;  /* 0x0000000000007941 */ /* 0x000fea0003800000 */
.L_x_93:
[----:B------:R-:W-:-:S04]  /*b490*/  LOP3.LUT R19, R19, 0x1, RZ, 0xfc, !PT ;  /* 0x0000000113137812 */ /* 0x000fc800078efcff */
[----:B------:R-:W-:-:S13]  /*b4a0*/  ISETP.NE.AND P0, PT, R19, 0x3, PT ;  /* 0x000000031300780c */ /* 0x000fda0003f05270 */
[----:B------:R-:W-:Y:S05]  /*b4b0*/  @!P0 BRA `(.L_x_97) ;  /* 0x0000000000048947 */ /* 0x000fea0003800000 */
[----:B------:R-:W-:Y:S01]  /*b4c0*/  BPT.TRAP 0x1 ;  /* 0x000000040000795c */ /* 0x000fe20000300000 */
.L_x_97:
[----:B------:R-:W3:Y:S01]  /*b4d0*/  S2UR UR5, SR_CgaCtaId ;  /* 0x00000000000579c3 */ /* 0x000ee20000008800 */
[----:B------:R-:W-:Y:S02]  /*b4e0*/  UMOV UR4, 0x400 ;  /* 0x0000040000047882 */ /* 0x000fe40000000000 */
[----:B---3--:R-:W-:-:S04]  /*b4f0*/  ULEA UR4, UR5, UR4, 0x18 ;  /* 0x0000000405047291 */ /* 0x008fc8000f8ec03f */
[----:B------:R-:W-:-:S04]  /*b500*/  ULEA UR4, UR42, UR4, 0x3 ;  /* 0x000000042a047291 */ /* 0x000fc8000f8e183f */
[----:B------:R-:W-:-:S04]  /*b510*/  UIADD3 UR4, UR4, 0x60, URZ ;  /* 0x0000006004047890 */ /* 0x000fc8000fffe03f */
[----:B------:R-:W-:-:S09]  /*b520*/  UPRMT UR4, UR5, 0x654, UR4 ;  /* 0x0000065405047896 */ /* 0x000fd20008000004 */
[----:B------:R-:W-:Y:S01]  /*b530*/  SYNCS.ARRIVE.TRANS64.RED.A1T0 RZ, [UR4], RZ ;  /* 0x000000ffffff79a7 */ /* 0x000fe20008100404 */
[----:B------:R-:W-:Y:S05]  /*b540*/  BRA `(.L_x_10) ;  /* 0x00000028001c7947 */ /* 0x000fea0003800000 */
.L_x_9:
[----:B------:R-:W-:Y:S01]  /*b550*/  ULDC.64 UR4, c[0x0][0x8f8] ;  /* 0x00023e0000047ab9 */ /* 0x000fe20000000a00 */
[----:B------:R-:W-:Y:S01]  /*b560*/  PRMT R10, RZ, 0x7610, R10 ;  /* 0x00007610ff0a7816 */ /* 0x000fe2000000000a */
[----:B------:R-:W-:Y:S01]  /*b570*/  IMAD.MOV.U32 R13, RZ, RZ, -0x1 ;  /* 0xffffffffff0d7424 */ /* 0x000fe200078e00ff */
[----:B------:R-:W-:Y:S01]  /*b580*/  ISETP.GE.U32.AND P1, PT, R16, UR4, PT ;  /* 0x0000000410007c0c */ /* 0x000fe2000bf26070 */
[----:B------:R-:W-:Y:S01]  /*b590*/  IMAD.MOV.U32 R6, RZ, RZ, -0x1 ;  /* 0xffffffffff067424 */ /* 0x000fe200078e00ff */
[----:B------:R-:W-:Y:S02]  /*b5a0*/  MOV R7, 0xffffffff ;  /* 0xffffffff00077802 */ /* 0x000fe40000000f00 */
[----:B------:R-:W-:-:S13]  /*b5b0*/  ISETP.GE.U32.AND.EX P1, PT, R17, UR5, PT, P1 ;  /* 0x0000000511007c0c */ /* 0x000fda000bf26110 */
        /* <DEDUP_REMOVED lines=10> */
[----:B-1----:R-:W-:-:S04]  /*b660*/  IADD3 R13, P1, R16, R7, RZ ;  /* 0x00000007100d7210 */ /* 0x002fc80007f3e0ff */
[----:B------:R-:W-:-:S05]  /*b670*/  IADD3.X R21, RZ, R17, RZ, P1, !PT ;  /* 0x00000011ff157210 */ /* 0x000fca0000ffe4ff */
[----:B------:R-:W-:-:S04]  /*b680*/  IMAD.WIDE.U32 R6, R21, R14, RZ ;  /* 0x0000000e15067225 */ /* 0x000fc800078e00ff */
[----:B------:R-:W-:-:S04]  /*b690*/  IMAD.WIDE.U32 R10, P1, R13, R15, R6 ;  /* 0x0000000f0d0a7225 */ /* 0x000fc80007820006 */
[----:B------:R-:W-:-:S04]  /*b6a0*/  IMAD.WIDE.U32 R6, R13, R14, RZ ;  /* 0x0000000e0d067225 */ /* 0x000fc800078e00ff */
[----:B------:R-:W-:Y:S01]  /*b6b0*/  IMAD.X R13, RZ, RZ, RZ, P1 ;  /* 0x000000ffff0d7224 */ /* 0x000fe200008e06ff */
[----:B------:R-:W-:Y:S01]  /*b6c0*/  IADD3 RZ, P1, R7, R10, RZ ;  /* 0x0000000a07ff7210 */ /* 0x000fe20007f3e0ff */
[----:B------:R-:W-:-:S04]  /*b6d0*/  IMAD.MOV.U32 R12, RZ, RZ, R11 ;  /* 0x000000ffff0c7224 */ /* 0x000fc800078e000b */
[----:B------:R-:W-:-:S08]  /*b6e0*/  IMAD.WIDE.U32.X R12, R21, R15, R12, P1 ;  /* 0x0000000f150c7225 */ /* 0x000fd000008e040c */
.L_x_99:
[--C-:B------:R-:W-:Y:S01]  /*b6f0*/  SHF.R.U64 R14, R12, R20, R13.reuse ;  /* 0x000000140c0e7219 */ /* 0x100fe2000000120d */
[----:B------:R-:W1:Y:S01]  /*b700*/  LDC R26, c[0x0][0x8c0] ;  /* 0x00023000ff1a7b82 */ /* 0x000e620000000800 */
[----:B------:R-:W-:Y:S01]  /*b710*/  I2FP.F32.U32 R7, R8 ;  /* 0x0000000800077245 */ /* 0x000fe20000201000 */
[----:B------:R-:W-:Y:S01]  /*b720*/  ULDC UR4, c[0x0][0x150] ;  /* 0x0000540000047ab9 */ /* 0x000fe20000000800 */
[----:B------:R-:W-:Y:S02]  /*b730*/  SHF.R.U32.HI R6, RZ, R20, R13 ;  /* 0x00000014ff067219 */ /* 0x000fe4000001160d */
[----:B------:R-:W-:Y:S01]  /*b740*/  IADD3 R9, P1, RZ, -R14, RZ ;  /* 0x8000000eff097210 */ /* 0x000fe20007f3e0ff */
[----:B------:R-:W-:Y:S01]  /*b750*/  FMUL R13, R7, UR4 ;  /* 0x00000004070d7c20 */ /* 0x000fe20008400000 */
[----:B------:R-:W-:Y:S01]  /*b760*/  ULDC UR4, c[0x0][0x154] ;  /* 0x0000550000047ab9 */ /* 0x000fe20000000800 */
[----:B------:R-:W2:Y:S02]  /*b770*/  LDC.64 R28, c[0x0][0x8e8] ;  /* 0x00023a00ff1c7b82 */ /* 0x000ea40000000a00 */
[----:B------:R-:W-:-:S02]  /*b780*/  IMAD.X R11, RZ, RZ, ~R6, P1 ;  /* 0x000000ffff0b7224 */ /* 0x000fc400008e0e06 */
[----:B------:R-:W3:Y:S01]  /*b790*/  F2I.U32.TRUNC.NTZ R13, R13 ;  /* 0x0000000d000d7305 */ /* 0x000ee2000020f000 */
[----:B------:R-:W-:-:S03]  /*b7a0*/  IMAD.WIDE.U32 R6, R9, R24, R16 ;  /* 0x0000001809067225 */ /* 0x000fc600078e0010 */
[----:B------:R-:W4:Y:S01]  /*b7b0*/  LDC R15, c[0x0][0x144] ;  /* 0x00005100ff0f7b82 */ /* 0x000f220000000800 */
[----:B------:R-:W-:-:S04]  /*b7c0*/  IMAD R10, R11, R24, RZ ;  /* 0x000000180b0a7224 */ /* 0x000fc800078e02ff */
[----:B------:R-:W-:Y:S02]  /*b7d0*/  IMAD R9, R9, R25, R10 ;  /* 0x0000001909097224 */ /* 0x000fe400078e020a */
[----:B------:R-:W-:Y:S01]  /*b7e0*/  IMAD.MOV.U32 R10, RZ, RZ, -0x1 ;  /* 0xffffffffff0a7424 */ /* 0x000fe200078e00ff */
[----:B------:R-:W5:Y:S02]  /*b7f0*/  LDC R20, c[0x0][0x8b0] ;  /* 0x00022c00ff147b82 */ /* 0x000f640000000800 */
[----:B------:R-:W-:Y:S02]  /*b800*/  IADD3 R7, R7, R9, RZ ;  /* 0x0000000907077210 */ /* 0x000fe40007ffe0ff */
[----:B------:R-:W-:Y:S02]  /*b810*/  I2FP.F32.U32 R9, R3 ;  /* 0x0000000300097245 */ /* 0x000fe40000201000 */
[-C--:B-1----:R-:W-:Y:S01]  /*b820*/  SHF.R.U64 R12, R6, R26.reuse, R7 ;  /* 0x0000001a060c7219 */ /* 0x082fe20000001207 */
[----:B---3--:R-:W-:Y:S01]  /*b830*/  IMAD.MOV R6, RZ, RZ, -R13 ;  /* 0x000000ffff067224 */ /* 0x008fe200078e0a0d */
[----:B------:R-:W1:Y:S01]  /*b840*/  LDC R11, c[0x0][0x900] ;  /* 0x00024000ff0b7b82 */ /* 0x000e620000000800 */
[----:B--2---:R-:W-:Y:S01]  /*b850*/  ISETP.NE.U32.AND P1, PT, R28, RZ, PT ;  /* 0x000000ff1c00720c */ /* 0x004fe20003f25070 */
[----:B------:R-:W-:Y:S01]  /*b860*/  FMUL R9, R9, UR4 ;  /* 0x0000000409097c20 */ /* 0x000fe20008400000 */
[----:B------:R-:W-:-:S02]  /*b870*/  SHF.R.U32.HI R7, RZ, R26, R7 ;  /* 0x0000001aff077219 */ /* 0x000fc40000011607 */
[----:B------:R-:W-:-:S03]  /*b880*/  ISETP.NE.AND.EX P1, PT, R29, RZ, PT, P1 ;  /* 0x000000ff1d00720c */ /* 0x000fc60003f25310 */
[----:B------:R-:W2:Y:S01]  /*b890*/  LDC R24, c[0x0][0x148] ;  /* 0x00005200ff187b82 */ /* 0x000ea20000000800 */
[----:B----4-:R-:W-:Y:S02]  /*b8a0*/  IMAD R25, R15, R6, R8 ;  /* 0x000000060f197224 */ /* 0x010fe400078e0208 */
[----:B------:R-:W-:-:S05]  /*b8b0*/  IMAD.MOV.U32 R8, RZ, RZ, 0x1 ;  /* 0x00000001ff087424 */ /* 0x000fca00078e00ff */
[----:B------:R-:W3:Y:S01]  /*b8c0*/  LDC R23, c[0x0][0x8a8] ;  /* 0x00022a00ff177b82 */ /* 0x000ee20000000800 */
[-CC-:B-----5:R-:W-:Y:S02]  /*b8d0*/  SHF.R.U64 R15, R12, R20.reuse, R7.reuse ;  /* 0x000000140c0f7219 */ /* 0x1a0fe40000001207 */
[----:B------:R-:W-:Y:S02]  /*b8e0*/  SHF.R.U32.HI R6, RZ, R20, R7 ;  /* 0x00000014ff067219 */ /* 0x000fe40000011607 */
[----:B------:R4:W1:Y:S03]  /*b8f0*/  F2I.U32.TRUNC.NTZ R20, R9 ;  /* 0x0000000900147305 */ /* 0x000866000020f000 */
[----:B------:R-:W2:Y:S01]  /*b900*/  LDC R27, c[0x0][0x8f0] ;  /* 0x00023c00ff1b7b82 */ /* 0x000ea20000000800 */
[-C--:B-1----:R-:W-:Y:S02]  /*b910*/  SHF.L.U32 R10, R10, R11.reuse, RZ ;  /* 0x0000000b0a0a7219 */ /* 0x082fe400000006ff */
[----:B------:R-:W-:-:S02]  /*b920*/  SHF.R.U64 R21, R15, R11, R6 ;  /* 0x0000000b0f157219 */ /* 0x000fc40000001206 */
[-C--:B------:R-:W-:Y:S02]  /*b930*/  SHF.R.U32.HI R7, RZ, R11.reuse, R6 ;  /* 0x0000000bff077219 */ /* 0x080fe40000011606 */
[----:B------:R-:W-:Y:S01]  /*b940*/  SHF.L.U32 R26, R8, R11, RZ ;  /* 0x0000000b081a7219 */ /* 0x000fe200000006ff */
[----:B------:R-:W1:Y:S01]  /*b950*/  LDC R30, c[0x0][0x8e0] ;  /* 0x00023800ff1e7b82 */ /* 0x000e620000000800 */
[----:B------:R-:W-:Y:S02]  /*b960*/  LOP3.LUT R32, RZ, R10, RZ, 0x33, !PT ;  /* 0x0000000aff207212 */ /* 0x000fe400078e33ff */
[----:B------:R-:W-:-:S05]  /*b970*/  MOV R6, R21 ;  /* 0x0000001500067202 */ /* 0x000fca0000000f00 */
[----:B------:R-:W1:Y:S01]  /*b980*/  LDC R31, c[0x0][0x8b8] ;  /* 0x00022e00ff1f7b82 */ /* 0x000e620000000800 */
[----:B----4-:R-:W-:Y:S05]  /*b990*/  @!P1 BRA `(.L_x_100) ;  /* 0x0000000000289947 */ /* 0x010fea0003800000 */
[----:B------:R-:W4:Y:S02]  /*b9a0*/  LDC R6, c[0x0][0x8f4] ;  /* 0x00023d00ff067b82 */ /* 0x000f240000000800 */
[----:B----4-:R-:W-:-:S05]  /*b9b0*/  IADD3 R11, P1, R21, R6, RZ ;  /* 0x00000006150b7210 */ /* 0x010fca0007f3e0ff */
[----:B------:R-:W-:-:S04]  /*b9c0*/  IMAD.X R13, RZ, RZ, R7, P1 ;  /* 0x000000ffff0d7224 */ /* 0x000fc800008e0607 */
[----:B------:R-:W-:-:S04]  /*b9d0*/  IMAD.WIDE.U32 R6, R13, R28, RZ ;  /* 0x0000001c0d067225 */ /* 0x000fc800078e00ff */
[----:B------:R-:W-:-:S04]  /*b9e0*/  IMAD.WIDE.U32 R8, P1, R11, R29, R6 ;  /* 0x0000001d0b087225 */ /* 0x000fc80007820006 */
[----:B------:R-:W-:-:S04]  /*b9f0*/  IMAD.WIDE.U32 R6, R11, R28, RZ ;  /* 0x0000001c0b067225 */ /* 0x000fc800078e00ff */
[----:B------:R-:W-:Y:S01]  /*ba00*/  IMAD.X R11, RZ, RZ, RZ, P1 ;  /* 0x000000ffff0b7224 */ /* 0x000fe200008e06ff */
[----:B------:R-:W-:Y:S01]  /*ba10*/  IADD3 RZ, P1, R7, R8, RZ ;  /* 0x0000000807ff7210 */ /* 0x000fe20007f3e0ff */
[----:B------:R-:W-:-:S04]  /*ba20*/  IMAD.MOV.U32 R10, RZ, RZ, R9 ;  /* 0x000000ffff0a7224 */ /* 0x000fc800078e0009 */
[----:B------:R-:W-:-:S08]  /*ba30*/  IMAD.WIDE.U32.X R6, R13, R29, R10, P1 ;  /* 0x0000001d0d067225 */ /* 0x000fd000008e040a */
.L_x_100:
[----:B------:R-:W-:Y:S01]  /*ba40*/  ISETP.NE.AND P1, PT, R2, 0x1, PT ;  /* 0x000000010200780c */ /* 0x000fe20003f25270 */
[----:B---3--:R-:W-:Y:S01]  /*ba50*/  VIADD R9, R23, 0xffffffff ;  /* 0xffffffff17097836 */ /* 0x008fe20000000000 */
[----:B--2---:R-:W-:Y:S01]  /*ba60*/  SHF.R.U64 R7, R6, R27, R7 ;  /* 0x0000001b06077219 */ /* 0x004fe20000001207 */
[----:B------:R-:W-:Y:S01]  /*ba70*/  IMAD.MOV.U32 R10, RZ, RZ, 0x1 ;  /* 0x00000001ff0a7424 */ /* 0x000fe200078e00ff */
[----:B------:R-:W-:Y:S02]  /*ba80*/  IADD3 R20, -R20, RZ, RZ ;  /* 0x000000ff14147210 */ /* 0x000fe40007ffe1ff */
[----:B------:R-:W-:Y:S01]  /*ba90*/  LOP3.LUT R6, R15, R32, RZ, 0xc0, !PT ;  /* 0x000000200f067212 */ /* 0x000fe200078ec0ff */
[----:B------:R-:W-:Y:S01]  /*baa0*/  IMAD.MOV R8, RZ, RZ, -R7 ;  /* 0x000000ffff087224 */ /* 0x000fe200078e0a07 */
[----:B------:R-:W-:-:S03]  /*bab0*/  LOP3.LUT R12, R12, R9, RZ, 0xc0, !PT ;  /* 0x000000090c0c7212 */ /* 0x000fc600078ec0ff */
[----:B------:R-:W-:Y:S02]  /*bac0*/  IMAD R6, R26, R7, R6 ;  /* 0x000000071a067224 */ /* 0x000fe400078e0206 */
[----:B------:R-:W-:Y:S02]  /*bad0*/  @P1 IMAD R25, R24, R20, R3 ;  /* 0x0000001418191224 */ /* 0x000fe400078e0203 */
[----:B-1----:R-:W-:Y:S02]  /*bae0*/  IMAD R3, R8, R30, R21 ;  /* 0x0000001e08037224 */ /* 0x002fe400078e0215 */
[----:B------:R-:W-:Y:S02]  /*baf0*/  IMAD R13, R6, R31, R25 ;  /* 0x0000001f060d7224 */ /* 0x000fe400078e0219 */
[----:B------:R-:W-:-:S05]  /*bb00*/  IMAD R6, R3, R23, R12 ;  /* 0x0000001703067224 */ /* 0x000fca00078e020c */
[----:B------:R-:W-:Y:S02]  /*bb10*/  SEL R7, R6, R13, !P1 ;  /* 0x0000000d06077207 */ /* 0x000fe40004800000 */
[----:B------:R-:W-:Y:S02]  /*bb20*/  SEL R13, R13, R6, !P1 ;  /* 0x000000060d0d7207 */ /* 0x000fe40004800000 */
[----:B------:R-:W-:-:S07]  /*bb30*/  MOV R6, R14 ;  /* 0x0000000e00067202 */ /* 0x000fce0000000f00 */
.L_x_98:
[----:B------:R-:W-:-:S08]  /*bb40*/  NOP ;  /* 0x0000000000007918 */ /* 0x000fd00000000000 */
[----:B------:R-:W1:-:S00]  /*bb50*/  USETMAXREG.DEALLOC.CTAPOOL 0x28 ;  /* 0x00000028000079c8 */ /* 0x000e4000080e0500 */
[----:B-1----:R-:W-:-:S13]  /*bb60*/  ISETP.NE.AND P1, PT, R0, 0x1, PT ;  /* 0x000000010000780c */ /* 0x002fda0003f25270 */
[----:B------:R-:W-:Y:S05]  /*bb70*/  @!P1 BRA `(.L_x_10) ;  /* 0x0000002000909947 */ /* 0x000fea0003800000 */
[----:B------:R-:W-:Y:S05]  /*bb80*/  @!P4 BRA `(.L_x_101) ;  /* 0x0000001000a8c947 */ /* 0x000fea0003800000 */
[----:B------:R-:W-:-:S13]  /*bb90*/  ISETP.NE.OR P0, PT, R0, 0x2, P0 ;  /* 0x000000020000780c */ /* 0x000fda0000705670 */
[----:B------:R-:W-:Y:S05]  /*bba0*/  @P0 BRA `(.L_x_10) ;  /* 0x0000002000840947 */ /* 0x000fea0003800000 */
[----:B------:R-:W-:-:S13]  /*bbb0*/  LOP3.LUT P1, RZ, R10, 0xff, RZ, 0xc0, !PT ;  /* 0x000000ff0aff7812 */ /* 0x000fda000782c0ff */
[----:B------:R-:W-:Y:S05]  /*bbc0*/  @!P1 BRA `(.L_x_102) ;  /* 0x0000000000189947 */ /* 0x000fea0003800000 */
[----:B------:R-:W-:Y:S01]  /*bbd0*/  UMOV UR4, 0x400 ;  /* 0x0000040000047882 */ /* 0x000fe20000000000 */
[----:B------:R-:W-:Y:S01]  /*bbe0*/  IMAD.MOV.U32 R0, RZ, RZ, RZ ;  /* 0x000000ffff007224 */ /* 0x000fe200078e00ff */
[----:B------:R-:W-:-:S04]  /*bbf0*/  ULEA UR4, UR36, UR4, 0x18 ;  /* 0x0000000424047291 */ /* 0x000fc8000f8ec03f */
[----:B------:R-:W-:-:S05]  /*bc00*/  SHF.L.U32 R0, R0, 0x1f, RZ ;  /* 0x0000001f00007819 */ /* 0x000fca00000006ff */
[----:B------:R-:W1:Y:S02]  /*bc10*/  SYNCS.PHASECHK.TRANS64.TRYWAIT P0, [UR4+0x88], R0 ;  /* 0x00008800ff0075a7 */ /* 0x000e640008000144 */
[----:B-1----:R-:W-:Y:S05]  /*bc20*/  @!P0 BRA `(.L_x_103) ;  /* 0x0000002000ec8947 */ /* 0x002fea0003800000 */
.L_x_102:
[----:B-1----:R-:W-:Y:S01]  /*bc30*/  PRMT R0, RZ, 0x7610, R0 ;  /* 0x00007610ff007816 */ /* 0x002fe20000000000 */
[----:B------:R-:W-:Y:S06]  /*bc40*/  @P3 BRA `(.L_x_104) ;  /* 0x0000000000243947 */ /* 0x000fec0003800000 */
[----:B------:R-:W-:Y:S02]  /*bc50*/  ULDC.64 UR4, c[0x0][0x588] ;  /* 0x0001620000047ab9 */ /* 0x000fe40000000a00 */
[----:B------:R-:W-:-:S04]  /*bc60*/  ISETP.NE.U32.AND P0, PT, RZ, UR4, PT ;  /* 0x00000004ff007c0c */ /* 0x000fc8000bf05070 */
[----:B------:R-:W-:-:S13]  /*bc70*/  ISETP.NE.AND.EX P0, PT, RZ, UR5, PT, P0 ;  /* 0x00000005ff007c0c */ /* 0x000fda000bf05300 */
[----:B------:R-:W-:Y:S05]  /*bc80*/  @!P0 BRA `(.L_x_105) ;  /* 0x00000000000c8947 */ /* 0x000fea0003800000 */
[----:B------:R1:W5:Y:S01]  /*bc90*/  LDG.E R3, desc[UR40][R4.64] ;  /* 0x0000002804037981 */ /* 0x000362000c1e1900 */
[----:B------:R-:W-:Y:S01]  /*bca0*/  IMAD.MOV.U32 R0, RZ, RZ, 0x1 ;  /* 0x00000001ff007424 */ /* 0x000fe200078e00ff */
[----:B------:R-:W-:Y:S06]  /*bcb0*/  BRA `(.L_x_104) ;  /* 0x0000000000087947 */ /* 0x000fec0003800000 */
.L_x_105:
[----:B------:R-:W2:Y:S01]  /*bcc0*/  LDC R3, c[0x0][0x580] ;  /* 0x00016000ff037b82 */ /* 0x000ea20000000800 */
[----:B------:R-:W-:-:S07]  /*bcd0*/  IMAD.MOV.U32 R0, RZ, RZ, 0x1 ;  /* 0x00000001ff007424 */ /* 0x000fce00078e00ff */
.L_x_104:
[----:B------:R-:W-:Y:S01]  /*bce0*/  MOV R8, 0x1 ;  /* 0x0000000100087802 */ /* 0x000fe20000000f00 */
[----:B------:R-:W-:Y:S06]  /*bcf0*/  @!P1 BRA `(.L_x_106) ;  /* 0x0000000c00dc9947 */ /* 0x000fec0003800000 */
[----:B------:R-:W3:Y:S01]  /*bd00*/  LDC R9, c[0x0][0x900] ;  /* 0x00024000ff097b82 */ /* 0x000ee20000000800 */
[----:B-1----:R-:W-:Y:S01]  /*bd10*/  IMAD.MOV.U32 R4, RZ, RZ, -0x1 ;  /* 0xffffffffff047424 */ /* 0x002fe200078e00ff */
[----:B------:R-:W-:Y:S01]  /*bd20*/  LOP3.LUT R10, R19, 0x2, RZ, 0xfc, !PT ;  /* 0x00000002130a7812 */ /* 0x000fe200078efcff */
[----:B------:R-:W-:Y:S01]  /*bd30*/  IMAD.MOV.U32 R8, RZ, RZ, 0x1 ;  /* 0x00000001ff087424 */ /* 0x000fe200078e00ff */
[----:B------:R-:W-:Y:S01]  /*bd40*/  ULDC.64 UR6, c[0x0][0x198] ;  /* 0x0000660000067ab9 */ /* 0x000fe20000000a00 */
[----:B------:R-:W-:Y:S01]  /*bd50*/  ULDC.64 UR14, c[0x0][0x588] ;  /* 0x00016200000e7ab9 */ /* 0x000fe20000000a00 */
[----:B------:R-:W-:Y:S01]  /*bd60*/  ULDC.64 UR22, c[0x0][0x8f8] ;  /* 0x00023e0000167ab9 */ /* 0x000fe20000000a00 */
[----:B------:R-:W-:Y:S01]  /*bd70*/  ULDC.64 UR24, c[0x0][0x590] ;  /* 0x0001640000187ab9 */ /* 0x000fe20000000a00 */
[----:B------:R-:W1:Y:S01]  /*bd80*/  LDC R11, c[0x0][0x8a8] ;  /* 0x00022a00ff0b7b82 */ /* 0x000e620000000800 */
[-C--:B---3--:R-:W-:Y:S02]  /*bd90*/  SHF.L.U32 R4, R4, R9.reuse, RZ ;  /* 0x0000000904047219 */ /* 0x088fe400000006ff */
[----:B------:R-:W-:Y:S01]  /*bda0*/  SHF.L.U32 R9, R8, R9, RZ ;  /* 0x0000000908097219 */ /* 0x000fe200000006ff */
[----:B------:R-:W-:Y:S01]  /*bdb0*/  IMAD.MOV.U32 R8, RZ, RZ, 0x1 ;  /* 0x00000001ff087424 */ /* 0x000fe200078e00ff */
[----:B------:R-:W-:-:S02]  /*bdc0*/  LOP3.LUT R12, RZ, R4, RZ, 0x33, !PT ;  /* 0x00000004ff0c7212 */ /* 0x000fc400078e33ff */
[----:B-1----:R-:W-:-:S07]  /*bdd0*/  IADD3 R11, R11, -0x1, RZ ;  /* 0xffffffff0b0b7810 */ /* 0x002fce0007ffe0ff */
.L_x_138:
[----:B------:R-:W-:Y:S02]  /*bde0*/  ISETP.NE.U32.AND P0, PT, RZ, UR24, PT ;  /* 0x00000018ff007c0c */ /* 0x000fe4000bf05070 */
[----:B------:R-:W-:Y:S02]  /*bdf0*/  R2UR UR19, R13 ;  /* 0x000000000d1372ca */ /* 0x000fe400000e0000 */
[----:B------:R-:W-:Y:S02]  /*be00*/  R2UR UR18, R7 ;  /* 0x00000000071272ca */ /* 0x000fe400000e0000 */
[----:B------:R-:W-:-:S09]  /*be10*/  ISETP.NE.AND.EX P0, PT, RZ, UR25, PT, P0 ;  /* 0x00000019ff007c0c */ /* 0x000fd2000bf05300 */
[----:B------:R-:W-:Y:S02]  /*be20*/  USHF.L.U32 UR19, UR19, 0x8, URZ ;  /* 0x0000000813137899 */ /* 0x000fe4000800063f */
[----:B------:R-:W-:Y:S02]  /*be30*/  USHF.L.U32 UR18, UR18, 0x6, URZ ;  /* 0x0000000612127899 */ /* 0x000fe4000800063f */
[----:B--234-:R-:W-:Y:S10]  /*be40*/  @!P0 BRA `(.L_x_107) ;  /* 0x00000000002c8947 */ /* 0x01cff40003800000 */
[----:B------:R-:W-:-:S04]  /*be50*/  ISETP.NE.U32.AND P1, PT, RZ, UR14, PT ;  /* 0x0000000eff007c0c */ /* 0x000fc8000bf25070 */
[----:B------:R-:W-:-:S13]  /*be60*/  ISETP.NE.AND.EX P1, PT, RZ, UR15, PT, P1 ;  /* 0x0000000fff007c0c */ /* 0x000fda000bf25310 */
[----:B------:R-:W-:Y:S05]  /*be70*/  @!P1 BRA `(.L_x_108) ;  /* 0x0000000000189947 */ /* 0x000fea0003800000 */
[----:B------:R-:W1:Y:S01]  /*be80*/  LDC.64 R4, c[0x0][0x588] ;  /* 0x00016200ff047b82 */ /* 0x000e620000000a00 */
[----:B--2--5:R-:W-:-:S04]  /*be90*/  IMAD R3, R6, UR24, RZ ;  /* 0x0000001806037c24 */ /* 0x024fc8000f8e02ff */
[----:B-1----:R-:W-:-:S05]  /*bea0*/  IMAD.WIDE R4, R3, 0x4, R4 ;  /* 0x0000000403047825 */ /* 0x002fca00078e0204 */
[----:B------:R1:W5:Y:S01]  /*beb0*/  LDG.E R3, desc[UR40][R4.64] ;  /* 0x0000002804037981 */ /* 0x000362000c1e1900 */
[----:B------:R-:W-:Y:S01]  /*bec0*/  IMAD.MOV.U32 R0, RZ, RZ, 0x1 ;  /* 0x00000001ff007424 */ /* 0x000fe200078e00ff */
[----:B------:R-:W-:Y:S06]  /*bed0*/  BRA `(.L_x_107) ;  /* 0x0000000000087947 */ /* 0x000fec0003800000 */
.L_x_108:
[----:B--2--5:R-:W3:Y:S01]  /*bee0*/  LDC R3, c[0x0][0x580] ;  /* 0x00016000ff037b82 */ /* 0x024ee20000000800 */
[----:B------:R-:W-:-:S07]  /*bef0*/  IMAD.MOV.U32 R0, RZ, RZ, 0x1 ;  /* 0x00000001ff007424 */ /* 0x000fce00078e00ff */
.L_x_107:
[----:B------:R-:W-:Y:S05]  /*bf00*/  @!P0 BRA `(.L_x_109) ;  /* 0x00000000001c8947 */ /* 0x000fea0003800000 */
[----:B------:R-:W-:-:S13]  /*bf10*/  LOP3.LUT P2, RZ, R0, 0xff, RZ, 0xc0, !PT ;  /* 0x000000ff00ff7812 */ /* 0x000fda000784c0ff */
[----:B-1----:R-:W1:Y:S02]  /*bf20*/  @!P2 LDC.64 R4, c[0x0][0x588] ;  /* 0x00016200ff04ab82 */ /* 0x002e640000000a00 */
[----:B-1----:R-:W-:-:S04]  /*bf30*/  @!P2 ISETP.NE.U32.AND P0, PT, R4, RZ, PT ;  /* 0x000000ff0400a20c */ /* 0x002fc80003f05070 */
[----:B------:R-:W-:Y:S02]  /*bf40*/  @!P2 ISETP.NE.AND.EX P1, PT, R5, RZ, PT, P0 ;  /* 0x000000ff0500a20c */ /* 0x000fe40003f25300 */
[----:B--23-5:R-:W-:Y:S02]  /*bf50*/  @P2 FSETP.EQ.AND P0, PT, R3, RZ, PT ;  /* 0x000000ff0300220b */ /* 0x02cfe40003f02000 */
[----:B------:R-:W-:Y:S01]  /*bf60*/  @!P2 PLOP3.LUT P0, PT, P1, PT, PT, 0x8, 0x0 ;  /* 0x000000000000a81c */ /* 0x000fe20000f0e170 */
[----:B------:R-:W-:-:S12]  /*bf70*/  BRA `(.L_x_110) ;  /* 0x0000000000047947 */ /* 0x000fd80003800000 */
.L_x_109:
[----:B--23-5:R-:W-:-:S13]  /*bf80*/  FSETP.EQ.AND P0, PT, R3, RZ, PT ;  /* 0x000000ff0300720b */ /* 0x02cfda0003f02000 */
.L_x_110:
[----:B------:R-:W-:Y:S02]  /*bf90*/  ISETP.NE.AND P2, PT, R10, 0x3, PT ;  /* 0x000000030a00780c */ /* 0x000fe40003f45270 */
[----:B------:R-:W-:-:S04]  /*bfa0*/  ELECT P1, URZ, PT ;  /* 0x00000000003f782f */ /* 0x000fc80003820000 */
[----:B------:R-:W-:-:S07]  /*bfb0*/  PLOP3.LUT P0, PT, P1, P0, PT, 0x20, 0x0 ;  /* 0x000000000000781c */ /* 0x000fce0000f00470 */
[----:B------:R-:W-:Y:S06]  /*bfc0*/  @!P2 BRA `(.L_x_111) ;  /* 0x000000000004a947 */ /* 0x000fec0003800000 */
[----:B------:R-:W-:Y:S01]  /*bfd0*/  BPT.TRAP 0x1 ;  /* 0x000000040000795c */ /* 0x000fe20000300000 */
.L_x_111:
[----:B------:R-:W2:Y:S01]  /*bfe0*/  S2UR UR36, SR_CgaCtaId ;  /* 0x00000000002479c3 */ /* 0x000ea20000008800 */
[----:B------:R-:W-:Y:S01]  /*bff0*/  UMOV UR4, 0x400 ;  /* 0x0000040000047882 */ /* 0x000fe20000000000 */
[----:B-1----:R-:W-:Y:S01]  /*c000*/  SHF.L.U32 R4, R8, 0x1f, RZ ;  /* 0x0000001f08047819 */ /* 0x002fe200000006ff */
[----:B--2---:R-:W-:-:S09]  /*c010*/  ULEA UR5, UR36, UR4, 0x18 ;  /* 0x0000000424057291 */ /* 0x004fd2000f8ec03f */
[----:B------:R-:W1:Y:S02]  /*c020*/  SYNCS.PHASECHK.TRANS64.TRYWAIT P1, [UR5+0x60], R4 ;  /* 0x00006004ff0075a7 */ /* 0x000e640008020145 */
[----:B-1----:R-:W-:Y:S05]  /*c030*/  @!P1 BRA `(.L_x_112) ;  /* 0x0000002000009947 */ /* 0x002fea0003800000 */
.L_x_170:
[----:B------:R-:W-:Y:S04]  /*c040*/  BSSY B0, `(.L_x_113) ;  /* 0x000000e000007945 */ /* 0x000fe80003800000 */
[----:B------:R-:W-:Y:S05]  /*c050*/  @!P0 BRA `(.L_x_114) ;  /* 0x0000000000308947 */ /* 0x000fea0003800000 */
[----:B------:R-:W-:Y:S01]  /*c060*/  R2UR UR20, R6 ;  /* 0x00000000061472ca */ /* 0x000fe200000e0000 */
[----:B------:R-:W-:Y:S02]  /*c070*/  UIADD3 UR8, UP0, UR6, 0x3f0, URZ ;  /* 0x000003f006087890 */ /* 0x000fe4000ff1e03f */
[----:B------:R-:W-:Y:S02]  /*c080*/  UIADD3 UR16, UR5, 0x200, URZ ;  /* 0x0000020005107890 */ /* 0x000fe4000fffe03f */
[----:B------:R-:W-:Y:S02]  /*c090*/  UIADD3 UR17, UR5, 0x40, URZ ;  /* 0x0000004005117890 */ /* 0x000fe4000fffe03f */
[----:B------:R-:W-:Y:S01]  /*c0a0*/  UIADD3.X UR9, URZ, UR7, URZ, UP0, !UPT ;  /* 0x000000073f097290 */ /* 0x000fe200087fe43f */
[----:B------:R-:W-:Y:S01]  /*c0b0*/  UMOV UR10, 0x0 ;  /* 0x00000000000a7882 */ /* 0x000fe20000000000 */
[----:B------:R-:W-:-:S07]  /*c0c0*/  UMOV UR11, 0x10000000 ;  /* 0x10000000000b7882 */ /* 0x000fce0000000000 */
[----:B------:R2:W-:Y:S02]  /*c0d0*/  UTMALDG.3D [UR16], [UR8], desc[UR10] ;  /* 0x00000a10080075b4 */ /* 0x0005e40008011000 */
[----:B--2---:R-:W-:Y:S05]  /*c0e0*/  @!P2 BRA `(.L_x_115) ;  /* 0x000000000004a947 */ /* 0x004fea0003800000 */
[----:B------:R-:W-:Y:S01]  /*c0f0*/  BPT.TRAP 0x1 ;  /* 0x000000040000795c */ /* 0x000fe20000300000 */
.L_x_115:
[----:B-1----:R-:W1:Y:S02]  /*c100*/  LDC R5, c[0x0][0x800] ;  /* 0x00020000ff057b82 */ /* 0x002e640000000800 */
[----:B-1----:R2:W-:Y:S02]  /*c110*/  SYNCS.ARRIVE.TRANS64.RED.A0TR RZ, [UR5+0x40], R5 ;  /* 0x00004005ffff79a7 */ /* 0x0025e40008300405 */
.L_x_114:
[----:B------:R-:W-:Y:S05]  /*c120*/  BSYNC B0 ;  /* 0x0000000000007941 */ /* 0x000fea0003800000 */
.L_x_113:
[----:B------:R-:W-:Y:S05]  /*c130*/  @!P2 BRA `(.L_x_116) ;  /* 0x000000000004a947 */ /* 0x000fea0003800000 */
[----:B------:R-:W-:Y:S01]  /*c140*/  BPT.TRAP 0x1 ;  /* 0x000000040000795c */ /* 0x000fe20000300000 */
.L_x_116:
[----:B------:R-:W-:-:S04]  /*c150*/  UIADD3 UR4, UR5, 0x40, URZ ;  /* 0x0000004005047890 */ /* 0x000fc8000fffe03f */
[----:B------:R-:W-:-:S09]  /*c160*/  UPRMT UR4, UR36, 0x654, UR4 ;  /* 0x0000065424047896 */ /* 0x000fd20008000004 */
[----:B------:R-:W-:Y:S01]  /*c170*/  SYNCS.ARRIVE.TRANS64.RED.A1T0 RZ, [UR4], RZ ;  /* 0x000000ffffff79a7 */ /* 0x000fe20008100404 */
[----:B------:R-:W-:Y:S05]  /*c180*/  @!P2 BRA `(.L_x_117) ;  /* 0x000000000004a947 */ /* 0x000fea0003800000 */
[----:B------:R-:W-:Y:S01]  /*c190*/  BPT.TRAP 0x1 ;  /* 0x000000040000795c */ /* 0x000fe20000300000 */
.L_x_117:
[----:B------:R-:W3:Y:S02]  /*c1a0*/  SYNCS.PHASECHK.TRANS64.TRYWAIT P1, [UR5+0x68], R4 ;  /* 0x00006804ff0075a7 */ /* 0x000ee40008020145 */
[----:B---3--:R-:W-:Y:S05]  /*c1b0*/  @!P1 BRA `(.L_x_118) ;  /* 0x0000001c00b89947 */ /* 0x008fea0003800000 */
.L_x_171:
[----:B------:R-:W-:Y:S04]  /*c1c0*/  BSSY B0, `(.L_x_119) ;  /* 0x0000010000007945 */ /* 0x000fe80003800000 */
[----:B------:R-:W-:Y:S05]  /*c1d0*/  @!P0 BRA `(.L_x_120) ;  /* 0x0000000000388947 */ /* 0x000fea0003800000 */
[----:B------:R-:W-:Y:S01]  /*c1e0*/  UIADD3 UR16, UP0, UR6, 0x3f0, URZ ;  /* 0x000003f006107890 */ /* 0x000fe2000ff1e03f */
[----:B------:R-:W-:Y:S01]  /*c1f0*/  R2UR UR12, R6 ;  /* 0x00000000060c72ca */ /* 0x000fe200000e0000 */
[----:B------:R-:W-:Y:S02]  /*c200*/  UIADD3 UR11, UR19, 0x80, URZ ;  /* 0x00000080130b7890 */ /* 0x000fe4000fffe03f */
[----:B------:R-:W-:Y:S02]  /*c210*/  UIADD3 UR8, UR5, 0x2200, URZ ;  /* 0x0000220005087890 */ /* 0x000fe4000fffe03f */
[----:B------:R-:W-:Y:S02]  /*c220*/  UIADD3 UR9, UR5, 0x48, URZ ;  /* 0x0000004805097890 */ /* 0x000fe4000fffe03f */
[----:B------:R-:W-:Y:S01]  /*c230*/  UIADD3.X UR17, URZ, UR7, URZ, UP0, !UPT ;  /* 0x000000073f117290 */ /* 0x000fe200087fe43f */
[----:B------:R-:W-:Y:S01]  /*c240*/  UMOV UR20, 0x0 ;  /* 0x0000000000147882 */ /* 0x000fe20000000000 */
[----:B------:R-:W-:Y:S01]  /*c250*/  UMOV UR21, 0x10000000 ;  /* 0x1000000000157882 */ /* 0x000fe20000000000 */
[----:B------:R-:W-:-:S06]  /*c260*/  UMOV UR10, UR18 ;  /* 0x00000012000a7c82 */ /* 0x000fcc0008000000 */
[----:B------:R3:W-:Y:S02]  /*c270*/  UTMALDG.3D [UR8], [UR16], desc[UR20] ;  /* 0x00001408100075b4 */ /* 0x0007e40008011000 */
[----:B---3--:R-:W-:Y:S05]  /*c280*/  @!P2 BRA `(.L_x_121) ;  /* 0x000000000004a947 */ /* 0x008fea0003800000 */
[----:B------:R-:W-:Y:S01]  /*c290*/  BPT.TRAP 0x1 ;  /* 0x000000040000795c */ /* 0x000fe20000300000 */
.L_x_121:
[----:B-12---:R-:W1:Y:S02]  /*c2a0*/  LDC R5, c[0x0][0x800] ;  /* 0x00020000ff057b82 */ /* 0x006e640000000800 */
[----:B-1----:R3:W-:Y:S02]  /*c2b0*/  SYNCS.ARRIVE.TRANS64.RED.A0TR RZ, [UR5+0x48], R5 ;  /* 0x00004805ffff79a7 */ /* 0x0027e40008300405 */
.L_x_120:
[----:B------:R-:W-:Y:S05]  /*c2c0*/  BSYNC B0 ;  /* 0x0000000000007941 */ /* 0x000fea0003800000 */
.L_x_119:
[----:B------:R-:W-:Y:S05]  /*c2d0*/  @!P2 BRA `(.L_x_122) ;  /* 0x000000000004a947 */ /* 0x000fea0003800000 */
[----:B------:R-:W-:Y:S01]  /*c2e0*/  BPT.TRAP 0x1 ;  /* 0x000000040000795c */ /* 0x000fe20000300000 */
.L_x_122:
[----:B------:R-:W-:Y:S02]  /*c2f0*/  UIADD3 UR4, UR5, 0x48, URZ ;  /* 0x0000004805047890 */ /* 0x000fe4000fffe03f */
[----:B------:R-:W-:Y:S02]  /*c300*/  UIADD3 UR10, UR18, 0x20, URZ ;  /* 0x00000020120a7890 */ /* 0x000fe4000fffe03f */
[----:B------:R-:W-:-:S09]  /*c310*/  UPRMT UR4, UR36, 0x654, UR4 ;  /* 0x0000065424047896 */ /* 0x000fd20008000004 */
[----:B------:R-:W-:Y:S01]  /*c320*/  SYNCS.ARRIVE.TRANS64.RED.A1T0 RZ, [UR4], RZ ;  /* 0x000000ffffff79a7 */ /* 0x000fe20008100404 */
[----:B------:R-:W-:Y:S05]  /*c330*/  @!P2 BRA `(.L_x_123) ;  /* 0x000000000004a947 */ /* 0x000fea0003800000 */
[----:B------:R-:W-:Y:S01]  /*c340*/  BPT.TRAP 0x1 ;  /* 0x000000040000795c */ /* 0x000fe20000300000 */
.L_x_123:
[----:B------:R-:W4:Y:S02]  /*c350*/  SYNCS.PHASECHK.TRANS64.TRYWAIT P1, [UR5+0x70], R4 ;  /* 0x00007004ff0075a7 */ /* 0x000f240008020145 */
[----:B----4-:R-:W-:Y:S05]  /*c360*/  @!P1 BRA `(.L_x_124) ;  /* 0x0000001c00649947 */ /* 0x010fea0003800000 */
.L_x_172:
        /* <DEDUP_REMOVED lines=8> */
[----:B------:R-:W-:Y:S01]  /*c3f0*/  UMOV UR21, 0x10000000 ;  /* 0x1000000000157882 */ /* 0x000fe20000000000 */
[----:B------:R-:W-:-:S06]  /*c400*/  UMOV UR11, UR19 ;  /* 0x00000013000b7c82 */ /* 0x000fcc0008000000 */
[----:B------:R4:W-:Y:S02]  /*c410*/  UTMALDG.3D [UR8], [UR16], desc[UR20] ;  /* 0x00001408100075b4 */ /* 0x0009e40008011000 */
[----:B----4-:R-:W-:Y:S05]  /*c420*/  @!P2 BRA `(.L_x_127) ;  /* 0x000000000004a947 */ /* 0x010fea0003800000 */
[----:B------:R-:W-:Y:S01]  /*c430*/  BPT.TRAP 0x1 ;  /* 0x000000040000795c */ /* 0x000fe20000300000 */
.L_x_127:
[----:B-123--:R-:W1:Y:S02]  /*c440*/  LDC R5, c[0x0][0x800] ;  /* 0x00020000ff057b82 */ /* 0x00ee640000000800 */
[----:B-1----:R4:W-:Y:S02]  /*c450*/  SYNCS.ARRIVE.TRANS64.RED.A0TR RZ, [UR5+0x50], R5 ;  /* 0x00005005ffff79a7 */ /* 0x0029e40008300405 */
.L_x_126:
[----:B------:R-:W-:Y:S05]  /*c460*/  BSYNC B0 ;  /* 0x0000000000007941 */ /* 0x000fea0003800000 */
.L_x_125:
[----:B------:R-:W-:Y:S05]  /*c470*/  @!P2 BRA `(.L_x_128) ;  /* 0x000000000004a947 */ /* 0x000fea0003800000 */
[----:B------:R-:W-:Y:S01]  /*c480*/  BPT.TRAP 0x1 ;  /* 0x000000040000795c */ /* 0x000fe20000300000 */
.L_x_128:
[----:B------:R-:W-:-:S04]  /*c490*/  UIADD3 UR4, UR5, 0x50, URZ ;  /* 0x0000005005047890 */ /* 0x000fc8000fffe03f */
[----:B------:R-:W-:-:S09]  /*c4a0*/  UPRMT UR4, UR36, 0x654, UR4 ;  /* 0x0000065424047896 */ /* 0x000fd20008000004 */
[----:B------:R-:W-:Y:S01]  /*c4b0*/  SYNCS.ARRIVE.TRANS64.RED.A1T0 RZ, [UR4], RZ ;  /* 0x000000ffffff79a7 */ /* 0x000fe20008100404 */
[----:B------:R-:W-:Y:S05]  /*c4c0*/  @!P2 BRA `(.L_x_129) ;  /* 0x000000000004a947 */ /* 0x000fea0003800000 */
[----:B------:R-:W-:Y:S01]  /*c4d0*/  BPT.TRAP 0x1 ;  /* 0x000000040000795c */ /* 0x000fe20000300000 */
.L_x_129:
[----:B------:R-:W5:Y:S02]  /*c4e0*/  SYNCS.PHASECHK.TRANS64.TRYWAIT P1, [UR5+0x78], R4 ;  /* 0x00007804ff0075a7 */ /* 0x000f640008020145 */
[----:B-----5:R-:W-:Y:S05]  /*c4f0*/  @!P1 BRA `(.L_x_130) ;  /* 0x0000001c00189947 */ /* 0x020fea0003800000 */
.L_x_173:
[----:B------:R-:W-:Y:S04]  /*c500*/  BSSY B0, `(.L_x_131) ;  /* 0x000000f000007945 */ /* 0x000fe80003800000 */
[----:B------:R-:W-:Y:S05]  /*c510*/  @!P0 BRA `(.L_x_132) ;  /* 0x0000000000348947 */ /* 0x000fea0003800000 */
[----:B------:R-:W-:Y:S01]  /*c520*/  R2UR UR12, R6 ;  /* 0x00000000060c72ca */ /* 0x000fe200000e0000 */
[----:B------:R-:W-:Y:S02]  /*c530*/  UIADD3 UR16, UP0, UR6, 0x3f0, URZ ;  /* 0x000003f006107890 */ /* 0x000fe4000ff1e03f */
[----:B------:R-:W-:Y:S02]  /*c540*/  UIADD3 UR11, UR19, 0x80, URZ ;  /* 0x00000080130b7890 */ /* 0x000fe4000fffe03f */
[----:B------:R-:W-:Y:S02]  /*c550*/  UIADD3 UR8, UR5, 0x6200, URZ ;  /* 0x0000620005087890 */ /* 0x000fe4000fffe03f */
[----:B------:R-:W-:Y:S02]  /*c560*/  UIADD3 UR9, UR5, 0x58, URZ ;  /* 0x0000005805097890 */ /* 0x000fe4000fffe03f */
[----:B------:R-:W-:Y:S01]  /*c570*/  UIADD3.X UR17, URZ, UR7, URZ, UP0, !UPT ;  /* 0x000000073f117290 */ /* 0x000fe200087fe43f */
[----:B------:R-:W-:Y:S01]  /*c580*/  UMOV UR20, 0x0 ;  /* 0x0000000000147882 */ /* 0x000fe20000000000 */
[----:B------:R-:W-:-:S07]  /*c590*/  UMOV UR21, 0x10000000 ;  /* 0x1000000000157882 */ /* 0x000fce0000000000 */
[----:B------:R1:W-:Y:S02]  /*c5a0*/  UTMALDG.3D [UR8], [UR16], desc[UR20] ;  /* 0x00001408100075b4 */ /* 0x0003e40008011000 */
[----:B-1----:R-:W-:Y:S05]  /*c5b0*/  @!P2 BRA `(.L_x_133) ;  /* 0x000000000004a947 */ /* 0x002fea0003800000 */
[----:B------:R-:W-:Y:S01]  /*c5c0*/  BPT.TRAP 0x1 ;  /* 0x000000040000795c */ /* 0x000fe20000300000 */
.L_x_133:
[----:B------:R-:W1:Y:S02]  /*c5d0*/  LDC R4, c[0x0][0x800] ;  /* 0x00020000ff047b82 */ /* 0x000e640000000800 */
[----:B-1----:R1:W-:Y:S02]  /*c5e0*/  SYNCS.ARRIVE.TRANS64.RED.A0TR RZ, [UR5+0x58], R4 ;  /* 0x00005804ffff79a7 */ /* 0x0023e40008300405 */
.L_x_132:
[----:B------:R-:W-:Y:S05]  /*c5f0*/  BSYNC B0 ;  /* 0x0000000000007941 */ /* 0x000fea0003800000 */
.L_x_131:
[----:B------:R-:W-:Y:S05]  /*c600*/  @!P2 BRA `(.L_x_134) ;  /* 0x000000000004a947 */ /* 0x000fea0003800000 */
[----:B------:R-:W-:Y:S01]  /*c610*/  BPT.TRAP 0x1 ;  /* 0x000000040000795c */ /* 0x000fe20000300000 */
.L_x_134:
[----:B------:R-:W-:Y:S01]  /*c620*/  IADD3 R16, P0, R16, UR38, RZ ;  /* 0x0000002610107c10 */ /* 0x000fe2000ff1e0ff */
[----:B------:R-:W-:Y:S01]  /*c630*/  UIADD3 UR4, UR5, 0x58, URZ ;  /* 0x0000005805047890 */ /* 0x000fe2000fffe03f */
[----:B------:R-:W-:Y:S01]  /*c640*/  LOP3.LUT R8, R8, 0x1, RZ, 0x3c, !PT ;  /* 0x0000000108087812 */ /* 0x000fe200078e3cff */
[----:B------:R-:W-:Y:S01]  /*c650*/  IMAD.MOV.U32 R13, RZ, RZ, -0x1 ;  /* 0xffffffffff0d7424 */ /* 0x000fe200078e00ff */
[----:B------:R-:W-:Y:S01]  /*c660*/  IADD3.X R17, R17, UR37, RZ, P0, !PT ;  /* 0x0000002511117c10 */ /* 0x000fe200087fe4ff */
[----:B------:R-:W-:Y:S01]  /*c670*/  UPRMT UR4, UR36, 0x654, UR4 ;  /* 0x0000065424047896 */ /* 0x000fe20008000004 */
[----:B------:R-:W-:Y:S01]  /*c680*/  ISETP.GE.U32.AND P0, PT, R16, UR22, PT ;  /* 0x0000001610007c0c */ /* 0x000fe2000bf06070 */
[----:B------:R-:W-:Y:S01]  /*c690*/  IMAD.MOV.U32 R6, RZ, RZ, -0x1 ;  /* 0xffffffffff067424 */ /* 0x000fe200078e00ff */
[----:B-1----:R-:W-:Y:S02]  /*c6a0*/  PRMT R4, RZ, 0x7610, R4 ;  /* 0x00007610ff047816 */ /* 0x002fe40000000004 */
[----:B------:R-:W-:-:S02]  /*c6b0*/  ISETP.GE.U32.AND.EX P0, PT, R17, UR23, PT, P0 ;  /* 0x0000001711007c0c */ /* 0x000fc4000bf06100 */
[----:B------:R-:W-:Y:S02]  /*c6c0*/  MOV R7, 0xffffffff ;  /* 0xffffffff00077802 */ /* 0x000fe40000000f00 */
[----:B------:R-:W-:Y:S09]  /*c6d0*/  SYNCS.ARRIVE.TRANS64.RED.A1T0 RZ, [UR4], RZ ;  /* 0x000000ffffff79a7 */ /* 0x000ff20008100404 */
[----:B------:R-:W-:Y:S05]  /*c6e0*/  @P0 BRA `(.L_x_135) ;  /* 0x0000000400580947 */ /* 0x000fea0003800000 */
[----:B------:R-:W1:Y:S01]  /*c6f0*/  S2R R13, SR_CTAID.X ;  /* 0x00000000000d7919 */ /* 0x000e620000002500 */
[----:B------:R-:W5:Y:S01]  /*c700*/  LDC.64 R14, c[0x0][0x8d0] ;  /* 0x00023400ff0e7b82 */ /* 0x000f620000000a00 */
[----:B------:R-:W-:Y:S01]  /*c710*/  ULDC UR4, c[0x0][0x150] ;  /* 0x0000540000047ab9 */ /* 0x000fe20000000800 */
[----:B------:R-:W-:Y:S01]  /*c720*/  MOV R22, R17 ;  /* 0x0000001100167202 */ /* 0x000fe20000000f00 */
[----:B------:R-:W2:Y:S05]  /*c730*/  S2R R20, SR_CTAID.Y ;  /* 0x0000000000147919 */ /* 0x000eaa0000002600 */
[----:B------:R-:W3:Y:S08]  /*c740*/  LDC R6, c[0x0][0x144] ;  /* 0x00005100ff067b82 */ /* 0x000ef00000000800 */
[----:B------:R-:W3:Y:S01]  /*c750*/  LDC R21, c[0x0][0x8d8] ;  /* 0x00023600ff157b82 */ /* 0x000ee20000000800 */
[----:B-----5:R-:W-:-:S04]  /*c760*/  ISETP.NE.U32.AND P0, PT, R14, RZ, PT ;  /* 0x000000ff0e00720c */ /* 0x020fc80003f05070 */
[----:B------:R-:W-:Y:S02]  /*c770*/  ISETP.NE.AND.EX P0, PT, R15, RZ, PT, P0 ;  /* 0x000000ff0f00720c */ /* 0x000fe40003f05300 */
[----:B-1----:R-:W-:Y:S02]  /*c780*/  I2FP.F32.U32 R4, R13 ;  /* 0x0000000d00047245 */ /* 0x002fe40000201000 */
[----:B--2---:R-:W-:-:S03]  /*c790*/  I2FP.F32.U32 R18, R20 ;  /* 0x0000001400127245 */ /* 0x004fc60000201000 */
[----:B------:R-:W-:-:S06]  /*c7a0*/  FMUL R4, R4, UR4 ;  /* 0x0000000404047c20 */ /* 0x000fcc0008400000 */
[----:B------:R-:W3:Y:S02]  /*c7b0*/  F2I.U32.TRUNC.NTZ R4, R4 ;  /* 0x0000000400047305 */ /* 0x000ee4000020f000 */
[----:B---34-:R-:W-:-:S04]  /*c7c0*/  IMAD.MOV R5, RZ, RZ, -R4 ;  /* 0x000000ffff057224 */ /* 0x018fc800078e0a04 */
[----:B------:R-:W-:Y:S02]  /*c7d0*/  IMAD R13, R6, R5, R13 ;  /* 0x00000005060d7224 */ /* 0x000fe400078e020d */
[----:B------:R-:W-:Y:S01]  /*c7e0*/  IMAD.MOV.U32 R6, RZ, RZ, R16 ;  /* 0x000000ffff067224 */ /* 0x000fe200078e0010 */
[----:B------:R-:W-:Y:S06]  /*c7f0*/  @!P0 BRA `(.L_x_136) ;  /* 0x0000000000308947 */ /* 0x000fec0003800000 */
[----:B------:R-:W1:Y:S02]  /*c800*/  LDC R5, c[0x0][0x8dc] ;  /* 0x00023700ff057b82 */ /* 0x000e640000000800 */
[----:B-1----:R-:W-:-:S05]  /*c810*/  IADD3 R5, P0, R16, R5, RZ ;  /* 0x0000000510057210 */ /* 0x002fca0007f1e0ff */
[----:B------:R-:W-:-:S04]  /*c820*/  IMAD.X R23, RZ, RZ, R17, P0 ;  /* 0x000000ffff177224 */ /* 0x000fc800000e0611 */
[----:B------:R-:W-:-:S04]  /*c830*/  IMAD.WIDE.U32 R6, R23, R14, RZ ;  /* 0x0000000e17067225 */ /* 0x000fc800078e00ff */
[----:B------:R-:W-:-:S04]  /*c840*/  IMAD.WIDE.U32 R6, P0, R5, R15, R6 ;  /* 0x0000000f05067225 */ /* 0x000fc80007800006 */
[----:B------:R-:W-:-:S04]  /*c850*/  IMAD.WIDE.U32 R4, R5, R14, RZ ;  /* 0x0000000e05047225 */ /* 0x000fc800078e00ff */
[----:B------:R-:W-:Y:S01]  /*c860*/  IMAD.MOV.U32 R4, RZ, RZ, R7 ;  /* 0x000000ffff047224 */ /* 0x000fe200078e0007 */
[----:B------:R-:W-:Y:S01]  /*c870*/  IADD3 RZ, P1, R5, R6, RZ ;  /* 0x0000000605ff7210 */ /* 0x000fe20007f3e0ff */
[----:B------:R-:W-:-:S04]  /*c880*/  IMAD.X R5, RZ, RZ, RZ, P0 ;  /* 0x000000ffff057224 */ /* 0x000fc800000e06ff */
[----:B------:R-:W-:-:S04]  /*c890*/  IMAD.WIDE.U32.X R4, R23, R15, R4, P1 ;  /* 0x0000000f17047225 */ /* 0x000fc800008e0404 */
[----:B------:R-:W-:Y:S01]  /*c8a0*/  IMAD.MOV.U32 R22, RZ, RZ, R5 ;  /* 0x000000ffff167224 */ /* 0x000fe200078e0005 */
[----:B------:R-:W-:-:S07]  /*c8b0*/  MOV R6, R4 ;  /* 0x0000000400067202 */ /* 0x000fce0000000f00 */
.L_x_136:
[----:B------:R-:W-:Y:S01]  /*c8c0*/  ULDC UR4, c[0x0][0x154] ;  /* 0x0000550000047ab9 */ /* 0x000fe20000000800 */
[----:B------:R-:W1:Y:S01]  /*c8d0*/  LDC R7, c[0x0][0x148] ;  /* 0x00005200ff077b82 */ /* 0x000e620000000800 */
[----:B------:R-:W-:Y:S01]  /*c8e0*/  FMUL R14, R18, UR4 ;  /* 0x00000004120e7c20 */ /* 0x000fe20008400000 */
[----:B------:R-:W-:Y:S02]  /*c8f0*/  ISETP.NE.AND P2, PT, R2, 0x1, PT ;  /* 0x000000010200780c */ /* 0x000fe40003f45270 */
[-CC-:B------:R-:W-:Y:S02]  /*c900*/  SHF.R.U64 R18, R6, R21.reuse, R22.reuse ;  /* 0x0000001506127219 */ /* 0x180fe40000001216 */
[----:B------:R-:W-:Y:S01]  /*c910*/  SHF.R.U32.HI R21, RZ, R21, R22 ;  /* 0x00000015ff157219 */ /* 0x000fe20000011616 */
[----:B------:R-:W2:Y:S01]  /*c920*/  F2I.U32.TRUNC.NTZ R14, R14 ;  /* 0x0000000e000e7305 */ /* 0x000ea2000020f000 */
[----:B------:R-:W3:Y:S01]  /*c930*/  LDC.64 R4, c[0x0][0x8c8] ;  /* 0x00023200ff047b82 */ /* 0x000ee20000000a00 */
[----:B------:R-:W-:-:S05]  /*c940*/  IADD3 R23, P0, RZ, -R18, RZ ;  /* 0x80000012ff177210 */ /* 0x000fca0007f1e0ff */
[----:B------:R-:W-:Y:S02]  /*c950*/  IMAD.X R21, RZ, RZ, ~R21, P0 ;  /* 0x000000ffff157224 */ /* 0x000fe400000e0e15 */
[----:B------:R-:W4:Y:S01]  /*c960*/  LDC R22, c[0x0][0x8c0] ;  /* 0x00023000ff167b82 */ /* 0x000f220000000800 */
[----:B--2---:R-:W-:-:S07]  /*c970*/  IMAD.MOV R15, RZ, RZ, -R14 ;  /* 0x000000ffff0f7224 */ /* 0x004fce00078e0a0e */
[----:B------:R-:W2:Y:S01]  /*c980*/  LDC R27, c[0x0][0x900] ;  /* 0x00024000ff1b7b82 */ /* 0x000ea20000000800 */
[----:B-1----:R-:W-:-:S07]  /*c990*/  @P2 IMAD R13, R7, R15, R20 ;  /* 0x0000000f070d2224 */ /* 0x002fce00078e0214 */
[----:B------:R-:W1:Y:S01]  /*c9a0*/  LDC.64 R14, c[0x0][0x8e8] ;  /* 0x00023a00ff0e7b82 */ /* 0x000e620000000a00 */
[----:B---3--:R-:W-:-:S04]  /*c9b0*/  IMAD R6, R21, R4, RZ ;  /* 0x0000000415067224 */ /* 0x008fc800078e02ff */
[C---:B------:R-:W-:Y:S02]  /*c9c0*/  IMAD R7, R23.reuse, R5, R6 ;  /* 0x0000000517077224 */ /* 0x040fe400078e0206 */
[----:B------:R-:W-:Y:S01]  /*c9d0*/  IMAD.WIDE.U32 R4, R23, R4, R16 ;  /* 0x0000000417047225 */ /* 0x000fe200078e0010 */
[----:B------:R-:W3:Y:S04]  /*c9e0*/  LDC R6, c[0x0][0x8b0] ;  /* 0x00022c00ff067b82 */ /* 0x000ee80000000800 */
[----:B------:R-:W-:-:S04]  /*c9f0*/  IADD3 R5, R5, R7, RZ ;  /* 0x0000000705057210 */ /* 0x000fc80007ffe0ff */
[-CC-:B----4-:R-:W-:Y:S01]  /*ca00*/  SHF.R.U64 R26, R4, R22.reuse, R5.reuse ;  /* 0x00000016041a7219 */ /* 0x190fe20000001205 */
[----:B------:R-:W4:Y:S01]  /*ca10*/  LDC R25, c[0x0][0x8f0] ;  /* 0x00023c00ff197b82 */ /* 0x000f220000000800 */
[----:B------:R-:W-:Y:S02]  /*ca20*/  SHF.R.U32.HI R5, RZ, R22, R5 ;  /* 0x00000016ff057219 */ /* 0x000fe40000011605 */
[----:B-1----:R-:W-:-:S05]  /*ca30*/  ISETP.NE.U32.AND P0, PT, R14, RZ, PT ;  /* 0x000000ff0e00720c */ /* 0x002fca0003f05070 */
[----:B------:R-:W1:Y:S01]  /*ca40*/  LDC R24, c[0x0][0x8e0] ;  /* 0x00023800ff187b82 */ /* 0x000e620000000800 */
[----:B------:R-:W-:Y:S02]  /*ca50*/  ISETP.NE.AND.EX P0, PT, R15, RZ, PT, P0 ;  /* 0x000000ff0f00720c */ /* 0x000fe40003f05300 */
[----:B---3--:R-:W-:-:S05]  /*ca60*/  SHF.R.U64 R23, R26, R6, R5 ;  /* 0x000000061a177219 */ /* 0x008fca0000001205 */
[----:B------:R-:W3:Y:S01]  /*ca70*/  LDC R22, c[0x0][0x8b8] ;  /* 0x00022e00ff167b82 */ /* 0x000ee20000000800 */
[----:B------:R-:W-:-:S04]  /*ca80*/  SHF.R.U32.HI R4, RZ, R6, R5 ;  /* 0x00000006ff047219 */ /* 0x000fc80000011605 */
[-CC-:B--2---:R-:W-:Y:S02]  /*ca90*/  SHF.R.U64 R21, R23, R27.reuse, R4.reuse ;  /* 0x0000001b17157219 */ /* 0x184fe40000001204 */
[----:B------:R-:W-:Y:S01]  /*caa0*/  SHF.R.U32.HI R27, RZ, R27, R4 ;  /* 0x0000001bff1b7219 */ /* 0x000fe20000011604 */
[----:B------:R-:W2:Y:S02]  /*cab0*/  LDC R20, c[0x0][0x8a8] ;  /* 0x00022a00ff147b82 */ /* 0x000ea40000000800 */
[----:B------:R-:W-:Y:S02]  /*cac0*/  IMAD.MOV.U32 R4, RZ, RZ, R21 ;  /* 0x000000ffff047224 */ /* 0x000fe400078e0015 */
[----:B------:R-:W-:Y:S01]  /*cad0*/  IMAD.MOV.U32 R5, RZ, RZ, R27 ;  /* 0x000000ffff057224 */ /* 0x000fe200078e001b */
[----:B----4-:R-:W-:Y:S06]  /*cae0*/  @!P0 BRA `(.L_x_137) ;  /* 0x0000000000288947 */ /* 0x010fec0003800000 */
[----:B------:R-:W4:Y:S02]  /*caf0*/  LDC R4, c[0x0][0x8f4] ;  /* 0x00023d00ff047b82 */ /* 0x000f240000000800 */
[----:B----4-:R-:W-:-:S05]  /*cb00*/  IADD3 R5, P0, R21, R4, RZ ;  /* 0x0000000415057210 */ /* 0x010fca0007f1e0ff */
[----:B------:R-:W-:-:S04]  /*cb10*/  IMAD.X R27, RZ, RZ, R27, P0 ;  /* 0x000000ffff1b7224 */ /* 0x000fc800000e061b */
[----:B------:R-:W-:-:S04]  /*cb20*/  IMAD.WIDE.U32 R6, R27, R14, RZ ;  /* 0x0000000e1b067225 */ /* 0x000fc800078e00ff */
[----:B------:R-:W-:-:S04]  /*cb30*/  IMAD.WIDE.U32 R6, P0, R5, R15, R6 ;  /* 0x0000000f05067225 */ /* 0x000fc80007800006 */
[----:B------:R-:W-:-:S04]  /*cb40*/  IMAD.WIDE.U32 R4, R5, R14, RZ ;  /* 0x0000000e05047225 */ /* 0x000fc800078e00ff */
[----:B------:R-:W-:Y:S01]  /*cb50*/  IMAD.MOV.U32 R4, RZ, RZ, R7 ;  /* 0x000000ffff047224 */ /* 0x000fe200078e0007 */
[----:B------:R-:W-:Y:S02]  /*cb60*/  IADD3 RZ, P1, R5, R6, RZ ;  /* 0x0000000605ff7210 */ /* 0x000fe40007f3e0ff */
[----:B------:R-:W-:-:S03]  /*cb70*/  IADD3.X R5, RZ, RZ, RZ, P0, !PT ;  /* 0x000000ffff057210 */ /* 0x000fc600007fe4ff */
[----:B------:R-:W-:-:S08]  /*cb80*/  IMAD.WIDE.U32.X R4, R27, R15, R4, P1 ;  /* 0x0000000f1b047225 */ /* 0x000fd000008e0404 */
.L_x_137:
[----:B------:R-:W-:Y:S02]  /*cb90*/  SHF.R.U64 R25, R4, R25, R5 ;  /* 0x0000001904197219 */ /* 0x000fe40000001205 */
[----:B------:R-:W-:Y:S02]  /*cba0*/  LOP3.LUT R4, R23, R12, RZ, 0xc0, !PT ;  /* 0x0000000c17047212 */ /* 0x000fe400078ec0ff */
[----:B------:R-:W-:Y:S01]  /*cbb0*/  LOP3.LUT R26, R26, R11, RZ, 0xc0, !PT ;  /* 0x0000000b1a1a7212 */ /* 0x000fe200078ec0ff */
[----:B------:R-:W-:Y:S01]  /*cbc0*/  IMAD.MOV R5, RZ, RZ, -R25 ;  /* 0x000000ffff057224 */ /* 0x000fe200078e0a19 */
[----:B------:R-:W-:Y:S01]  /*cbd0*/  MOV R6, R18 ;  /* 0x0000001200067202 */ /* 0x000fe20000000f00 */
[----:B------:R-:W-:Y:S02]  /*cbe0*/  IMAD R4, R9, R25, R4 ;  /* 0x0000001909047224 */ /* 0x000fe400078e0204 */
[----:B-1----:R-:W-:Y:S02]  /*cbf0*/  IMAD R21, R5, R24, R21 ;  /* 0x0000001805157224 */ /* 0x002fe400078e0215 */
[----:B---3--:R-:W-:-:S02]  /*cc00*/  IMAD R13, R4, R22, R13 ;  /* 0x00000016040d7224 */ /* 0x008fc400078e020d */
[----:B--2---:R-:W-:Y:S02]  /*cc10*/  IMAD R20, R21, R20, R26 ;  /* 0x0000001415147224 */ /* 0x004fe400078e021a */
[----:B------:R-:W-:-:S03]  /*cc20*/  IMAD.MOV.U32 R4, RZ, RZ, 0x1 ;  /* 0x00000001ff047424 */ /* 0x000fc600078e00ff */
[----:B------:R-:W-:Y:S02]  /*cc30*/  SEL R7, R20, R13, !P2 ;  /* 0x0000000d14077207 */ /* 0x000fe40005000000 */
[----:B------:R-:W-:-:S07]  /*cc40*/  SEL R13, R13, R20, !P2 ;  /* 0x000000140d0d7207 */ /* 0x000fce0005000000 */
.L_x_135:
[----:B------:R-:W-:-:S13]  /*cc50*/  LOP3.LUT P0, RZ, R4, 0xff, RZ, 0xc0, !PT ;  /* 0x000000ff04ff7812 */ /* 0x000fda000780c0ff */
[----:B------:R-:W-:Y:S05]  /*cc60*/  @P0 BRA `(.L_x_138) ;  /* 0xfffffff0005c0947 */ /* 0x000fea000383ffff */
.L_x_106:
[----:B------:R-:W-:-:S13]  /*cc70*/  ELECT P0, URZ, PT ;  /* 0x00000000003f782f */ /* 0x000fda0003800000 */
[----:B------:R-:W-:Y:S05]  /*cc80*/  @!P0 BRA `(.L_x_10) ;  /* 0x00000010004c8947 */ /* 0x000fea0003800000 */
[----:B------:R-:W-:-:S04]  /*cc90*/  LOP3.LUT R19, R19, 0x2, RZ, 0xfc, !PT ;  /* 0x0000000213137812 */ /* 0x000fc800078efcff */
[----:B------:R-:W-:-:S13]  /*cca0*/  ISETP.NE.AND P1, PT, R19, 0x3, PT ;  /* 0x000000031300780c */ /* 0x000fda0003f25270 */
[----:B------:R-:W-:Y:S05]  /*ccb0*/  @!P1 BRA `(.L_x_139) ;  /* 0x0000000000049947 */ /* 0x000fea0003800000 */
[----:B------:R-:W-:Y:S01]  /*ccc0*/  BPT.TRAP 0x1 ;  /* 0x000000040000795c */ /* 0x000fe20000300000 */
.L_x_139:
[----:B--2--5:R-:W-:Y:S01]  /*ccd0*/  IMAD.U32 R3, RZ, RZ, UR36 ;  /* 0x00000024ff037e24 */ /* 0x024fe2000f8e00ff */
[----:B------:R-:W-:Y:S02]  /*cce0*/  MOV R2, 0x400 ;  /* 0x0000040000027802 */ /* 0x000fe40000000f00 */
[----:B------:R-:W-:Y:S02]  /*ccf0*/  SHF.L.U32 R0, R8, 0x1f, RZ ;  /* 0x0000001f08007819 */ /* 0x000fe400000006ff */
[----:B------:R-:W-:-:S04]  /*cd00*/  LEA R3, R3, R2, 0x18 ;  /* 0x0000000203037211 */ /* 0x000fc800078ec0ff */
[----:B------:R-:W2:Y:S02]  /*cd10*/  SYNCS.PHASECHK.TRANS64.TRYWAIT P0, [R3+URZ+0x60], R0 ;  /* 0x00006000030075a7 */ /* 0x000ea4000800017f */
[----:B--2---:R-:W-:Y:S05]  /*cd20*/  @!P0 BRA `(.L_x_140) ;  /* 0x0000001400248947 */ /* 0x004fea0003800000 */
.L_x_174:
[----:B------:R-:W-:Y:S05]  /*cd30*/  @!P1 BRA `(.L_x_141) ;  /* 0x0000000000049947 */ /* 0x000fea0003800000 */
[----:B------:R-:W-:Y:S01]  /*cd40*/  BPT.TRAP 0x1 ;  /* 0x000000040000795c */ /* 0x000fe20000300000 */
.L_x_141:
[----:B------:R-:W5:Y:S02]  /*cd50*/  SYNCS.PHASECHK.TRANS64.TRYWAIT P0, [R3+URZ+0x68], R0 ;  /* 0x00006800030075a7 */ /* 0x000f64000800017f */
[----:B-----5:R-:W-:Y:S05]  /*cd60*/  @!P0 BRA `(.L_x_142) ;  /* 0x0000001400288947 */ /* 0x020fea0003800000 */
.L_x_175:
[----:B------:R-:W-:Y:S05]  /*cd70*/  @!P1 BRA `(.L_x_143) ;  /* 0x0000000000049947 */ /* 0x000fea0003800000 */
[----:B------:R-:W-:Y:S01]  /*cd80*/  BPT.TRAP 0x1 ;  /* 0x000000040000795c */ /* 0x000fe20000300000 */
.L_x_143:
[----:B------:R-:W5:Y:S02]  /*cd90*/  SYNCS.PHASECHK.TRANS64.TRYWAIT P0, [R3+URZ+0x70], R0 ;  /* 0x00007000030075a7 */ /* 0x000f64000800017f */
[----:B-----5:R-:W-:Y:S05]  /*cda0*/  @!P0 BRA `(.L_x_144) ;  /* 0x00000014002c8947 */ /* 0x020fea0003800000 */
.L_x_176:
[----:B------:R-:W-:Y:S05]  /*cdb0*/  @!P1 BRA `(.L_x_145) ;  /* 0x0000000000049947 */ /* 0x000fea0003800000 */
[----:B------:R-:W-:Y:S01]  /*cdc0*/  BPT.TRAP 0x1 ;  /* 0x000000040000795c */ /* 0x000fe20000300000 */
.L_x_145:
[----:B------:R-:W-:-:S07]  /*cdd0*/  SHF.L.U32 R8, R8, 0x1f, RZ ;  /* 0x0000001f08087819 */ /* 0x000fce00000006ff */
.L_x_146:
[----:B------:R1:W1:Y:S02]  /*cde0*/  SYNCS.PHASECHK.TRANS64.TRYWAIT P0, [R3+URZ+0x78], R8 ;  /* 0x00007808030075a7 */ /* 0x000264000800017f */
[----:B-1----:R-:W-:Y:S05]  /*cdf0*/  @!P0 NANOSLEEP.SYNCS 0x989680 ;  /* 0x009896800000895d */ /* 0x002fea0003900000 */
[----:B------:R-:W1:Y:S02]  /*ce00*/  @!P0 SYNCS.PHASECHK.TRANS64 P0, [R3+URZ+0x78], R8 ;  /* 0x00007808030085a7 */ /* 0x000e64000800007f */
[----:B-1----:R-:W-:Y:S05]  /*ce10*/  @P0 BRA `(.L_x_10) ;  /* 0x0000000c00e80947 */ /* 0x002fea0003800000 */
[----:B------:R-:W-:Y:S05]  /*ce20*/  BRA `(.L_x_146) ;  /* 0xfffffffc00ec7947 */ /* 0x000fea000383ffff */
.L_x_101:
[----:B------:R-:W-:Y:S01]  /*ce30*/  LOP3.LUT P0, RZ, R10, 0xff, RZ, 0xc0, !PT ;  /* 0x000000ff0aff7812 */ /* 0x000fe2000780c0ff */
[----:B------:R-:W-:Y:S02]  /*ce40*/  IMAD.MOV.U32 R3, RZ, RZ, 0x1 ;  /* 0x00000001ff037424 */ /* 0x000fe400078e00ff */
[----:B------:R-:W-:-:S10]  /*ce50*/  IMAD.MOV.U32 R0, RZ, RZ, RZ ;  /* 0x000000ffff007224 */ /* 0x000fd400078e00ff */
[----:B------:R-:W-:Y:S05]  /*ce60*/  @!P0 BRA `(.L_x_147) ;  /* 0x0000000c00208947 */ /* 0x000fea0003800000 */
[----:B------:R-:W1:Y:S01]  /*ce70*/  LDC R0, c[0x0][0x28c] ;  /* 0x0000a300ff007b82 */ /* 0x000e620000000800 */
[C---:B------:R-:W-:Y:S01]  /*ce80*/  LOP3.LUT P2, RZ, R18.reuse, 0x7f, RZ, 0xc0, !PT ;  /* 0x0000007f12ff7812 */ /* 0x040fe2000784c0ff */
[----:B------:R-:W-:Y:S01]  /*ce90*/  ULDC UR5, c[0x0][0x900] ;  /* 0x0002400000057ab9 */ /* 0x000fe20000000800 */
[----:B------:R-:W-:Y:S01]  /*cea0*/  LOP3.LUT P0, RZ, R18, 0x1f, RZ, 0xc0, !PT ;  /* 0x0000001f12ff7812 */ /* 0x000fe2000780c0ff */
[----:B------:R-:W-:Y:S01]  /*ceb0*/  UMOV UR6, 0xffffffff ;  /* 0xffffffff00067882 */ /* 0x000fe20000000000 */
[----:B------:R-:W-:Y:S01]  /*cec0*/  BSSY B0, `(.L_x_147) ;  /* 0x00000c2000007945 */ /* 0x000fe20003800000 */
[----:B------:R-:W-:Y:S01]  /*ced0*/  USHF.L.U32 UR6, UR6, UR5, URZ ;  /* 0x0000000506067299 */ /* 0x000fe2000800063f */
[----:B------:R-:W-:Y:S01]  /*cee0*/  IMAD.MOV.U32 R10, RZ, RZ, 0x1 ;  /* 0x00000001ff0a7424 */ /* 0x000fe200078e00ff */
[----:B------:R-:W-:Y:S01]  /*cef0*/  LOP3.LUT R18, R22, 0x2, RZ, 0xfc, !PT ;  /* 0x0000000216127812 */ /* 0x000fe200078efcff */
[----:B------:R-:W-:Y:S01]  /*cf00*/  ULDC UR4, c[0x0][0x8a8] ;  /* 0x00022a0000047ab9 */ /* 0x000fe20000000800 */
[----:B------:R-:W-:Y:S01]  /*cf10*/  PLOP3.LUT P0, PT, P0, P2, PT, 0x8a, 0x0 ;  /* 0x000000000000781c */ /* 0x000fe20000705172 */
[----:B------:R-:W-:Y:S01]  /*cf20*/  UMOV UR7, 0x1 ;  /* 0x0000000100077882 */ /* 0x000fe20000000000 */
[----:B------:R-:W-:-:S02]  /*cf30*/  UIADD3 UR15, UR4, -0x1, URZ ;  /* 0xffffffff040f7890 */ /* 0x000fc4000fffe03f */
[----:B------:R-:W-:Y:S02]  /*cf40*/  USHF.L.U32 UR17, UR7, UR5, URZ ;  /* 0x0000000507117299 */ /* 0x000fe4000800063f */
[----:B------:R-:W-:Y:S01]  /*cf50*/  ULOP3.LUT UR16, URZ, UR6, URZ, 0x33, !UPT ;  /* 0x000000063f107292 */ /* 0x000fe2000f8e333f */
[----:B------:R-:W-:Y:S01]  /*cf60*/  ULDC.64 UR20, c[0x0][0x198] ;  /* 0x0000660000147ab9 */ /* 0x000fe20000000a00 */
[----:B-1----:R-:W-:-:S04]  /*cf70*/  IADD3 R0, R0, 0x3f, RZ ;  /* 0x0000003f00007810 */ /* 0x002fc80007ffe0ff */
[----:B------:R-:W-:-:S04]  /*cf80*/  SHF.R.S32.HI R3, RZ, 0x1f, R0 ;  /* 0x0000001fff037819 */ /* 0x000fc80000011400 */
[----:B------:R-:W-:Y:S01]  /*cf90*/  LEA.HI R3, R3, R0, RZ, 0x6 ;  /* 0x0000000003037211 */ /* 0x000fe200078f30ff */
[----:B------:R-:W-:-:S03]  /*cfa0*/  IMAD.MOV.U32 R0, RZ, RZ, RZ ;  /* 0x000000ffff007224 */ /* 0x000fc600078e00ff */
[----:B------:R-:W-:Y:S01]  /*cfb0*/  SHF.R.S32.HI R11, RZ, 0x6, R3 ;  /* 0x00000006ff0b7819 */ /* 0x000fe20000011403 */
[----:B------:R-:W-:-:S03]  /*cfc0*/  IMAD.MOV.U32 R3, RZ, RZ, 0x1 ;  /* 0x00000001ff037424 */ /* 0x000fc600078e00ff */
[----:B------:R-:W-:-:S07]  /*cfd0*/  IADD3 R12, R11, 0x1, RZ ;  /* 0x000000010b0c7810 */ /* 0x000fce0007ffe0ff */
.L_x_159:
[----:B------:R-:W-:-:S03]  /*cfe0*/  UMOV UR4, 0xffffffff ;  /* 0xffffffff00047882 */ /* 0x000fc60000000000 */
[----:B------:R-:W-:Y:S05]  /*cff0*/  BRA.DIV UR4, `(.L_x_148) ;  /* 0x0000001204ac7947 */ /* 0x000fea000b800000 */
[----:B------:R-:W-:-:S13]  /*d000*/  ELECT P6, URZ, PT ;  /* 0x00000000003f782f */ /* 0x000fda00038c0000 */
.L_x_179:
[----:B------:R-:W1:Y:S01]  /*d010*/  LDC R4, c[0x0][0x28c] ;  /* 0x0000a300ff047b82 */ /* 0x000e620000000800 */
[----:B------:R-:W-:Y:S01]  /*d020*/  BSSY B1, `(.L_x_149) ;  /* 0x0000037000017945 */ /* 0x000fe20003800000 */
[----:B-1----:R-:W-:-:S13]  /*d030*/  ISETP.LT.OR P6, PT, R4, 0x1, !P6 ;  /* 0x000000010400780c */ /* 0x002fda00077c1670 */
[----:B------:R-:W-:Y:S05]  /*d040*/  @P6 BRA `(.L_x_150) ;  /* 0x0000000000d06947 */ /* 0x000fea0003800000 */
[----:B------:R-:W-:Y:S01]  /*d050*/  IMAD.SHL.U32 R14, R7, 0x40, RZ ;  /* 0x00000040070e7824 */ /* 0x000fe200078e00ff */
[----:B------:R-:W-:Y:S01]  /*d060*/  MOV R4, R12 ;  /* 0x0000000c00047202 */ /* 0x000fe20000000f00 */
[----:B------:R-:W-:Y:S02]  /*d070*/  IMAD.SHL.U32 R13, R13, 0x100, RZ ;  /* 0x000001000d0d7824 */ /* 0x000fe400078e00ff */
[----:B------:R-:W-:Y:S02]  /*d080*/  IMAD.MOV.U32 R19, RZ, RZ, RZ ;  /* 0x000000ffff137224 */ /* 0x000fe400078e00ff */
[----:B------:R-:W-:Y:S02]  /*d090*/  IMAD.MOV.U32 R5, RZ, RZ, R3 ;  /* 0x000000ffff057224 */ /* 0x000fe400078e0003 */
[----:B------:R-:W-:-:S07]  /*d0a0*/  IMAD.MOV.U32 R7, RZ, RZ, R0 ;  /* 0x000000ffff077224 */ /* 0x000fce00078e0000 */
.L_x_154:
[----:B------:R-:W1:Y:S01]  /*d0b0*/  S2R R9, SR_CgaCtaId ;  /* 0x0000000000097919 */ /* 0x000e620000008800 */
[----:B------:R-:W-:-:S04]  /*d0c0*/  MOV R8, 0x400 ;  /* 0x0000040000087802 */ /* 0x000fc80000000f00 */
[----:B-1----:R-:W-:Y:S02]  /*d0d0*/  LEA R20, R9, R8, 0x18 ;  /* 0x0000000809147211 */ /* 0x002fe400078ec0ff */
[----:B------:R-:W-:Y:S01]  /*d0e0*/  SHF.L.U32 R8, R5, 0x1f, RZ ;  /* 0x0000001f05087819 */ /* 0x000fe200000006ff */
[----:B------:R-:W1:Y:S02]  /*d0f0*/  @!P2 LDC R9, c[0x0][0x500] ;  /* 0x00014000ff09ab82 */ /* 0x000e640000000800 */
[----:B------:R-:W-:-:S04]  /*d100*/  IMAD R15, R7, 0x8, R20 ;  /* 0x00000008070f7824 */ /* 0x000fc800078e0214 */
[----:B------:R-:W2:Y:S02]  /*d110*/  SYNCS.PHASECHK.TRANS64.TRYWAIT P1, [R15+URZ+0x20], R8 ;  /* 0x000020080f0075a7 */ /* 0x000ea4000802017f */
[----:B--2---:R-:W-:Y:S05]  /*d120*/  @!P1 BRA `(.L_x_151) ;  /* 0x0000001000809947 */ /* 0x004fea0003800000 */
.L_x_180:
[----:B--2---:R-:W-:Y:S01]  /*d130*/  PRMT R8, R18, 0x9910, RZ ;  /* 0x0000991012087816 */ /* 0x004fe200000000ff */
[----:B-1----:R1:W-:Y:S03]  /*d140*/  @!P2 SYNCS.ARRIVE.TRANS64 RZ, [R15+URZ], R9 ;  /* 0x000000090fffa9a7 */ /* 0x0023e6000800003f */
[----:B------:R-:W-:-:S13]  /*d150*/  ISETP.NE.AND P1, PT, R8, 0x2, PT ;  /* 0x000000020800780c */ /* 0x000fda0003f25270 */
[----:B-1----:R-:W-:Y:S05]  /*d160*/  @P1 BRA `(.L_x_152) ;  /* 0x0000000000041947 */ /* 0x002fea0003800000 */
[----:B------:R-:W-:Y:S01]  /*d170*/  BPT.TRAP 0x1 ;  /* 0x000000040000795c */ /* 0x000fe20000300000 */
.L_x_152:
[----:B------:R-:W-:Y:S05]  /*d180*/  @P0 BRA `(.L_x_153) ;  /* 0x0000000000040947 */ /* 0x000fea0003800000 */
[----:B------:R-:W-:Y:S01]  /*d190*/  BPT.TRAP 0x1 ;  /* 0x000000040000795c */ /* 0x000fe20000300000 */
.L_x_153:
[C---:B------:R-:W-:Y:S01]  /*d1a0*/  LEA R8, R7.reuse, R20, 0xf ;  /* 0x0000001407087211 */ /* 0x040fe200078e78ff */
[----:B------:R-:W-:Y:S01]  /*d1b0*/  IMAD R20, R7, 0x2000, R20 ;  /* 0x0000200007147824 */ /* 0x000fe200078e0214 */
[----:B------:R-:W-:Y:S01]  /*d1c0*/  R2UR UR9, R15 ;  /* 0x000000000f0972ca */ /* 0x000fe200000e0000 */
[----:B------:R-:W-:Y:S01]  /*d1d0*/  VIADD R4, R4, 0xffffffff ;  /* 0xffffffff04047836 */ /* 0x000fe20000000000 */
[----:B------:R-:W-:Y:S01]  /*d1e0*/  R2UR UR5, R8 ;  /* 0x00000000080572ca */ /* 0x000fe200000e0000 */
[----:B------:R-:W-:Y:S01]  /*d1f0*/  UIADD3 UR4, UP0, UR20, 0xf0, URZ ;  /* 0x000000f014047890 */ /* 0x000fe2000ff1e03f */
[----:B------:R-:W-:Y:S01]  /*d200*/  R2UR UR8, R20 ;  /* 0x00000000140872ca */ /* 0x000fe200000e0000 */
[----:B------:R-:W-:Y:S01]  /*d210*/  UIADD3 UR22, UP1, UR20, 0x1f0, URZ ;  /* 0x000001f014167890 */ /* 0x000fe2000ff3e03f */
[----:B------:R-:W-:Y:S01]  /*d220*/  R2UR UR11, R13 ;  /* 0x000000000d0b72ca */ /* 0x000fe200000e0000 */
[----:B------:R-:W-:Y:S01]  /*d230*/  VIADD R7, R7, 0x1 ;  /* 0x0000000107077836 */ /* 0x000fe20000000000 */
[----:B------:R-:W-:Y:S01]  /*d240*/  R2UR UR10, R19 ;  /* 0x00000000130a72ca */ /* 0x000fe200000e0000 */
[----:B------:R-:W-:Y:S01]  /*d250*/  UIADD3.X UR23, URZ, UR21, URZ, UP1, !UPT ;  /* 0x000000153f177290 */ /* 0x000fe20008ffe43f */
[----:B------:R-:W-:Y:S01]  /*d260*/  R2UR UR12, R6 ;  /* 0x00000000060c72ca */ /* 0x000fe200000e0000 */
[----:B------:R-:W-:Y:S01]  /*d270*/  UMOV UR6, 0x0 ;  /* 0x0000000000067882 */ /* 0x000fe20000000000 */
[----:B------:R-:W-:Y:S01]  /*d280*/  R2UR UR18, R14 ;  /* 0x000000000e1272ca */ /* 0x000fe200000e0000 */
[----:B------:R-:W-:Y:S01]  /*d290*/  UMOV UR7, 0x10000000 ;  /* 0x1000000000077882 */ /* 0x000fe20000000000 */
[----:B------:R-:W-:Y:S01]  /*d2a0*/  ISETP.GT.AND P3, PT, R4, 0x1, PT ;  /* 0x000000010400780c */ /* 0x000fe20003f64270 */
[----:B------:R-:W-:Y:S01]  /*d2b0*/  UIADD3 UR13, UR5, 0x8400, URZ ;  /* 0x00008400050d7890 */ /* 0x000fe2000fffe03f */
[----:B------:R-:W-:Y:S01]  /*d2c0*/  ISETP.NE.AND P1, PT, R7, 0x4, PT ;  /* 0x000000040700780c */ /* 0x000fe20003f25270 */
[----:B------:R-:W-:Y:S01]  /*d2d0*/  UIADD3.X UR5, URZ, UR21, URZ, UP0, !UPT ;  /* 0x000000153f057290 */ /* 0x000fe200087fe43f */
[----:B------:R-:W-:Y:S01]  /*d2e0*/  IADD3 R19, R19, 0x40, RZ ;  /* 0x0000004013137810 */ /* 0x000fe20007ffe0ff */
[----:B------:R-:W-:Y:S01]  /*d2f0*/  UIADD3 UR14, UR8, 0x28400, URZ ;  /* 0x00028400080e7890 */ /* 0x000fe2000fffe03f */
[----:B------:R-:W-:-:S02]  /*d300*/  SEL R8, RZ, 0x1, P1 ;  /* 0x00000001ff087807 */ /* 0x000fc40000800000 */
[----:B------:R-:W-:Y:S01]  /*d310*/  UMOV UR8, UR13 ;  /* 0x0000000d00087c82 */ /* 0x000fe20008000000 */
[----:B------:R-:W-:Y:S02]  /*d320*/  SEL R7, R7, RZ, P1 ;  /* 0x000000ff07077207 */ /* 0x000fe40000800000 */
[----:B------:R-:W-:Y:S01]  /*d330*/  LOP3.LUT R5, R5, R8, RZ, 0x3c, !PT ;  /* 0x0000000805057212 */ /* 0x000fe200078e3cff */
[----:B------:R1:W-:Y:S02]  /*d340*/  UTMALDG.3D [UR8], [UR4], desc[UR6] ;  /* 0x00000608040075b4 */ /* 0x0003e40008011000 */
[----:B-1----:R-:W-:Y:S01]  /*d350*/  UMOV UR8, UR14 ;  /* 0x0000000e00087c82 */ /* 0x002fe20008000000 */
[----:B------:R-:W-:Y:S02]  /*d360*/  UMOV UR11, UR18 ;  /* 0x00000012000b7c82 */ /* 0x000fe40008000000 */
[----:B------:R1:W-:Y:S02]  /*d370*/  UTMALDG.3D [UR8], [UR22], desc[UR6] ;  /* 0x00000608160075b4 */ /* 0x0003e40008011000 */
[----:B-1----:R-:W-:Y:S05]  /*d380*/  @P3 BRA `(.L_x_154) ;  /* 0xfffffffc00483947 */ /* 0x002fea000383ffff */
.L_x_150:
[----:B------:R-:W-:Y:S05]  /*d390*/  BSYNC B1 ;  /* 0x0000000000017941 */ /* 0x000fea0003800000 */
.L_x_149:
[----:B------:R-:W-:Y:S01]  /*d3a0*/  LOP3.LUT P3, RZ, R10, 0xff, RZ, 0xc0, !PT ;  /* 0x000000ff0aff7812 */ /* 0x000fe2000786c0ff */
[----:B------:R-:W-:Y:S01]  /*d3b0*/  IMAD.IADD R0, R11, 0x1, R0 ;  /* 0x000000010b007824 */ /* 0x000fe200078e0200 */
[----:B------:R-:W-:Y:S01]  /*d3c0*/  IADD3 R16, P4, R16, UR38, RZ ;  /* 0x0000002610107c10 */ /* 0x000fe2000ff9e0ff */
[----:B------:R-:W-:Y:S01]  /*d3d0*/  ULDC.64 UR4, c[0x0][0x8f8] ;  /* 0x00023e0000047ab9 */ /* 0x000fe20000000a00 */
[----:B------:R-:W-:Y:S01]  /*d3e0*/  BSSY B1, `(.L_x_155) ;  /* 0x000006d000017945 */ /* 0x000fe20003800000 */
[----:B------:R-:W-:Y:S01]  /*d3f0*/  IMAD.MOV.U32 R13, RZ, RZ, -0x1 ;  /* 0xffffffffff0d7424 */ /* 0x000fe200078e00ff */
[----:B------:R-:W-:Y:S01]  /*d400*/  SHF.R.U32.HI R4, RZ, 0x2, R0 ;  /* 0x00000002ff047819 */ /* 0x000fe20000011600 */
[----:B------:R-:W-:Y:S01]  /*d410*/  IMAD.MOV.U32 R7, RZ, RZ, -0x1 ;  /* 0xffffffffff077424 */ /* 0x000fe200078e00ff */
[----:B------:R-:W-:Y:S02]  /*d420*/  ISETP.GT.U32.AND P1, PT, R0, 0x3, PT ;  /* 0x000000030000780c */ /* 0x000fe40003f24070 */
[----:B------:R-:W-:-:S02]  /*d430*/  LOP3.LUT R4, R4, 0x1, RZ, 0xc0, !PT ;  /* 0x0000000104047812 */ /* 0x000fc400078ec0ff */
[----:B------:R-:W-:Y:S01]  /*d440*/  ISETP.LT.U32.AND P1, PT, R11, 0x4, P1 ;  /* 0x000000040b00780c */ /* 0x000fe20000f21070 */
[----:B------:R-:W1:Y:S01]  /*d450*/  @P3 S2R R6, SR_CgaCtaId ;  /* 0x0000000000063919 */ /* 0x000e620000008800 */
[----:B------:R-:W-:Y:S02]  /*d460*/  @P3 MOV R5, 0x400 ;  /* 0x0000040000053802 */ /* 0x000fe40000000f00 */
[----:B------:R-:W-:Y:S02]  /*d470*/  IADD3.X R17, R17, UR37, RZ, P4, !PT ;  /* 0x0000002511117c10 */ /* 0x000fe4000a7fe4ff */
[----:B------:R-:W-:Y:S02]  /*d480*/  ISETP.GE.U32.AND P4, PT, R16, UR4, PT ;  /* 0x0000000410007c0c */ /* 0x000fe4000bf86070 */
[----:B------:R-:W-:Y:S02]  /*d490*/  LOP3.LUT R0, R0, 0x3, RZ, 0xc0, !PT ;  /* 0x0000000300007812 */ /* 0x000fe400078ec0ff */
[----:B------:R-:W-:-:S02]  /*d4a0*/  PRMT R10, RZ, 0x7610, R10 ;  /* 0x00007610ff0a7816 */ /* 0x000fc4000000000a */
[----:B-1----:R-:W-:Y:S02]  /*d4b0*/  @P3 LEA R5, R6, R5, 0x18 ;  /* 0x0000000506053211 */ /* 0x002fe400078ec0ff */
[----:B------:R-:W-:Y:S02]  /*d4c0*/  MOV R6, 0xffffffff ;  /* 0xffffffff00067802 */ /* 0x000fe40000000f00 */
[----:B------:R1:W-:Y:S01]  /*d4d0*/  @P3 SYNCS.ARRIVE.TRANS64.A1T0 RZ, [R5+URZ+0x88], RZ ;  /* 0x000088ff05ff39a7 */ /* 0x0003e2000810003f */
[----:B------:R-:W-:Y:S02]  /*d4e0*/  ISETP.NE.U32.AND P3, PT, R4, 0x1, PT ;  /* 0x000000010400780c */ /* 0x000fe40003f65070 */
[----:B------:R-:W-:Y:S02]  /*d4f0*/  SEL R4, RZ, 0x1, !P1 ;  /* 0x00000001ff047807 */ /* 0x000fe40004800000 */
[----:B------:R-:W-:Y:S02]  /*d500*/  ISETP.GE.U32.AND.EX P1, PT, R17, UR5, PT, P4 ;  /* 0x0000000511007c0c */ /* 0x000fe4000bf26140 */
[----:B------:R-:W-:-:S04]  /*d510*/  ISETP.GT.U32.AND P3, PT, R11, 0x3, !P3 ;  /* 0x000000030b00780c */ /* 0x000fc80005f64070 */
[----:B-1----:R-:W-:-:S04]  /*d520*/  SEL R5, RZ, 0x1, !P3 ;  /* 0x00000001ff057807 */ /* 0x002fc80005800000 */
[--C-:B------:R-:W-:Y:S02]  /*d530*/  LOP3.LUT R3, R5, R3, R4.reuse, 0x96, !PT ;  /* 0x0000000305037212 */ /* 0x100fe400078e9604 */
[----:B------:R-:W-:Y:S01]  /*d540*/  PRMT R4, RZ, 0x7610, R4 ;  /* 0x00007610ff047816 */ /* 0x000fe20000000004 */
[----:B------:R-:W-:Y:S06]  /*d550*/  @P1 BRA `(.L_x_156) ;  /* 0x0000000400541947 */ /* 0x000fec0003800000 */
[----:B------:R-:W-:Y:S01]  /*d560*/  ULDC.64 UR4, c[0x0][0x8d0] ;  /* 0x0002340000047ab9 */ /* 0x000fe20000000a00 */
[----:B------:R-:W1:Y:S01]  /*d570*/  S2R R14, SR_CTAID.X ;  /* 0x00000000000e7919 */ /* 0x000e620000002500 */
[----:B------:R-:W-:Y:S01]  /*d580*/  ISETP.NE.U32.AND P1, PT, RZ, UR4, PT ;  /* 0x00000004ff007c0c */ /* 0x000fe2000bf25070 */
[----:B------:R-:W-:Y:S01]  /*d590*/  ULDC UR7, c[0x0][0x8d8] ;  /* 0x0002360000077ab9 */ /* 0x000fe20000000800 */
[----:B------:R-:W-:Y:S01]  /*d5a0*/  IMAD.MOV.U32 R4, RZ, RZ, R16 ;  /* 0x000000ffff047224 */ /* 0x000fe200078e0010 */
[----:B------:R-:W2:Y:S01]  /*d5b0*/  S2R R13, SR_CTAID.Y ;  /* 0x00000000000d7919 */ /* 0x000ea20000002600 */
[----:B------:R-:W-:Y:S01]  /*d5c0*/  ISETP.NE.AND.EX P1, PT, RZ, UR5, PT, P1 ;  /* 0x00000005ff007c0c */ /* 0x000fe2000bf25310 */
[----:B------:R-:W-:-:S12]  /*d5d0*/  IMAD.MOV.U32 R5, RZ, RZ, R17 ;  /* 0x000000ffff057224 */ /* 0x000fd800078e0011 */
[----:B------:R-:W-:Y:S05]  /*d5e0*/  @!P1 BRA `(.L_x_157) ;  /* 0x0000000000289947 */ /* 0x000fea0003800000 */
[----:B------:R-:W-:Y:S02]  /*d5f0*/  ULDC UR6, c[0x0][0x8dc] ;  /* 0x0002370000067ab9 */ /* 0x000fe40000000800 */
[----:B------:R-:W-:-:S05]  /*d600*/  IADD3 R9, P1, R16, UR6, RZ ;  /* 0x0000000610097c10 */ /* 0x000fca000ff3e0ff */
[----:B------:R-:W-:-:S04]  /*d610*/  IMAD.X R15, RZ, RZ, R17, P1 ;  /* 0x000000ffff0f7224 */ /* 0x000fc800008e0611 */
[----:B------:R-:W-:-:S04]  /*d620*/  IMAD.WIDE.U32 R6, R15, UR4, RZ ;  /* 0x000000040f067c25 */ /* 0x000fc8000f8e00ff */
[----:B------:R-:W-:-:S04]  /*d630*/  IMAD.WIDE.U32 R6, P1, R9, UR5, R6 ;  /* 0x0000000509067c25 */ /* 0x000fc8000f820006 */
[----:B------:R-:W-:Y:S01]  /*d640*/  IMAD.WIDE.U32 R8, R9, UR4, RZ ;  /* 0x0000000409087c25 */ /* 0x000fe2000f8e00ff */
[----:B------:R-:W-:-:S03]  /*d650*/  IADD3.X R5, RZ, RZ, RZ, P1, !PT ;  /* 0x000000ffff057210 */ /* 0x000fc60000ffe4ff */
[----:B------:R-:W-:Y:S01]  /*d660*/  IMAD.MOV.U32 R4, RZ, RZ, R7 ;  /* 0x000000ffff047224 */ /* 0x000fe200078e0007 */
[----:B------:R-:W-:-:S05]  /*d670*/  IADD3 RZ, P1, R9, R6, RZ ;  /* 0x0000000609ff7210 */ /* 0x000fca0007f3e0ff */
[----:B------:R-:W-:-:S08]  /*d680*/  IMAD.WIDE.U32.X R4, R15, UR5, R4, P1 ;  /* 0x000000050f047c25 */ /* 0x000fd000088e0404 */
.L_x_157:
[--C-:B------:R-:W-:Y:S01]  /*d690*/  SHF.R.U64 R8, R4, UR7, R5.reuse ;  /* 0x0000000704087c19 */ /* 0x100fe20008001205 */
[----:B------:R-:W-:Y:S01]  /*d6a0*/  ULDC.64 UR4, c[0x0][0x8c8] ;  /* 0x0002320000047ab9 */ /* 0x000fe20000000a00 */
[----:B------:R-:W-:Y:S01]  /*d6b0*/  SHF.R.U32.HI R4, RZ, UR7, R5 ;  /* 0x00000007ff047c19 */ /* 0x000fe20008011605 */
[----:B------:R-:W3:Y:S01]  /*d6c0*/  LDC R25, c[0x0][0x144] ;  /* 0x00005100ff197b82 */ /* 0x000ee20000000800 */
[----:B------:R-:W-:Y:S01]  /*d6d0*/  IADD3 R7, P1, RZ, -R8, RZ ;  /* 0x80000008ff077210 */ /* 0x000fe20007f3e0ff */
[----:B------:R-:W-:Y:S01]  /*d6e0*/  ULDC.64 UR8, c[0x0][0x8e8] ;  /* 0x00023a0000087ab9 */ /* 0x000fe20000000a00 */
[----:B-1----:R-:W-:Y:S01]  /*d6f0*/  I2FP.F32.U32 R9, R14 ;  /* 0x0000000e00097245 */ /* 0x002fe20000201000 */
[----:B------:R-:W-:Y:S02]  /*d700*/  ULDC UR6, c[0x0][0x8b0] ;  /* 0x00022c0000067ab9 */ /* 0x000fe40000000800 */
[----:B------:R-:W-:Y:S01]  /*d710*/  IMAD.X R4, RZ, RZ, ~R4, P1 ;  /* 0x000000ffff047224 */ /* 0x000fe200008e0e04 */
[----:B------:R-:W-:Y:S01]  /*d720*/  ISETP.NE.U32.AND P1, PT, RZ, UR8, PT ;  /* 0x00000008ff007c0c */ /* 0x000fe2000bf25070 */
[----:B------:R-:W1:Y:S02]  /*d730*/  LDC R20, c[0x0][0x148] ;  /* 0x00005200ff147b82 */ /* 0x000e640000000800 */
[----:B------:R-:W-:Y:S01]  /*d740*/  IMAD R6, R4, UR4, RZ ;  /* 0x0000000404067c24 */ /* 0x000fe2000f8e02ff */
[----:B------:R-:W-:Y:S01]  /*d750*/  ISETP.NE.AND.EX P1, PT, RZ, UR9, PT, P1 ;  /* 0x00000009ff007c0c */ /* 0x000fe2000bf25310 */
[----:B------:R-:W-:Y:S01]  /*d760*/  IMAD.WIDE.U32 R4, R7, UR4, R16 ;  /* 0x0000000407047c25 */ /* 0x000fe2000f8e0010 */
[----:B------:R-:W-:-:S03]  /*d770*/  ULDC UR4, c[0x0][0x150] ;  /* 0x0000540000047ab9 */ /* 0x000fc60000000800 */
[----:B------:R-:W-:Y:S02]  /*d780*/  IMAD R7, R7, UR5, R6 ;  /* 0x0000000507077c24 */ /* 0x000fe4000f8e0206 */
[----:B------:R-:W-:Y:S01]  /*d790*/  FMUL R6, R9, UR4 ;  /* 0x0000000409067c20 */ /* 0x000fe20008400000 */
[----:B------:R-:W-:Y:S01]  /*d7a0*/  ULDC UR4, c[0x0][0x8c0] ;  /* 0x0002300000047ab9 */ /* 0x000fe20000000800 */
[----:B------:R-:W-:Y:S01]  /*d7b0*/  ULDC UR5, c[0x0][0x154] ;  /* 0x0000550000057ab9 */ /* 0x000fe20000000800 */
[----:B------:R-:W-:-:S03]  /*d7c0*/  IMAD.IADD R5, R5, 0x1, R7 ;  /* 0x0000000105057824 */ /* 0x000fc600078e0207 */
[----:B------:R-:W4:Y:S02]  /*d7d0*/  F2I.U32.TRUNC.NTZ R6, R6 ;  /* 0x0000000600067305 */ /* 0x000f24000020f000 */
[----:B------:R-:W-:Y:S02]  /*d7e0*/  SHF.R.U64 R9, R4, UR4, R5 ;  /* 0x0000000404097c19 */ /* 0x000fe40008001205 */
[----:B--2---:R-:W-:-:S05]  /*d7f0*/  I2FP.F32.U32 R4, R13 ;  /* 0x0000000d00047245 */ /* 0x004fca0000201000 */
[----:B------:R-:W-:Y:S01]  /*d800*/  FMUL R21, R4, UR5 ;  /* 0x0000000504157c20 */ /* 0x000fe20008400000 */
[----:B------:R-:W-:Y:S01]  /*d810*/  SHF.R.U32.HI R4, RZ, UR4, R5 ;  /* 0x00000004ff047c19 */ /* 0x000fe20008011605 */
[----:B------:R-:W-:-:S03]  /*d820*/  ULDC UR4, c[0x0][0x900] ;  /* 0x0002400000047ab9 */ /* 0x000fc60000000800 */
[--C-:B------:R-:W-:Y:S01]  /*d830*/  SHF.R.U64 R19, R9, UR6, R4.reuse ;  /* 0x0000000609137c19 */ /* 0x100fe20008001204 */
[----:B------:R-:W2:Y:S01]  /*d840*/  F2I.U32.TRUNC.NTZ R21, R21 ;  /* 0x0000001500157305 */ /* 0x000ea2000020f000 */
[----:B------:R-:W-:Y:S02]  /*d850*/  SHF.R.U32.HI R4, RZ, UR6, R4 ;  /* 0x00000006ff047c19 */ /* 0x000fe40008011604 */
[----:B----4-:R-:W-:Y:S02]  /*d860*/  IADD3 R6, -R6, RZ, RZ ;  /* 0x000000ff06067210 */ /* 0x010fe40007ffe1ff */
[--C-:B------:R-:W-:Y:S02]  /*d870*/  SHF.R.U64 R15, R19, UR4, R4.reuse ;  /* 0x00000004130f7c19 */ /* 0x100fe40008001204 */
[----:B------:R-:W-:Y:S01]  /*d880*/  SHF.R.U32.HI R23, RZ, UR4, R4 ;  /* 0x00000004ff177c19 */ /* 0x000fe20008011604 */
[----:B---3--:R-:W-:Y:S02]  /*d890*/  IMAD R14, R25, R6, R14 ;  /* 0x00000006190e7224 */ /* 0x008fe400078e020e */
[----:B------:R-:W-:-:S02]  /*d8a0*/  IMAD.MOV.U32 R4, RZ, RZ, R15 ;  /* 0x000000ffff047224 */ /* 0x000fc400078e000f */
[----:B------:R-:W-:Y:S01]  /*d8b0*/  IMAD.MOV.U32 R5, RZ, RZ, R23 ;  /* 0x000000ffff057224 */ /* 0x000fe200078e0017 */
[----:B------:R-:W-:Y:S06]  /*d8c0*/  @!P1 BRA `(.L_x_158) ;  /* 0x0000000000289947 */ /* 0x000fec0003800000 */
[----:B------:R-:W-:Y:S02]  /*d8d0*/  ULDC UR4, c[0x0][0x8f4] ;  /* 0x00023d0000047ab9 */ /* 0x000fe40000000800 */
[----:B------:R-:W-:-:S05]  /*d8e0*/  IADD3 R5, P1, R15, UR4, RZ ;  /* 0x000000040f057c10 */ /* 0x000fca000ff3e0ff */
[----:B------:R-:W-:-:S04]  /*d8f0*/  IMAD.X R23, RZ, RZ, R23, P1 ;  /* 0x000000ffff177224 */ /* 0x000fc800008e0617 */
[----:B------:R-:W-:-:S04]  /*d900*/  IMAD.WIDE.U32 R6, R23, UR8, RZ ;  /* 0x0000000817067c25 */ /* 0x000fc8000f8e00ff */
[----:B------:R-:W-:-:S04]  /*d910*/  IMAD.WIDE.U32 R6, P1, R5, UR9, R6 ;  /* 0x0000000905067c25 */ /* 0x000fc8000f820006 */
[----:B------:R-:W-:-:S04]  /*d920*/  IMAD.WIDE.U32 R4, R5, UR8, RZ ;  /* 0x0000000805047c25 */ /* 0x000fc8000f8e00ff */
[----:B------:R-:W-:Y:S01]  /*d930*/  IMAD.MOV.U32 R4, RZ, RZ, R7 ;  /* 0x000000ffff047224 */ /* 0x000fe200078e0007 */
[----:B------:R-:W-:Y:S02]  /*d940*/  IADD3 RZ, P3, R5, R6, RZ ;  /* 0x0000000605ff7210 */ /* 0x000fe40007f7e0ff */
[----:B------:R-:W-:-:S03]  /*d950*/  IADD3.X R5, RZ, RZ, RZ, P1, !PT ;  /* 0x000000ffff057210 */ /* 0x000fc60000ffe4ff */
[----:B------:R-:W-:-:S08]  /*d960*/  IMAD.WIDE.U32.X R4, R23, UR9, R4, P3 ;  /* 0x0000000917047c25 */ /* 0x000fd000098e0404 */
.L_x_158:
[----:B------:R-:W-:Y:S01]  /*d970*/  ISETP.NE.AND P1, PT, R2, 0x1, PT ;  /* 0x000000010200780c */ /* 0x000fe20003f25270 */
[----:B------:R-:W-:Y:S01]  /*d980*/  ULDC UR4, c[0x0][0x8f0] ;  /* 0x00023c0000047ab9 */ /* 0x000fe20000000800 */
[----:B------:R-:W-:Y:S01]  /*d990*/  LOP3.LUT R19, R19, UR16, RZ, 0xc0, !PT ;  /* 0x0000001013137c12 */ /* 0x000fe2000f8ec0ff */
[----:B--2---:R-:W-:Y:S01]  /*d9a0*/  IMAD.MOV R21, RZ, RZ, -R21 ;  /* 0x000000ffff157224 */ /* 0x004fe200078e0a15 */
[----:B------:R-:W-:Y:S01]  /*d9b0*/  SHF.R.U64 R4, R4, UR4, R5 ;  /* 0x0000000404047c19 */ /* 0x000fe20008001205 */
[----:B------:R-:W-:Y:S01]  /*d9c0*/  ULDC UR4, c[0x0][0x8e0] ;  /* 0x0002380000047ab9 */ /* 0x000fe20000000800 */
[----:B------:R-:W-:Y:S01]  /*d9d0*/  ULDC UR5, c[0x0][0x8b8] ;  /* 0x00022e0000057ab9 */ /* 0x000fe20000000800 */
[----:B------:R-:W-:Y:S02]  /*d9e0*/  MOV R5, 0x1 ;  /* 0x0000000100057802 */ /* 0x000fe40000000f00 */
[----:B------:R-:W-:Y:S02]  /*d9f0*/  IMAD.MOV R6, RZ, RZ, -R4 ;  /* 0x000000ffff067224 */ /* 0x000fe400078e0a04 */
[----:B------:R-:W-:Y:S01]  /*da00*/  IMAD R19, R4, UR17, R19 ;  /* 0x0000001104137c24 */ /* 0x000fe2000f8e0213 */
[----:B------:R-:W-:Y:S01]  /*da10*/  LOP3.LUT R4, R9, UR15, RZ, 0xc0, !PT ;  /* 0x0000000f09047c12 */ /* 0x000fe2000f8ec0ff */
[----:B-1----:R-:W-:-:S02]  /*da20*/  @P1 IMAD R14, R20, R21, R13 ;  /* 0x00000015140e1224 */ /* 0x002fc400078e020d */
[----:B------:R-:W-:Y:S01]  /*da30*/  IMAD R15, R6, UR4, R15 ;  /* 0x00000004060f7c24 */ /* 0x000fe2000f8e020f */
[----:B------:R-:W-:Y:S01]  /*da40*/  ULDC UR4, c[0x0][0x8a8] ;  /* 0x00022a0000047ab9 */ /* 0x000fe20000000800 */
[----:B------:R-:W-:Y:S02]  /*da50*/  IMAD R14, R19, UR5, R14 ;  /* 0x00000005130e7c24 */ /* 0x000fe4000f8e020e */
[--C-:B------:R-:W-:Y:S01]  /*da60*/  IMAD R15, R15, UR4, R4.reuse ;  /* 0x000000040f0f7c24 */ /* 0x100fe2000f8e0204 */
[----:B------:R-:W-:Y:S01]  /*da70*/  PRMT R4, R5, 0x7610, R4 ;  /* 0x0000761005047816 */ /* 0x000fe20000000004 */
[----:B------:R-:W-:-:S03]  /*da80*/  IMAD.MOV.U32 R6, RZ, RZ, R8 ;  /* 0x000000ffff067224 */ /* 0x000fc600078e0008 */
[----:B------:R-:W-:Y:S02]  /*da90*/  SEL R7, R15, R14, !P1 ;  /* 0x0000000e0f077207 */ /* 0x000fe40004800000 */
[----:B------:R-:W-:-:S07]  /*daa0*/  SEL R13, R14, R15, !P1 ;  /* 0x0000000f0e0d7207 */ /* 0x000fce0004800000 */
.L_x_156:
[----:B------:R-:W-:Y:S05]  /*dab0*/  BSYNC B1 ;  /* 0x0000000000017941 */ /* 0x000fea0003800000 */
.L_x_155:
[----:B------:R-:W-:-:S13]  /*dac0*/  LOP3.LUT P1, RZ, R4, 0xff, RZ, 0xc0, !PT ;  /* 0x000000ff04ff7812 */ /* 0x000fda000782c0ff */
[----:B------:R-:W-:Y:S05]  /*dad0*/  @P1 BRA `(.L_x_159) ;  /* 0xfffffff400401947 */ /* 0x000fea000383ffff */
[----:B------:R-:W-:Y:S05]  /*dae0*/  BSYNC B0 ;  /* 0x0000000000007941 */ /* 0x000fea0003800000 */
.L_x_147:
[----:B------:R-:W-:-:S03]  /*daf0*/  UMOV UR4, 0xffffffff ;  /* 0xffffffff00047882 */ /* 0x000fc60000000000 */
[----:B------:R-:W-:Y:S05]  /*db00*/  BRA.DIV UR4, `(.L_x_160) ;  /* 0x0000000a041c7947 */ /* 0x000fea000b800000 */
[----:B------:R-:W-:-:S13]  /*db10*/  ELECT P6, URZ, PT ;  /* 0x00000000003f782f */ /* 0x000fda00038c0000 */
.L_x_183:
[----:B------:R-:W-:Y:S05]  /*db20*/  @!P6 BRA `(.L_x_10) ;  /* 0x0000000000a4e947 */ /* 0x000fea0003800000 */
[----:B------:R-:W-:-:S04]  /*db30*/  LOP3.LUT R22, R22, 0x2, RZ, 0xfc, !PT ;  /* 0x0000000216167812 */ /* 0x000fc800078efcff */
[----:B------:R-:W-:-:S13]  /*db40*/  ISETP.NE.AND P0, PT, R22, 0x3, PT ;  /* 0x000000031600780c */ /* 0x000fda0003f05270 */
[----:B------:R-:W-:Y:S05]  /*db50*/  @!P0 BRA `(.L_x_161) ;  /* 0x0000000000048947 */ /* 0x000fea0003800000 */
[----:B------:R-:W-:Y:S01]  /*db60*/  BPT.TRAP 0x1 ;  /* 0x000000040000795c */ /* 0x000fe20000300000 */
.L_x_161:
[----:B------:R-:W1:Y:S01]  /*db70*/  S2R R5, SR_CgaCtaId ;  /* 0x0000000000057919 */ /* 0x000e620000008800 */
[----:B------:R-:W-:Y:S02]  /*db80*/  MOV R2, 0x400 ;  /* 0x0000040000027802 */ /* 0x000fe40000000f00 */
[----:B------:R-:W-:Y:S02]  /*db90*/  SHF.L.U32 R4, R3, 0x1f, RZ ;  /* 0x0000001f03047819 */ /* 0x000fe400000006ff */
[----:B-1----:R-:W-:-:S05]  /*dba0*/  LEA R5, R5, R2, 0x18 ;  /* 0x0000000205057211 */ /* 0x002fca00078ec0ff */
[----:B------:R-:W-:-:S04]  /*dbb0*/  VIADD R5, R5, 0x20 ;  /* 0x0000002005057836 */ /* 0x000fc80000000000 */
[C---:B------:R-:W-:Y:S01]  /*dbc0*/  IMAD R7, R0.reuse, 0x8, R5 ;  /* 0x0000000800077824 */ /* 0x040fe200078e0205 */
[----:B------:R-:W-:-:S03]  /*dbd0*/  IADD3 R0, R0, 0x1, RZ ;  /* 0x0000000100007810 */ /* 0x000fc60007ffe0ff */
[----:B------:R-:W1:Y:S01]  /*dbe0*/  SYNCS.PHASECHK.TRANS64.TRYWAIT P0, [R7+URZ], R4 ;  /* 0x00000004070075a7 */ /* 0x000e62000800017f */
[----:B------:R-:W-:-:S04]  /*dbf0*/  ISETP.NE.AND P1, PT, R0, 0x4, PT ;  /* 0x000000040000780c */ /* 0x000fc80003f25270 */
[----:B------:R-:W-:Y:S02]  /*dc00*/  SEL R2, RZ, 0x1, P1 ;  /* 0x00000001ff027807 */ /* 0x000fe40000800000 */
[----:B------:R-:W-:Y:S02]  /*dc10*/  SEL R0, R0, RZ, P1 ;  /* 0x000000ff00007207 */ /* 0x000fe40000800000 */
[----:B------:R-:W-:-:S03]  /*dc20*/  LOP3.LUT R9, R3, R2, RZ, 0x3c, !PT ;  /* 0x0000000203097212 */ /* 0x000fc600078e3cff */
[----:B------:R-:W-:Y:S01]  /*dc30*/  IMAD R6, R0, 0x8, R5 ;  /* 0x0000000800067824 */ /* 0x000fe200078e0205 */
[----:B------:R-:W-:Y:S01]  /*dc40*/  SHF.L.U32 R3, R9, 0x1f, RZ ;  /* 0x0000001f09037819 */ /* 0x000fe200000006ff */
[----:B-1----:R-:W-:Y:S06]  /*dc50*/  @!P0 BRA `(.L_x_162) ;  /* 0x0000000400e88947 */ /* 0x002fec0003800000 */
.L_x_184:
[----:B------:R-:W2:Y:S01]  /*dc60*/  SYNCS.PHASECHK.TRANS64.TRYWAIT P0, [R6+URZ], R3 ;  /* 0x00000003060075a7 */ /* 0x000ea2000800017f */
[----:B------:R-:W-:-:S05]  /*dc70*/  VIADD R0, R0, 0x1 ;  /* 0x0000000100007836 */ /* 0x000fca0000000000 */
[----:B------:R-:W-:-:S04]  /*dc80*/  ISETP.NE.AND P1, PT, R0, 0x4, PT ;  /* 0x000000040000780c */ /* 0x000fc80003f25270 */
[----:B------:R-:W-:Y:S02]  /*dc90*/  SEL R2, RZ, 0x1, P1 ;  /* 0x00000001ff027807 */ /* 0x000fe40000800000 */
[----:B------:R-:W-:Y:S02]  /*dca0*/  SEL R0, R0, RZ, P1 ;  /* 0x000000ff00007207 */ /* 0x000fe40000800000 */
[----:B------:R-:W-:-:S03]  /*dcb0*/  LOP3.LUT R9, R9, R2, RZ, 0x3c, !PT ;  /* 0x0000000209097212 */ /* 0x000fc600078e3cff */
[----:B-1----:R-:W-:Y:S01]  /*dcc0*/  IMAD R7, R0, 0x8, R5 ;  /* 0x0000000800077824 */ /* 0x002fe200078e0205 */
[----:B------:R-:W-:Y:S01]  /*dcd0*/  SHF.L.U32 R4, R9, 0x1f, RZ ;  /* 0x0000001f09047819 */ /* 0x000fe200000006ff */
[----:B--2---:R-:W-:Y:S06]  /*dce0*/  @!P0 BRA `(.L_x_163) ;  /* 0x0000000400d88947 */ /* 0x004fec0003800000 */
.L_x_185:
[----:B------:R-:W2:Y:S01]  /*dcf0*/  SYNCS.PHASECHK.TRANS64.TRYWAIT P0, [R7+URZ], R4 ;  /* 0x00000004070075a7 */ /* 0x000ea2000800017f */
[----:B------:R-:W-:-:S04]  /*dd00*/  IADD3 R0, R0, 0x1, RZ ;  /* 0x0000000100007810 */ /* 0x000fc80007ffe0ff */
[----:B------:R-:W-:-:S04]  /*dd10*/  ISETP.NE.AND P1, PT, R0, 0x4, PT ;  /* 0x000000040000780c */ /* 0x000fc80003f25270 */
[----:B------:R-:W-:Y:S02]  /*dd20*/  SEL R2, RZ, 0x1, P1 ;  /* 0x00000001ff027807 */ /* 0x000fe40000800000 */
[----:B------:R-:W-:Y:S02]  /*dd30*/  SEL R0, R0, RZ, P1 ;  /* 0x000000ff00007207 */ /* 0x000fe40000800000 */
[----:B------:R-:W-:Y:S01]  /*dd40*/  LOP3.LUT R2, R9, R2, RZ, 0x3c, !PT ;  /* 0x0000000209027212 */ /* 0x000fe200078e3cff */
[----:B--2---:R-:W-:Y:S06]  /*dd50*/  @!P0 BRA `(.L_x_164) ;  /* 0x0000000400d08947 */ /* 0x004fec0003800000 */
.L_x_186:
[----:B------:R-:W-:Y:S01]  /*dd60*/  IMAD R5, R0, 0x8, R5 ;  /* 0x0000000800057824 */ /* 0x000fe200078e0205 */
[----:B------:R-:W-:-:S07]  /*dd70*/  SHF.L.U32 R0, R2, 0x1f, RZ ;  /* 0x0000001f02007819 */ /* 0x000fce00000006ff */
.L_x_165:
[----:B---3--:R3:W4:Y:S02]  /*dd80*/  SYNCS.PHASECHK.TRANS64.TRYWAIT P0, [R5+URZ], R0 ;  /* 0x00000000050075a7 */ /* 0x008724000800017f */
[----:B----4-:R-:W-:Y:S05]  /*dd90*/  @!P0 NANOSLEEP.SYNCS 0x989680 ;  /* 0x009896800000895d */ /* 0x010fea0003900000 */
[----:B------:R-:W4:Y:S02]  /*dda0*/  @!P0 SYNCS.PHASECHK.TRANS64 P0, [R5+URZ], R0 ;  /* 0x00000000050085a7 */ /* 0x000f24000800007f */
[----:B----4-:R-:W-:Y:S05]  /*ddb0*/  @!P0 BRA `(.L_x_165) ;  /* 0xfffffffc00f08947 */ /* 0x010fea000383ffff */
.L_x_10:
[----:B------:R-:W-:Y:S05]  /*ddc0*/  BSYNC B6 ;  /* 0x0000000000067941 */ /* 0x000fea0003800000 */
.L_x_8:
[----:B------:R-:W-:Y:S05]  /*ddd0*/  EXIT ;  /* 0x000000000000794d */ /* 0x000fea0003800000 */
.L_x_23:
[----:B----4-:R4:W1:Y:S02]  /*dde0*/  SYNCS.PHASECHK.TRANS64.TRYWAIT P1, [R3+URZ], R0 ;  /* 0x00000000030075a7 */ /* 0x010864000802017f */
[----:B-1----:R-:W-:Y:S05]  /*ddf0*/  @!P1 NANOSLEEP.SYNCS 0x989680 ;  /* 0x009896800000995d */ /* 0x002fea0003900000 */
[----:B------:R-:W1:Y:S02]  /*de00*/  @!P1 SYNCS.PHASECHK.TRANS64 P1, [R3+URZ], R0 ;  /* 0x00000000030095a7 */ /* 0x000e64000802007f */
[----:B-1----:R-:W-:Y:S05]  /*de10*/  @!P1 BRA `(.L_x_23) ;  /* 0xfffffffc00f09947 */ /* 0x002fea000383ffff */
[----:B------:R-:W-:Y:S05]  /*de20*/  BRA `(.L_x_22) ;  /* 0xffffff38003c7947 */ /* 0x000fea000383ffff */
.L_x_28:
[----:B---3--:R-:W-:-:S04]  /*de30*/  IMAD.U32 R4, RZ, RZ, UR4 ;  /* 0x00000004ff047e24 */ /* 0x008fc8000f8e00ff */
[----:B------:R3:W4:Y:S03]  /*de40*/  SYNCS.PHASECHK.TRANS64.TRYWAIT P1, [R4+URZ], R3 ;  /* 0x00000003040075a7 */ /* 0x000726000802017f */
[----:B----4-:R-:W-:Y:S05]  /*de50*/  @!P1 NANOSLEEP.SYNCS 0x989680 ;  /* 0x009896800000995d */ /* 0x010fea0003900000 */
[----:B------:R-:W4:Y:S02]  /*de60*/  @!P1 SYNCS.PHASECHK.TRANS64 P1, [R4+URZ], R3 ;  /* 0x00000003040095a7 */ /* 0x000f24000802007f */
[----:B----4-:R-:W-:Y:S05]  /*de70*/  @!P1 BRA `(.L_x_28) ;  /* 0xfffffffc00ec9947 */ /* 0x010fea000383ffff */
[----:B------:R-:W-:Y:S05]  /*de80*/  BRA `(.L_x_27) ;  /* 0xffffff3c00687947 */ /* 0x000fea000383ffff */
.L_x_50:
[----:B-1----:R-:W-:-:S04]  /*de90*/  IMAD.U32 R3, RZ, RZ, UR51 ;  /* 0x00000033ff037e24 */ /* 0x002fc8000f8e00ff */
[----:B------:R1:W2:Y:S03]  /*dea0*/  SYNCS.PHASECHK.TRANS64.TRYWAIT P2, [R3+URZ+0x40], R0 ;  /* 0x00004000030075a7 */ /* 0x0002a6000804017f */
[----:B--2---:R-:W-:Y:S05]  /*deb0*/  @!P2 NANOSLEEP.SYNCS 0x989680 ;  /* 0x009896800000a95d */ /* 0x004fea0003900000 */
[----:B------:R-:W2:Y:S02]  /*dec0*/  @!P2 SYNCS.PHASECHK.TRANS64 P2, [R3+URZ+0x40], R0 ;  /* 0x000040000300a5a7 */ /* 0x000ea4000804007f */
[----:B--2---:R-:W-:Y:S05]  /*ded0*/  @!P2 BRA `(.L_x_50) ;  /* 0xfffffffc00eca947 */ /* 0x004fea000383ffff */
[----:B------:R-:W-:Y:S05]  /*dee0*/  BRA `(.L_x_166) ;  /* 0xffffff4800907947 */ /* 0x000fea000383ffff */
.L_x_61:
[----:B-1----:R1:W2:Y:S02]  /*def0*/  SYNCS.PHASECHK.TRANS64.TRYWAIT P5, [R4+URZ+0x40], R5 ;  /* 0x00004005040075a7 */ /* 0x0022a400080a017f */
[----:B--2---:R-:W-:Y:S05]  /*df00*/  @!P5 NANOSLEEP.SYNCS 0x989680 ;  /* 0x009896800000d95d */ /* 0x004fea0003900000 */
[----:B------:R-:W2:Y:S02]  /*df10*/  @!P5 SYNCS.PHASECHK.TRANS64 P5, [R4+URZ+0x40], R5 ;  /* 0x000040050400d5a7 */ /* 0x000ea400080a007f */
[----:B--2---:R-:W-:Y:S05]  /*df20*/  @!P5 BRA `(.L_x_61) ;  /* 0xfffffffc00f0d947 */ /* 0x004fea000383ffff */
[----:B------:R-:W-:Y:S05]  /*df30*/  BRA `(.L_x_167) ;  /* 0xffffff6c00547947 */ /* 0x000fea000383ffff */
.L_x_72:
[----:B-1----:R1:W2:Y:S02]  /*df40*/  SYNCS.PHASECHK.TRANS64.TRYWAIT P5, [R4+URZ+0x40], R5 ;  /* 0x00004005040075a7 */ /* 0x0022a400080a017f */
[----:B--2---:R-:W-:Y:S05]  /*df50*/  @!P5 NANOSLEEP.SYNCS 0x989680 ;  /* 0x009896800000d95d */ /* 0x004fea0003900000 */
[----:B------:R-:W2:Y:S02]  /*df60*/  @!P5 SYNCS.PHASECHK.TRANS64 P5, [R4+URZ+0x40], R5 ;  /* 0x000040050400d5a7 */ /* 0x000ea400080a007f */
[----:B--2---:R-:W-:Y:S05]  /*df70*/  @!P5 BRA `(.L_x_72) ;  /* 0xfffffffc00f0d947 */ /* 0x004fea000383ffff */
[----:B------:R-:W-:Y:S05]  /*df80*/  BRA `(.L_x_168) ;  /* 0xffffff8c004c7947 */ /* 0x000fea000383ffff */
.L_x_83:
[----:B-1----:R1:W2:Y:S02]  /*df90*/  SYNCS.PHASECHK.TRANS64.TRYWAIT P5, [R5+URZ+0x40], R4 ;  /* 0x00004004050075a7 */ /* 0x0022a400080a017f */
[----:B--2---:R-:W-:Y:S05]  /*dfa0*/  @!P5 NANOSLEEP.SYNCS 0x989680 ;  /* 0x009896800000d95d */ /* 0x004fea0003900000 */
[----:B------:R-:W2:Y:S02]  /*dfb0*/  @!P5 SYNCS.PHASECHK.TRANS64 P5, [R5+URZ+0x40], R4 ;  /* 0x000040040500d5a7 */ /* 0x000ea400080a007f */
[----:B--2---:R-:W-:Y:S05]  /*dfc0*/  @!P5 BRA `(.L_x_83) ;  /* 0xfffffffc00f0d947 */ /* 0x004fea000383ffff */
[----:B------:R-:W-:Y:S05]  /*dfd0*/  BRA `(.L_x_169) ;  /* 0xffffffac00487947 */ /* 0x000fea000383ffff */
.L_x_103:
[----:B-1----:R-:W-:-:S04]  /*dfe0*/  MOV R3, UR4 ;  /* 0x0000000400037c02 */ /* 0x002fc80008000f00 */
[----:B------:R1:W2:Y:S03]  /*dff0*/  SYNCS.PHASECHK.TRANS64.TRYWAIT P0, [R3+URZ+0x88], R0 ;  /* 0x00008800030075a7 */ /* 0x0002a6000800017f */
[----:B--2---:R-:W-:Y:S05]  /*e000*/  @!P0 NANOSLEEP.SYNCS 0x989680 ;  /* 0x009896800000895d */ /* 0x004fea0003900000 */
[----:B------:R-:W2:Y:S02]  /*e010*/  @!P0 SYNCS.PHASECHK.TRANS64 P0, [R3+URZ+0x88], R0 ;  /* 0x00008800030085a7 */ /* 0x000ea4000800007f */
[----:B--2---:R-:W-:Y:S05]  /*e020*/  @!P0 BRA `(.L_x_103) ;  /* 0xfffffffc00ec8947 */ /* 0x004fea000383ffff */
[----:B------:R-:W-:Y:S05]  /*e030*/  BRA `(.L_x_102) ;  /* 0xffffffd800fc7947 */ /* 0x000fea000383ffff */
.L_x_112:
[----:B-1----:R-:W-:-:S04]  /*e040*/  IMAD.U32 R5, RZ, RZ, UR5 ;  /* 0x00000005ff057e24 */ /* 0x002fc8000f8e00ff */
[----:B------:R1:W2:Y:S03]  /*e050*/  SYNCS.PHASECHK.TRANS64.TRYWAIT P1, [R5+URZ+0x60], R4 ;  /* 0x00006004050075a7 */ /* 0x0002a6000802017f */
[----:B--2---:R-:W-:Y:S05]  /*e060*/  @!P1 NANOSLEEP.SYNCS 0x989680 ;  /* 0x009896800000995d */ /* 0x004fea0003900000 */
[----:B------:R-:W2:Y:S02]  /*e070*/  @!P1 SYNCS.PHASECHK.TRANS64 P1, [R5+URZ+0x60], R4 ;  /* 0x00006004050095a7 */ /* 0x000ea4000802007f */
[----:B--2---:R-:W-:Y:S05]  /*e080*/  @!P1 BRA `(.L_x_112) ;  /* 0xfffffffc00ec9947 */ /* 0x004fea000383ffff */
[----:B------:R-:W-:Y:S05]  /*e090*/  BRA `(.L_x_170) ;  /* 0xffffffdc00e87947 */ /* 0x000fea000383ffff */
.L_x_118:
[----:B-12---:R-:W-:-:S04]  /*e0a0*/  IMAD.U32 R5, RZ, RZ, UR5 ;  /* 0x00000005ff057e24 */ /* 0x006fc8000f8e00ff */
[----:B------:R1:W2:Y:S03]  /*e0b0*/  SYNCS.PHASECHK.TRANS64.TRYWAIT P1, [R5+URZ+0x68], R4 ;  /* 0x00006804050075a7 */ /* 0x0002a6000802017f */
[----:B--2---:R-:W-:Y:S05]  /*e0c0*/  @!P1 NANOSLEEP.SYNCS 0x989680 ;  /* 0x009896800000995d */ /* 0x004fea0003900000 */
[----:B------:R-:W2:Y:S02]  /*e0d0*/  @!P1 SYNCS.PHASECHK.TRANS64 P1, [R5+URZ+0x68], R4 ;  /* 0x00006804050095a7 */ /* 0x000ea4000802007f */
[----:B--2---:R-:W-:Y:S05]  /*e0e0*/  @!P1 BRA `(.L_x_118) ;  /* 0xfffffffc00ec9947 */ /* 0x004fea000383ffff */
[----:B------:R-:W-:Y:S05]  /*e0f0*/  BRA `(.L_x_171) ;  /* 0xffffffe000307947 */ /* 0x000fea000383ffff */
.L_x_124:
[----:B-123--:R-:W-:-:S04]  /*e100*/  IMAD.U32 R5, RZ, RZ, UR5 ;  /* 0x00000005ff057e24 */ /* 0x00efc8000f8e00ff */
[----:B------:R1:W2:Y:S03]  /*e110*/  SYNCS.PHASECHK.TRANS64.TRYWAIT P1, [R5+URZ+0x70], R4 ;  /* 0x00007004050075a7 */ /* 0x0002a6000802017f */
[----:B--2---:R-:W-:Y:S05]  /*e120*/  @!P1 NANOSLEEP.SYNCS 0x989680 ;  /* 0x009896800000995d */ /* 0x004fea0003900000 */
[----:B------:R-:W2:Y:S02]  /*e130*/  @!P1 SYNCS.PHASECHK.TRANS64 P1, [R5+URZ+0x70], R4 ;  /* 0x00007004050095a7 */ /* 0x000ea4000802007f */
[----:B--2---:R-:W-:Y:S05]  /*e140*/  @!P1 BRA `(.L_x_124) ;  /* 0xfffffffc00ec9947 */ /* 0x004fea000383ffff */
[----:B------:R-:W-:Y:S05]  /*e150*/  BRA `(.L_x_172) ;  /* 0xffffffe000847947 */ /* 0x000fea000383ffff */
.L_x_130:
[----:B-1234-:R-:W-:-:S04]  /*e160*/  MOV R5, UR5 ;  /* 0x0000000500057c02 */ /* 0x01efc80008000f00 */
[----:B------:R1:W2:Y:S03]  /*e170*/  SYNCS.PHASECHK.TRANS64.TRYWAIT P1, [R5+URZ+0x78], R4 ;  /* 0x00007804050075a7 */ /* 0x0002a6000802017f */
[----:B--2---:R-:W-:Y:S05]  /*e180*/  @!P1 NANOSLEEP.SYNCS 0x989680 ;  /* 0x009896800000995d */ /* 0x004fea0003900000 */
[----:B------:R-:W2:Y:S02]  /*e190*/  @!P1 SYNCS.PHASECHK.TRANS64 P1, [R5+URZ+0x78], R4 ;  /* 0x00007804050095a7 */ /* 0x000ea4000802007f */
[----:B--2---:R-:W-:Y:S05]  /*e1a0*/  @!P1 BRA `(.L_x_130) ;  /* 0xfffffffc00ec9947 */ /* 0x004fea000383ffff */
[----:B------:R-:W-:Y:S05]  /*e1b0*/  BRA `(.L_x_173) ;  /* 0xffffffe000d07947 */ /* 0x000fea000383ffff */
.L_x_140:
[----:B--2---:R2:W1:Y:S02]  /*e1c0*/  SYNCS.PHASECHK.TRANS64.TRYWAIT P0, [R3+URZ+0x60], R0 ;  /* 0x00006000030075a7 */ /* 0x004464000800017f */
[----:B-1----:R-:W-:Y:S05]  /*e1d0*/  @!P0 NANOSLEEP.SYNCS 0x989680 ;  /* 0x009896800000895d */ /* 0x002fea0003900000 */
[----:B------:R-:W1:Y:S02]  /*e1e0*/  @!P0 SYNCS.PHASECHK.TRANS64 P0, [R3+URZ+0x60], R0 ;  /* 0x00006000030085a7 */ /* 0x000e64000800007f */
[----:B-1----:R-:W-:Y:S05]  /*e1f0*/  @!P0 BRA `(.L_x_140) ;  /* 0xfffffffc00f08947 */ /* 0x002fea000383ffff */
[----:B------:R-:W-:Y:S05]  /*e200*/  BRA `(.L_x_174) ;  /* 0xffffffe800c87947 */ /* 0x000fea000383ffff */
.L_x_142:
[----:B------:R1:W1:Y:S02]  /*e210*/  SYNCS.PHASECHK.TRANS64.TRYWAIT P0, [R3+URZ+0x68], R0 ;  /* 0x00006800030075a7 */ /* 0x000264000800017f */
[----:B-1----:R-:W-:Y:S05]  /*e220*/  @!P0 NANOSLEEP.SYNCS 0x989680 ;  /* 0x009896800000895d */ /* 0x002fea0003900000 */
[----:B------:R-:W1:Y:S02]  /*e230*/  @!P0 SYNCS.PHASECHK.TRANS64 P0, [R3+URZ+0x68], R0 ;  /* 0x00006800030085a7 */ /* 0x000e64000800007f */
[----:B-1----:R-:W-:Y:S05]  /*e240*/  @!P0 BRA `(.L_x_142) ;  /* 0xfffffffc00f08947 */ /* 0x002fea000383ffff */
[----:B------:R-:W-:Y:S05]  /*e250*/  BRA `(.L_x_175) ;  /* 0xffffffe800c47947 */ /* 0x000fea000383ffff */
.L_x_144:
[----:B------:R1:W1:Y:S02]  /*e260*/  SYNCS.PHASECHK.TRANS64.TRYWAIT P0, [R3+URZ+0x70], R0 ;  /* 0x00007000030075a7 */ /* 0x000264000800017f */
[----:B-1----:R-:W-:Y:S05]  /*e270*/  @!P0 NANOSLEEP.SYNCS 0x989680 ;  /* 0x009896800000895d */ /* 0x002fea0003900000 */
[----:B------:R-:W1:Y:S02]  /*e280*/  @!P0 SYNCS.PHASECHK.TRANS64 P0, [R3+URZ+0x70], R0 ;  /* 0x00007000030085a7 */ /* 0x000e64000800007f */
[----:B-1----:R-:W-:Y:S05]  /*e290*/  @!P0 BRA `(.L_x_144) ;  /* 0xfffffffc00f08947 */ /* 0x002fea000383ffff */
[----:B------:R-:W-:Y:S05]  /*e2a0*/  BRA `(.L_x_176) ;  /* 0xffffffe800c07947 */ /* 0x000fea000383ffff */
.L_x_148:
[----:B------:R-:W-:Y:S01]  /*e2b0*/  BSSY B1, `(.L_x_177) ;  /* 0x0000006000017945 */ /* 0x000fe20003800000 */
[----:B------:R-:W-:-:S07]  /*e2c0*/  IMAD.MOV.U32 R15, RZ, RZ, -0x1 ;  /* 0xffffffffff0f7424 */ /* 0x000fce00078e00ff */
[----:B------:R-:W-:Y:S05]  /*e2d0*/  WARPSYNC.COLLECTIVE R15, `(.L_x_178) ;  /* 0x000000000f0c7348 */ /* 0x000fea0003c00000 */
[----:B------:R-:W-:Y:S02]  /*e2e0*/  ELECT P6, UR62, PT ;  /* 0x00000000003e782f */ /* 0x000fe400038c0000 */
[----:B------:R-:W-:Y:S01]  /*e2f0*/  MOV R14, UR62 ;  /* 0x0000003e000e7c02 */ /* 0x000fe20008000f00 */
[----:B------:R-:W-:Y:S10]  /*e300*/  ENDCOLLECTIVE ;  /* 0x000000000000791b */ /* 0x000ff40003800000 */
.L_x_178:
[----:B------:R-:W-:Y:S05]  /*e310*/  BSYNC B1 ;  /* 0x0000000000017941 */ /* 0x000fea0003800000 */
.L_x_177:
[----:B------:R-:W-:Y:S05]  /*e320*/  BRA `(.L_x_179) ;  /* 0xffffffec00387947 */ /* 0x000fea000383ffff */
.L_x_151:
[----:B--2---:R2:W3:Y:S02]  /*e330*/  SYNCS.PHASECHK.TRANS64.TRYWAIT P1, [R15+URZ+0x20], R8 ;  /* 0x000020080f0075a7 */ /* 0x0044e4000802017f */
[----:B---3--:R-:W-:Y:S05]  /*e340*/  @!P1 NANOSLEEP.SYNCS 0x989680 ;  /* 0x009896800000995d */ /* 0x008fea0003900000 */
[----:B------:R-:W3:Y:S02]  /*e350*/  @!P1 SYNCS.PHASECHK.TRANS64 P1, [R15+URZ+0x20], R8 ;  /* 0x000020080f0095a7 */ /* 0x000ee4000802007f */
[----:B---3--:R-:W-:Y:S05]  /*e360*/  @!P1 BRA `(.L_x_151) ;  /* 0xfffffffc00f09947 */ /* 0x008fea000383ffff */
[----:B------:R-:W-:Y:S05]  /*e370*/  BRA `(.L_x_180) ;  /* 0xffffffec006c7947 */ /* 0x000fea000383ffff */
.L_x_160:
[----:B------:R-:W-:Y:S01]  /*e380*/  BSSY B0, `(.L_x_181) ;  /* 0x0000006000007945 */ /* 0x000fe20003800000 */
[----:B------:R-:W-:-:S07]  /*e390*/  IMAD.MOV.U32 R15, RZ, RZ, -0x1 ;  /* 0xffffffffff0f7424 */ /* 0x000fce00078e00ff */
[----:B------:R-:W-:Y:S05]  /*e3a0*/  WARPSYNC.COLLECTIVE R15, `(.L_x_182) ;  /* 0x000000000f0c7348 */ /* 0x000fea0003c00000 */
[----:B------:R-:W-:Y:S02]  /*e3b0*/  ELECT P6, UR62, PT ;  /* 0x00000000003e782f */ /* 0x000fe400038c0000 */
[----:B------:R-:W-:Y:S01]  /*e3c0*/  MOV R14, UR62 ;  /* 0x0000003e000e7c02 */ /* 0x000fe20008000f00 */
[----:B------:R-:W-:Y:S10]  /*e3d0*/  ENDCOLLECTIVE ;  /* 0x000000000000791b */ /* 0x000ff40003800000 */
.L_x_182:
[----:B------:R-:W-:Y:S05]  /*e3e0*/  BSYNC B0 ;  /* 0x0000000000007941 */ /* 0x000fea0003800000 */
.L_x_181:
[----:B------:R-:W-:Y:S05]  /*e3f0*/  BRA `(.L_x_183) ;  /* 0xfffffff400c87947 */ /* 0x000fea000383ffff */
.L_x_162:
[----:B-1----:R1:W2:Y:S02]  /*e400*/  SYNCS.PHASECHK.TRANS64.TRYWAIT P0, [R7+URZ], R4 ;  /* 0x00000004070075a7 */ /* 0x0022a4000800017f */
[----:B--2---:R-:W-:Y:S05]  /*e410*/  @!P0 NANOSLEEP.SYNCS 0x989680 ;  /* 0x009896800000895d */ /* 0x004fea0003900000 */
[----:B------:R-:W2:Y:S02]  /*e420*/  @!P0 SYNCS.PHASECHK.TRANS64 P0, [R7+URZ], R4 ;  /* 0x00000004070085a7 */ /* 0x000ea4000800007f */
[----:B--2---:R-:W-:Y:S05]  /*e430*/  @!P0 BRA `(.L_x_162) ;  /* 0xfffffffc00f08947 */ /* 0x004fea000383ffff */
[----:B------:R-:W-:Y:S05]  /*e440*/  BRA `(.L_x_184) ;  /* 0xfffffff800047947 */ /* 0x000fea000383ffff */
.L_x_163:
[----:B-1----:R1:W2:Y:S02]  /*e450*/  SYNCS.PHASECHK.TRANS64.TRYWAIT P0, [R6+URZ], R3 ;  /* 0x00000003060075a7 */ /* 0x0022a4000800017f */
[----:B--2---:R-:W-:Y:S05]  /*e460*/  @!P0 NANOSLEEP.SYNCS 0x989680 ;  /* 0x009896800000895d */ /* 0x004fea0003900000 */
[----:B------:R-:W2:Y:S02]  /*e470*/  @!P0 SYNCS.PHASECHK.TRANS64 P0, [R6+URZ], R3 ;  /* 0x00000003060085a7 */ /* 0x000ea4000800007f */
[----:B--2---:R-:W-:Y:S05]  /*e480*/  @!P0 BRA `(.L_x_163) ;  /* 0xfffffffc00f08947 */ /* 0x004fea000383ffff */
[----:B------:R-:W-:Y:S05]  /*e490*/  BRA `(.L_x_185) ;  /* 0xfffffff800147947 */ /* 0x000fea000383ffff */
.L_x_164:
[----:B--2---:R2:W3:Y:S02]  /*e4a0*/  SYNCS.PHASECHK.TRANS64.TRYWAIT P0, [R7+URZ], R4 ;  /* 0x00000004070075a7 */ /* 0x0044e4000800017f */
[----:B---3--:R-:W-:Y:S05]  /*e4b0*/  @!P0 NANOSLEEP.SYNCS 0x989680 ;  /* 0x009896800000895d */ /* 0x008fea0003900000 */
[----:B------:R-:W3:Y:S02]  /*e4c0*/  @!P0 SYNCS.PHASECHK.TRANS64 P0, [R7+URZ], R4 ;  /* 0x00000004070085a7 */ /* 0x000ee4000800007f */
[----:B---3--:R-:W-:Y:S05]  /*e4d0*/  @!P0 BRA `(.L_x_164) ;  /* 0xfffffffc00f08947 */ /* 0x008fea000383ffff */
[----:B------:R-:W-:Y:S05]  /*e4e0*/  BRA `(.L_x_186) ;  /* 0xfffffff8001c7947 */ /* 0x000fea000383ffff */
.L_x_187:
[----:B------:R-:W-:-:S00]  /*e4f0*/  BRA `(.L_x_187) ;  /* 0xfffffffc00fc7947 */ /* 0x000fc0000383ffff */
[----:B------:R-:W-:-:S00]  /*e500*/  NOP ;  /* 0x0000000000007918 */ /* 0x000fc00000000000 */
[----:B------:R-:W-:-:S00]  /*e510*/  NOP ;  /* 0x0000000000007918 */ /* 0x000fc00000000000 */
[----:B------:R-:W-:-:S00]  /*e520*/  NOP ;  /* 0x0000000000007918 */ /* 0x000fc00000000000 */
[----:B------:R-:W-:-:S00]  /*e530*/  NOP ;  /* 0x0000000000007918 */ /* 0x000fc00000000000 */
[----:B------:R-:W-:-:S00]  /*e540*/  NOP ;  /* 0x0000000000007918 */ /* 0x000fc00000000000 */
[----:B------:R-:W-:-:S00]  /*e550*/  NOP ;  /* 0x0000000000007918 */ /* 0x000fc00000000000 */
[----:B------:R-:W-:-:S00]  /*e560*/  NOP ;  /* 0x0000000000007918 */ /* 0x000fc00000000000 */
[----:B------:R-:W-:-:S00]  /*e570*/  NOP ;  /* 0x0000000000007918 */ /* 0x000fc00000000000 */
.L_x_188:


//--------------------- .nv.global.init           --------------------------
	.section	.nv.global.init,"aw",@progbits
.nv.global.init:
	.type		$str$22,@object
	.size		$str$22,($str$26 - $str$22)
$str$22:
        /*0000*/ 	.byte	0x6b, 0x5f, 0x74, 0x69, 0x6c, 0x65, 0x5f, 0x63, 0x6f, 0x75, 0x6e, 0x74, 0x20, 0x3e, 0x3d, 0x20
        /*0010*/ 	.byte	0x31, 0x00
	.type		$str$26,@object
	.size		$str$26,($str$27 - $str$26)
$str$26:
        /*0012*/ 	.byte	0x28, 0x61, 0x64, 0x64, 0x72, 0x65, 0x73, 0x73, 0x20, 0x26, 0x20, 0x6d, 0x61, 0x73, 0x6b, 0x29
        /*0022*/ 	.byte	0x20, 0x3d, 0x3d, 0x20, 0x30, 0x00
	.type		$str$27,@object
	.size		$str$27,($str$23 - $str$27)
$str$27:
        /*0028*/ 	.byte	0x2f, 0x74, 0x6d, 0x70, 0x2f, 0x63, 0x75, 0x74, 0x6c, 0x61, 0x73, 0x73, 0x5f, 0x73, 0x77, 0x65
        /*0038*/ 	.byte	0x65, 0x70, 0x5f, 0x73, 0x72, 0x63, 0x2f, 0x69, 0x6e, 0x63, 0x6c, 0x75, 0x64, 0x65, 0x2f, 0x63
        /*0048*/ 	.byte	0x75, 0x74, 0x65, 0x2f, 0x70, 0x6f, 0x69, 0x6e, 0x74, 0x65, 0x72, 0x5f, 0x66, 0x6c, 0x61, 0x67
        /*0058*/ 	.byte	0x67, 0x65, 0x64, 0x2e, 0x68, 0x70, 0x70, 0x00
	.type		$str$23,@object
	.size		$str$23,(__unnamed_2 - $str$23)
$str$23:
        /*0060*/ 	.byte	0x2f, 0x74, 0x6d, 0x70, 0x2f, 0x63, 0x75, 0x74, 0x6c, 0x61, 0x73, 0x73, 0x5f, 0x73, 0x77, 0x65
        /*0070*/ 	.byte	0x65, 0x70, 0x5f, 0x73, 0x72, 0x63, 0x2f, 0x69, 0x6e, 0x63, 0x6c, 0x75, 0x64, 0x65, 0x2f, 0x63
        /*0080*/ 	.byte	0x75, 0x74, 0x6c, 0x61, 0x73, 0x73, 0x2f, 0x67, 0x65, 0x6d, 0x6d, 0x2f, 0x63, 0x6f, 0x6c, 0x6c
        /*0090*/ 	.byte	0x65, 0x63, 0x74, 0x69, 0x76, 0x65, 0x2f, 0x73, 0x6d, 0x39, 0x30, 0x5f, 0x6d, 0x6d, 0x61, 0x5f
        /*00a0*/ 	.byte	0x74, 0x6d, 0x61, 0x5f, 0x67, 0x6d, 0x6d, 0x61, 0x5f, 0x73, 0x73, 0x5f, 0x77, 0x61, 0x72, 0x70
        /*00b0*/ 	.byte	0x73, 0x70, 0x65, 0x63, 0x69, 0x61, 0x6c, 0x69, 0x7a, 0x65, 0x64, 0x2e, 0x68, 0x70, 0x70, 0x00
	.type		__unnamed_2,@object
	.size		__unnamed_2,(__unnamed_1 - __unnamed_2)
__unnamed_2:
        /*00c0*/ 	.byte	0x61, 0x75, 0x74, 0x6f, 0x20, 0x63, 0x75, 0x74, 0x65, 0x3a, 0x3a, 0x61, 0x73, 0x5f, 0x70, 0x6f
        /* <DEDUP_REMOVED lines=27> */
        /*0280*/ 	.byte	0x3c, 0x34, 0x30, 0x39, 0x36, 0x3e, 0x3e, 0x3e, 0x3e, 0x3e, 0x5d, 0x00
	.type		__unnamed_1,@object
	.size		__unnamed_1,(.L_0 - __unnamed_1)
__unnamed_1:
        /* <DEDUP_REMOVED lines=181> */
        /*0ddc*/ 	.byte	0x79, 0x5d, 0x00
.L_0:


//--------------------- .nv.shared._ZN7cutlass13device_kernelINS_4gemm6kernel13GemmUniversalIN4cute5tupleIJiiiiEEENS1_10collective13CollectiveMmaINS1_34MainloopSm90TmaGmmaWarpSpecializedILi4ENS5_IJNS4_1CILi1EEESB_SB_EEENS1_35KernelTmaWarpSpecializedCooperativeEEENS5_IJNSA_ILi256EEENSA_ILi64EEESG_EEENS_10bfloat16_tENS5_IJlSB_lEEESI_SJ_NS4_8TiledMMAINS4_8MMA_AtomIJNS4_4SM904GMMA27MMA_64x64x16_F32BF16BF16_SSILNSN_5MajorE0ELSP_0ELNSN_7ScaleInE1ELSQ_1EEEEEENS4_6LayoutINS5_IJNSA_ILi2EEESB_SB_EEENS5_IJSB_NSA_ILi0EEESW_EEEEENS5_IJNS4_10UnderscoreESZ_SZ_EEEEENS4_13SM90_TMA_LOADENS4_14ComposedLayoutINS4_7SwizzleILi3ELi4ELi3EEENS4_18smem_ptr_flag_bitsILi16EEENST_INS5_IJNSA_ILi8EEESG_EEENS5_IJSG_SB_EEEEEEEvNS4_8identityES12_S1C_vS1D_EENS_8epilogue10collective18CollectiveEpilogueINS1F_22Sm90TmaWarpSpecializedILi4ELi2ELi16ELb1ELb0EEEJSH_NS5_IJNSA_ILi128EEENSA_ILi32EEEEEESI_SJ_SI_SJ_NS1F_6fusion15FusionCallbacksIS1J_NS1N_13LinCombEltActINS1F_6thread4GELUESI_fSI_fLNS_15FloatRoundStyleE2EEESH_S1M_JEEES12_NS13_INS14_ILi2ELi4ELi3EEES17_NST_INS5_IJS18_S1L_EEENS5_IJS1L_SB_EEEEEEENS4_17SM75_U32x4_LDSM_NENS4_14SM90_TMA_STOREES1Z_NS4_17SM90_U32x4_STSM_NENS4_9Copy_AtomIJS22_NS_6half_tEEEEvEEEvvEEEEvNT_6ParamsE --------------------------
	.section	.nv.shared._ZN7cutlass13device_kernelINS_4gemm6kernel13GemmUniversalIN4cute5tupleIJiiiiEEENS1_10collective13CollectiveMmaINS1_34MainloopSm90TmaGmmaWarpSpecializedILi4ENS5_IJNS4_1CILi1EEESB_SB_EEENS1_35KernelTmaWarpSpecializedCooperativeEEENS5_IJNSA_ILi256EEENSA_ILi64EEESG_EEENS_10bfloat16_tENS5_IJlSB_lEEESI_SJ_NS4_8TiledMMAINS4_8MMA_AtomIJNS4_4SM904GMMA27MMA_64x64x16_F32BF16BF16_SSILNSN_5MajorE0ELSP_0ELNSN_7ScaleInE1ELSQ_1EEEEEENS4_6LayoutINS5_IJNSA_ILi2EEESB_SB_EEENS5_IJSB_NSA_ILi0EEESW_EEEEENS5_IJNS4_10UnderscoreESZ_SZ_EEEEENS4_13SM90_TMA_LOADENS4_14ComposedLayoutINS4_7SwizzleILi3ELi4ELi3EEENS4_18smem_ptr_flag_bitsILi16EEENST_INS5_IJNSA_ILi8EEESG_EEENS5_IJSG_SB_EEEEEEEvNS4_8identityES12_S1C_vS1D_EENS_8epilogue10collective18CollectiveEpilogueINS1F_22Sm90TmaWarpSpecializedILi4ELi2ELi16ELb1ELb0EEEJSH_NS5_IJNSA_ILi128EEENSA_ILi32EEEEEESI_SJ_SI_SJ_NS1F_6fusion15FusionCallbacksIS1J_NS1N_13LinCombEltActINS1F_6thread4GELUESI_fSI_fLNS_15FloatRoundStyleE2EEESH_S1M_JEEES12_NS13_INS14_ILi2ELi4ELi3EEES17_NST_INS5_IJS18_S1L_EEENS5_IJS1L_SB_EEEEEEENS4_17SM75_U32x4_LDSM_NENS4_14SM90_TMA_STOREES1Z_NS4_17SM90_U32x4_STSM_NENS4_9Copy_AtomIJS22_NS_6half_tEEEEvEEEvvEEEEvNT_6ParamsE,"aw",@nobits
	.sectionflags	@""
	.align	16
	.zero		1024


//--------------------- .nv.shared.reserved.0     --------------------------
	.section	.nv.shared.reserved.0,"aw",@nobits
	.weak		__nv_reservedSMEM_offset_0_alias
	.size		__nv_reservedSMEM_offset_0_alias, 0, 0
	.other		__nv_reservedSMEM_offset_0_alias,@"STO_CUDA_RESERVED_SHARED STV_DEFAULT"
__nv_reservedSMEM_offset_0_alias:
	.zero		0


//--------------------- .nv.global                --------------------------
	.section	.nv.global,"aw",@nobits
.nv.global:
	.type		_ZN39_INTERNAL_3b5b2a8d_4_k_cu_2f23f714_27844cute1_E,@object
	.size		_ZN39_INTERNAL_3b5b2a8d_4_k_cu_2f23f714_27844cute1_E,(_ZN39_INTERNAL_3b5b2a8d_4_k_cu_2f23f714_27844cuda3std3__45__cpo6cbeginE - _ZN39_INTERNAL_3b5b2a8d_4_k_cu_2f23f714_27844cute1_E)
_ZN39_INTERNAL_3b5b2a8d_4_k_cu_2f23f714_27844cute1_E:
	.zero		1
	.type		_ZN39_INTERNAL_3b5b2a8d_4_k_cu_2f23f714_27844cuda3std3__45__cpo6cbeginE,@object
	.size		_ZN39_INTERNAL_3b5b2a8d_4_k_cu_2f23f714_27844cuda3std3__45__cpo6cbeginE,(_ZN39_INTERNAL_3b5b2a8d_4_k_cu_2f23f714_27844cuda3std3__48in_placeE - _ZN39_INTERNAL_3b5b2a8d_4_k_cu_2f23f714_27844cuda3std3__45__cpo6cbeginE)
_ZN39_INTERNAL_3b5b2a8d_4_k_cu_2f23f714_27844cuda3std3__45__cpo6cbeginE:
	.zero		1
	.type		_ZN39_INTERNAL_3b5b2a8d_4_k_cu_2f23f714_27844cuda3std3__48in_placeE,@object
	.size		_ZN39_INTERNAL_3b5b2a8d_4_k_cu_2f23f714_27844cuda3std3__48in_placeE,(_ZN39_INTERNAL_3b5b2a8d_4_k_cu_2f23f714_27844cuda3std6ranges3__45__cpo9iter_moveE - _ZN39_INTERNAL_3b5b2a8d_4_k_cu_2f23f714_27844cuda3std3__48in_placeE)
_ZN39_INTERNAL_3b5b2a8d_4_k_cu_2f23f714_27844cuda3std3__48in_placeE:
	.zero		1
	.type		_ZN39_INTERNAL_3b5b2a8d_4_k_cu_2f23f714_27844cuda3std6ranges3__45__cpo9iter_moveE,@object
	.size		_ZN39_INTERNAL_3b5b2a8d_4_k_cu_2f23f714_27844cuda3std6ranges3__45__cpo9iter_moveE,(_ZN39_INTERNAL_3b5b2a8d_4_k_cu_2f23f714_27844cuda3std3__45__cpo5beginE - _ZN39_INTERNAL_3b5b2a8d_4_k_cu_2f23f714_27844cuda3std6ranges3__45__cpo9iter_moveE)
_ZN39_INTERNAL_3b5b2a8d_4_k_cu_2f23f714_27844cuda3std6ranges3__45__cpo9iter_moveE:
	.zero		1
	.type		_ZN39_INTERNAL_3b5b2a8d_4_k_cu_2f23f714_27844cuda3std3__45__cpo5beginE,@object
	.size		_ZN39_INTERNAL_3b5b2a8d_4_k_cu_2f23f714_27844cuda3std3__45__cpo5beginE,(_ZN39_INTERNAL_3b5b2a8d_4_k_cu_2f23f714_27844cuda3std3__441_GLOBAL__N__3b5b2a8d_4_k_cu_2f23f714_27846ignoreE - _ZN39_INTERNAL_3b5b2a8d_4_k_cu_2f23f714_27844cuda3std3__45__cpo5beginE)
_ZN39_INTERNAL_3b5b2a8d_4_k_cu_2f23f714_27844cuda3std3__45__cpo5beginE:
	.zero		1
	.type		_ZN39_INTERNAL_3b5b2a8d_4_k_cu_2f23f714_27844cuda3std3__441_GLOBAL__N__3b5b2a8d_4_k_cu_2f23f714_27846ignoreE,@object
	.size		_ZN39_INTERNAL_3b5b2a8d_4_k_cu_2f23f714_27844cuda3std3__441_GLOBAL__N__3b5b2a8d_4_k_cu_2f23f714_27846ignoreE,(_ZN39_INTERNAL_3b5b2a8d_4_k_cu_2f23f714_27844cute7productE - _ZN39_INTERNAL_3b5b2a8d_4_k_cu_2f23f714_27844cuda3std3__441_GLOBAL__N__3b5b2a8d_4_k_cu_2f23f714_27846ignoreE)
_ZN39_INTERNAL_3b5b2a8d_4_k_cu_2f23f714_27844cuda3std3__441_GLOBAL__N__3b5b2a8d_4_k_cu_2f23f714_27846ignoreE:
	.zero		1
	.type		_ZN39_INTERNAL_3b5b2a8d_4_k_cu_2f23f714_27844cute7productE,@object
	.size		_ZN39_INTERNAL_3b5b2a8d_4_k_cu_2f23f714_27844cute7productE,(_ZN39_INTERNAL_3b5b2a8d_4_k_cu_2f23f714_27844cuda3std3__45__cpo3endE - _ZN39_INTERNAL_3b5b2a8d_4_k_cu_2f23f714_27844cute7productE)
_ZN39_INTERNAL_3b5b2a8d_4_k_cu_2f23f714_27844cute7productE:
	.zero		1
	.type		_ZN39_INTERNAL_3b5b2a8d_4_k_cu_2f23f714_27844cuda3std3__45__cpo3endE,@object
	.size		_ZN39_INTERNAL_3b5b2a8d_4_k_cu_2f23f714_27844cuda3std3__45__cpo3endE,(_ZN39_INTERNAL_3b5b2a8d_4_k_cu_2f23f714_27844cuda3std3__419piecewise_constructE - _ZN39_INTERNAL_3b5b2a8d_4_k_cu_2f23f714_27844cuda3std3__45__cpo3endE)
_ZN39_INTERNAL_3b5b2a8d_4_k_cu_2f23f714_27844cuda3std3__45__cpo3endE:
	.zero		1
	.type		_ZN39_INTERNAL_3b5b2a8d_4_k_cu_2f23f714_27844cuda3std3__419piecewise_constructE,@object
	.size		_ZN39_INTERNAL_3b5b2a8d_4_k_cu_2f23f714_27844cuda3std3__419piecewise_constructE,(_ZN39_INTERNAL_3b5b2a8d_4_k_cu_2f23f714_27844cuda3std3__45__cpo4cendE - _ZN39_INTERNAL_3b5b2a8d_4_k_cu_2f23f714_27844cuda3std3__419piecewise_constructE)
_ZN39_INTERNAL_3b5b2a8d_4_k_cu_2f23f714_27844cuda3std3__419piecewise_constructE:
	.zero		1
	.type		_ZN39_INTERNAL_3b5b2a8d_4_k_cu_2f23f714_27844cuda3std3__45__cpo4cendE,@object
	.size		_ZN39_INTERNAL_3b5b2a8d_4_k_cu_2f23f714_27844cuda3std3__45__cpo4cendE,(_ZN39_INTERNAL_3b5b2a8d_4_k_cu_2f23f714_27844cuda3std6ranges3__45__cpo4swapE - _ZN39_INTERNAL_3b5b2a8d_4_k_cu_2f23f714_27844cuda3std3__45__cpo4cendE)
_ZN39_INTERNAL_3b5b2a8d_4_k_cu_2f23f714_27844cuda3std3__45__cpo4cendE:
	.zero		1
	.type		_ZN39_INTERNAL_3b5b2a8d_4_k_cu_2f23f714_27844cuda3std6ranges3__45__cpo4swapE,@object
	.size		_ZN39_INTERNAL_3b5b2a8d_4_k_cu_2f23f714_27844cuda3std6ranges3__45__cpo4swapE,(.L_9 - _ZN39_INTERNAL_3b5b2a8d_4_k_cu_2f23f714_27844cuda3std6ranges3__45__cpo4swapE)
_ZN39_INTERNAL_3b5b2a8d_4_k_cu_2f23f714_27844cuda3std6ranges3__45__cpo4swapE:
	.zero		1
.L_9:


//--------------------- .nv.constant0._ZN7cutlass13device_kernelINS_4gemm6kernel13GemmUniversalIN4cute5tupleIJiiiiEEENS1_10collective13CollectiveMmaINS1_34MainloopSm90TmaGmmaWarpSpecializedILi4ENS5_IJNS4_1CILi1EEESB_SB_EEENS1_35KernelTmaWarpSpecializedCooperativeEEENS5_IJNSA_ILi256EEENSA_ILi64EEESG_EEENS_10bfloat16_tENS5_IJlSB_lEEESI_SJ_NS4_8TiledMMAINS4_8MMA_AtomIJNS4_4SM904GMMA27MMA_64x64x16_F32BF16BF16_SSILNSN_5MajorE0ELSP_0ELNSN_7ScaleInE1ELSQ_1EEEEEENS4_6LayoutINS5_IJNSA_ILi2EEESB_SB_EEENS5_IJSB_NSA_ILi0EEESW_EEEEENS5_IJNS4_10UnderscoreESZ_SZ_EEEEENS4_13SM90_TMA_LOADENS4_14ComposedLayoutINS4_7SwizzleILi3ELi4ELi3EEENS4_18smem_ptr_flag_bitsILi16EEENST_INS5_IJNSA_ILi8EEESG_EEENS5_IJSG_SB_EEEEEEEvNS4_8identityES12_S1C_vS1D_EENS_8epilogue10collective18CollectiveEpilogueINS1F_22Sm90TmaWarpSpecializedILi4ELi2ELi16ELb1ELb0EEEJSH_NS5_IJNSA_ILi128EEENSA_ILi32EEEEEESI_SJ_SI_SJ_NS1F_6fusion15FusionCallbacksIS1J_NS1N_13LinCombEltActINS1F_6thread4GELUESI_fSI_fLNS_15FloatRoundStyleE2EEESH_S1M_JEEES12_NS13_INS14_ILi2ELi4ELi3EEES17_NST_INS5_IJS18_S1L_EEENS5_IJS1L_SB_EEEEEEENS4_17SM75_U32x4_LDSM_NENS4_14SM90_TMA_STOREES1Z_NS4_17SM90_U32x4_STSM_NENS4_9Copy_AtomIJS22_NS_6half_tEEEEvEEEvvEEEEvNT_6ParamsE --------------------------
	.section	.nv.constant0._ZN7cutlass13device_kernelINS_4gemm6kernel13GemmUniversalIN4cute5tupleIJiiiiEEENS1_10collective13CollectiveMmaINS1_34MainloopSm90TmaGmmaWarpSpecializedILi4ENS5_IJNS4_1CILi1EEESB_SB_EEENS1_35KernelTmaWarpSpecializedCooperativeEEENS5_IJNSA_ILi256EEENSA_ILi64EEESG_EEENS_10bfloat16_tENS5_IJlSB_lEEESI_SJ_NS4_8TiledMMAINS4_8MMA_AtomIJNS4_4SM904GMMA27MMA_64x64x16_F32BF16BF16_SSILNSN_5MajorE0ELSP_0ELNSN_7ScaleInE1ELSQ_1EEEEEENS4_6LayoutINS5_IJNSA_ILi2EEESB_SB_EEENS5_IJSB_NSA_ILi0EEESW_EEEEENS5_IJNS4_10UnderscoreESZ_SZ_EEEEENS4_13SM90_TMA_LOADENS4_14ComposedLayoutINS4_7SwizzleILi3ELi4ELi3EEENS4_18smem_ptr_flag_bitsILi16EEENST_INS5_IJNSA_ILi8EEESG_EEENS5_IJSG_SB_EEEEEEEvNS4_8identityES12_S1C_vS1D_EENS_8epilogue10collective18CollectiveEpilogueINS1F_22Sm90TmaWarpSpecializedILi4ELi2ELi16ELb1ELb0EEEJSH_NS5_IJNSA_ILi128EEENSA_ILi32EEEEEESI_SJ_SI_SJ_NS1F_6fusion15FusionCallbacksIS1J_NS1N_13LinCombEltActINS1F_6thread4GELUESI_fSI_fLNS_15FloatRoundStyleE2EEESH_S1M_JEEES12_NS13_INS14_ILi2ELi4ELi3EEES17_NST_INS5_IJS18_S1L_EEENS5_IJS1L_SB_EEEEEEENS4_17SM75_U32x4_LDSM_NENS4_14SM90_TMA_STOREES1Z_NS4_17SM90_U32x4_STSM_NENS4_9Copy_AtomIJS22_NS_6half_tEEEEvEEEvvEEEEvNT_6ParamsE,"a",@progbits
	.sectionflags	@""
	.align	4
.nv.constant0._ZN7cutlass13device_kernelINS_4gemm6kernel13GemmUniversalIN4cute5tupleIJiiiiEEENS1_10collective13CollectiveMmaINS1_34MainloopSm90TmaGmmaWarpSpecializedILi4ENS5_IJNS4_1CILi1EEESB_SB_EEENS1_35KernelTmaWarpSpecializedCooperativeEEENS5_IJNSA_ILi256EEENSA_ILi64EEESG_EEENS_10bfloat16_tENS5_IJlSB_lEEESI_SJ_NS4_8TiledMMAINS4_8MMA_AtomIJNS4_4SM904GMMA27MMA_64x64x16_F32BF16BF16_SSILNSN_5MajorE0ELSP_0ELNSN_7ScaleInE1ELSQ_1EEEEEENS4_6LayoutINS5_IJNSA_ILi2EEESB_SB_EEENS5_IJSB_NSA_ILi0EEESW_EEEEENS5_IJNS4_10UnderscoreESZ_SZ_EEEEENS4_13SM90_TMA_LOADENS4_14ComposedLayoutINS4_7SwizzleILi3ELi4ELi3EEENS4_18smem_ptr_flag_bitsILi16EEENST_INS5_IJNSA_ILi8EEESG_EEENS5_IJSG_SB_EEEEEEEvNS4_8identityES12_S1C_vS1D_EENS_8epilogue10collective18CollectiveEpilogueINS1F_22Sm90TmaWarpSpecializedILi4ELi2ELi16ELb1ELb0EEEJSH_NS5_IJNSA_ILi128EEENSA_ILi32EEEEEESI_SJ_SI_SJ_NS1F_6fusion15FusionCallbacksIS1J_NS1N_13LinCombEltActINS1F_6thread4GELUESI_fSI_fLNS_15FloatRoundStyleE2EEESH_S1M_JEEES12_NS13_INS14_ILi2ELi4ELi3EEES17_NST_INS5_IJS18_S1L_EEENS5_IJS1L_SB_EEEEEEENS4_17SM75_U32x4_LDSM_NENS4_14SM90_TMA_STOREES1Z_NS4_17SM90_U32x4_STSM_NENS4_9Copy_AtomIJS22_NS_6half_tEEEEvEEEvvEEEEvNT_6ParamsE:
	.zero		2432


//--------------------- SYMBOLS --------------------------

	.type		.nv.reservedSmem.offset0,@object
	.size		.nv.reservedSmem.offset0,0x4
	.type		__assertfail,@function
